	.target	sm_100a

	.elftype	@"ET_EXEC"


//--------------------- .note.nv.tkinfo           --------------------------
	.section	.note.nv.tkinfo,"",@"SHT_NOTE"
	.sectionflags	@"SHF_NOTE_NV_TKINFO"
	.tkinfo
        /*0018*/ 	.word	0x00000002
        /*0030*/ 	.string	""
        /*0030*/ 	.string	"ptxas"
        /*0030*/ 	.string	"Cuda compilation tools, release 13.0, V13.0.88"
        /*0030*/ 	.string	"Build cuda_13.0.r13.0/compiler.36424714_0"
        /*0030*/ 	.string	"-arch sm_100a -m 64 "



//--------------------- .note.nv.cuinfo           --------------------------
	.section	.note.nv.cuinfo,"",@"SHT_NOTE"
	.sectionflags	@"SHF_NOTE_NV_CUINFO"
        /*0018*/ 	.short	0x0002
        /*001a*/ 	.short	0x0064
        /*001c*/ 	.short	0x0082
	.zero		2


//--------------------- .nv.info                  --------------------------
	.section	.nv.info,"",@"SHT_CUDA_INFO"
	.align	4


	//----- nvinfo : EIATTR_REGCOUNT
	.align		4
        /*0000*/ 	.byte	0x04, 0x2f
        /*0002*/ 	.short	(.L_12 - .L_11)
	.align		4
.L_11:
        /*0004*/ 	.word	index@(_ZN5flash25flash_bwd_dot_do_o_kernelILb1E23Flash_bwd_kernel_traitsILi192ELi64ELi64ELi8ELi4ELi2ELi2ELb0ELb0EN7cutlass6half_tE19Flash_kernel_traitsILi192ELi64ELi64ELi8ES3_EEEEvNS_16Flash_bwd_paramsE)
        /*0008*/ 	.word	0x00000042


	//----- nvinfo : EIATTR_FRAME_SIZE
	.align		4
.L_12:
        /*000c*/ 	.byte	0x04, 0x11
        /*000e*/ 	.short	(.L_14 - .L_13)
	.align		4
.L_13:
        /*0010*/ 	.word	index@(_ZN5flash25flash_bwd_dot_do_o_kernelILb1E23Flash_bwd_kernel_traitsILi192ELi64ELi64ELi8ELi4ELi2ELi2ELb0ELb0EN7cutlass6half_tE19Flash_kernel_traitsILi192ELi64ELi64ELi8ES3_EEEEvNS_16Flash_bwd_paramsE)
        /*0014*/ 	.word	0x00000000


	//----- nvinfo : EIATTR_REGCOUNT
	.align		4
.L_14:
        /*0018*/ 	.byte	0x04, 0x2f
        /*001a*/ 	.short	(.L_16 - .L_15)
	.align		4
.L_15:
        /*001c*/ 	.word	index@(_ZN5flash25flash_bwd_dot_do_o_kernelILb0E23Flash_bwd_kernel_traitsILi192ELi64ELi64ELi8ELi4ELi2ELi2ELb0ELb0EN7cutlass6half_tE19Flash_kernel_traitsILi192ELi64ELi64ELi8ES3_EEEEvNS_16Flash_bwd_paramsE)
        /*0020*/ 	.word	0x00000040


	//----- nvinfo : EIATTR_FRAME_SIZE
	.align		4
.L_16:
        /*0024*/ 	.byte	0x04, 0x11
        /*0026*/ 	.short	(.L_18 - .L_17)
	.align		4
.L_17:
        /*0028*/ 	.word	index@(_ZN5flash25flash_bwd_dot_do_o_kernelILb0E23Flash_bwd_kernel_traitsILi192ELi64ELi64ELi8ELi4ELi2ELi2ELb0ELb0EN7cutlass6half_tE19Flash_kernel_traitsILi192ELi64ELi64ELi8ES3_EEEEvNS_16Flash_bwd_paramsE)
        /*002c*/ 	.word	0x00000000


	//----- nvinfo : EIATTR_REGCOUNT
	.align		4
.L_18:
        /*0030*/ 	.byte	0x04, 0x2f
        /*0032*/ 	.short	(.L_20 - .L_19)
	.align		4
.L_19:
        /*0034*/ 	.word	index@(_ZN5flash44flash_bwd_dq_dk_dv_loop_seqk_parallel_kernelI23Flash_bwd_kernel_traitsILi192ELi64ELi64ELi8ELi4ELi2ELi2ELb0ELb0EN7cutlass6half_tE19Flash_kernel_traitsILi192ELi64ELi64ELi8ES3_EELb0ELb1ELb0ELb1ELb0ELb0ELb1EEEvNS_16Flash_bwd_paramsE)
        /*0038*/ 	.word	0x000000ff


	//----- nvinfo : EIATTR_FRAME_SIZE
	.align		4
.L_20:
        /*003c*/ 	.byte	0x04, 0x11
        /*003e*/ 	.short	(.L_22 - .L_21)
	.align		4
.L_21:
        /*0040*/ 	.word	index@(_ZN5flash44flash_bwd_dq_dk_dv_loop_seqk_parallel_kernelI23Flash_bwd_kernel_traitsILi192ELi64ELi64ELi8ELi4ELi2ELi2ELb0ELb0EN7cutlass6half_tE19Flash_kernel_traitsILi192ELi64ELi64ELi8ES3_EELb0ELb1ELb0ELb1ELb0ELb0ELb1EEEvNS_16Flash_bwd_paramsE)
        /*0044*/ 	.word	0x00000000


	//----- nvinfo : EIATTR_REGCOUNT
	.align		4
.L_22:
        /*0048*/ 	.byte	0x04, 0x2f
        /*004a*/ 	.short	(.L_24 - .L_23)
	.align		4
.L_23:
        /*004c*/ 	.word	index@(_ZN5flash44flash_bwd_dq_dk_dv_loop_seqk_parallel_kernelI23Flash_bwd_kernel_traitsILi192ELi64ELi64ELi8ELi4ELi2ELi2ELb0ELb0EN7cutlass6half_tE19Flash_kernel_traitsILi192ELi64ELi64ELi8ES3_EELb1ELb1ELb0ELb1ELb0ELb0ELb0EEEvNS_16Flash_bwd_paramsE)
        /*0050*/ 	.word	0x000000fe


	//----- nvinfo : EIATTR_FRAME_SIZE
	.align		4
.L_24:
        /*0054*/ 	.byte	0x04, 0x11
        /*0056*/ 	.short	(.L_26 - .L_25)
	.align		4
.L_25:
        /*0058*/ 	.word	index@(_ZN5flash44flash_bwd_dq_dk_dv_loop_seqk_parallel_kernelI23Flash_bwd_kernel_traitsILi192ELi64ELi64ELi8ELi4ELi2ELi2ELb0ELb0EN7cutlass6half_tE19Flash_kernel_traitsILi192ELi64ELi64ELi8ES3_EELb1ELb1ELb0ELb1ELb0ELb0ELb0EEEvNS_16Flash_bwd_paramsE)
        /*005c*/ 	.word	0x00000000


	//----- nvinfo : EIATTR_REGCOUNT
	.align		4
.L_26:
        /*0060*/ 	.byte	0x04, 0x2f
        /*0062*/ 	.short	(.L_28 - .L_27)
	.align		4
.L_27:
        /*0064*/ 	.word	index@(_ZN5flash44flash_bwd_dq_dk_dv_loop_seqk_parallel_kernelI23Flash_bwd_kernel_traitsILi192ELi64ELi64ELi8ELi4ELi2ELi2ELb0ELb0EN7cutlass6half_tE19Flash_kernel_traitsILi192ELi64ELi64ELi8ES3_EELb0ELb1ELb0ELb0ELb0ELb1ELb1EEEvNS_16Flash_bwd_paramsE)
        /*0068*/ 	.word	0x000000fe


	//----- nvinfo : EIATTR_FRAME_SIZE
	.align		4
.L_28:
        /*006c*/ 	.byte	0x04, 0x11
        /*006e*/ 	.short	(.L_30 - .L_29)
	.align		4
.L_29:
        /*0070*/ 	.word	index@(_ZN5flash44flash_bwd_dq_dk_dv_loop_seqk_parallel_kernelI23Flash_bwd_kernel_traitsILi192ELi64ELi64ELi8ELi4ELi2ELi2ELb0ELb0EN7cutlass6half_tE19Flash_kernel_traitsILi192ELi64ELi64ELi8ES3_EELb0ELb1ELb0ELb0ELb0ELb1ELb1EEEvNS_16Flash_bwd_paramsE)
        /*0074*/ 	.word	0x00000000


	//----- nvinfo : EIATTR_REGCOUNT
	.align		4
.L_30:
        /*0078*/ 	.byte	0x04, 0x2f
        /*007a*/ 	.short	(.L_32 - .L_31)
	.align		4
.L_31:
        /*007c*/ 	.word	index@(_ZN5flash44flash_bwd_dq_dk_dv_loop_seqk_parallel_kernelI23Flash_bwd_kernel_traitsILi192ELi64ELi64ELi8ELi4ELi2ELi2ELb0ELb0EN7cutlass6half_tE19Flash_kernel_traitsILi192ELi64ELi64ELi8ES3_EELb1ELb1ELb0ELb0ELb0ELb1ELb0EEEvNS_16Flash_bwd_paramsE)
        /*0080*/ 	.word	0x000000fe


	//----- nvinfo : EIATTR_FRAME_SIZE
	.align		4
.L_32:
        /*0084*/ 	.byte	0x04, 0x11
        /*0086*/ 	.short	(.L_34 - .L_33)
	.align		4
.L_33:
        /*0088*/ 	.word	index@(_ZN5flash44flash_bwd_dq_dk_dv_loop_seqk_parallel_kernelI23Flash_bwd_kernel_traitsILi192ELi64ELi64ELi8ELi4ELi2ELi2ELb0ELb0EN7cutlass6half_tE19Flash_kernel_traitsILi192ELi64ELi64ELi8ES3_EELb1ELb1ELb0ELb0ELb0ELb1ELb0EEEvNS_16Flash_bwd_paramsE)
        /*008c*/ 	.word	0x00000000


	//----- nvinfo : EIATTR_REGCOUNT
	.align		4
.L_34:
        /*0090*/ 	.byte	0x04, 0x2f
        /*0092*/ 	.short	(.L_36 - .L_35)
	.align		4
.L_35:
        /*0094*/ 	.word	index@(_ZN5flash44flash_bwd_dq_dk_dv_loop_seqk_parallel_kernelI23Flash_bwd_kernel_traitsILi192ELi64ELi64ELi8ELi4ELi2ELi2ELb0ELb0EN7cutlass6half_tE19Flash_kernel_traitsILi192ELi64ELi64ELi8ES3_EELb0ELb1ELb0ELb0ELb0ELb0ELb1EEEvNS_16Flash_bwd_paramsE)
        /*0098*/ 	.word	0x000000ff


	//----- nvinfo : EIATTR_FRAME_SIZE
	.align		4
.L_36:
        /*009c*/ 	.byte	0x04, 0x11
        /*009e*/ 	.short	(.L_38 - .L_37)
	.align		4
.L_37:
        /*00a0*/ 	.word	index@(_ZN5flash44flash_bwd_dq_dk_dv_loop_seqk_parallel_kernelI23Flash_bwd_kernel_traitsILi192ELi64ELi64ELi8ELi4ELi2ELi2ELb0ELb0EN7cutlass6half_tE19Flash_kernel_traitsILi192ELi64ELi64ELi8ES3_EELb0ELb1ELb0ELb0ELb0ELb0ELb1EEEvNS_16Flash_bwd_paramsE)
        /*00a4*/ 	.word	0x00000000


	//----- nvinfo : EIATTR_REGCOUNT
	.align		4
.L_38:
        /*00a8*/ 	.byte	0x04, 0x2f
        /*00aa*/ 	.short	(.L_40 - .L_39)
	.align		4
.L_39:
        /*00ac*/ 	.word	index@(_ZN5flash44flash_bwd_dq_dk_dv_loop_seqk_parallel_kernelI23Flash_bwd_kernel_traitsILi192ELi64ELi64ELi8ELi4ELi2ELi2ELb0ELb0EN7cutlass6half_tE19Flash_kernel_traitsILi192ELi64ELi64ELi8ES3_EELb1ELb1ELb0ELb0ELb0ELb0ELb0EEEvNS_16Flash_bwd_paramsE)
        /*00b0*/ 	.word	0x000000fe


	//----- nvinfo : EIATTR_FRAME_SIZE
	.align		4
.L_40:
        /*00b4*/ 	.byte	0x04, 0x11
        /*00b6*/ 	.short	(.L_42 - .L_41)
	.align		4
.L_41:
        /*00b8*/ 	.word	index@(_ZN5flash44flash_bwd_dq_dk_dv_loop_seqk_parallel_kernelI23Flash_bwd_kernel_traitsILi192ELi64ELi64ELi8ELi4ELi2ELi2ELb0ELb0EN7cutlass6half_tE19Flash_kernel_traitsILi192ELi64ELi64ELi8ES3_EELb1ELb1ELb0ELb0ELb0ELb0ELb0EEEvNS_16Flash_bwd_paramsE)
        /*00bc*/ 	.word	0x00000000


	//----- nvinfo : EIATTR_REGCOUNT
	.align		4
.L_42:
        /*00c0*/ 	.byte	0x04, 0x2f
        /*00c2*/ 	.short	(.L_44 - .L_43)
	.align		4
.L_43:
        /*00c4*/ 	.word	index@(_ZN5flash27flash_bwd_convert_dq_kernelI23Flash_bwd_kernel_traitsILi192ELi64ELi64ELi8ELi4ELi2ELi2ELb0ELb0EN7cutlass6half_tE19Flash_kernel_traitsILi192ELi64ELi64ELi8ES3_EEEEvNS_16Flash_bwd_paramsEi)
        /*00c8*/ 	.word	0x00000048


	//----- nvinfo : EIATTR_FRAME_SIZE
	.align		4
.L_44:
        /*00cc*/ 	.byte	0x04, 0x11
        /*00ce*/ 	.short	(.L_46 - .L_45)
	.align		4
.L_45:
        /*00d0*/ 	.word	index@(_ZN5flash27flash_bwd_convert_dq_kernelI23Flash_bwd_kernel_traitsILi192ELi64ELi64ELi8ELi4ELi2ELi2ELb0ELb0EN7cutlass6half_tE19Flash_kernel_traitsILi192ELi64ELi64ELi8ES3_EEEEvNS_16Flash_bwd_paramsEi)
        /*00d4*/ 	.word	0x00000000


	//----- nvinfo : EIATTR_REGCOUNT
	.align		4
.L_46:
        /*00d8*/ 	.byte	0x04, 0x2f
        /*00da*/ 	.short	(.L_48 - .L_47)
	.align		4
.L_47:
        /*00dc*/ 	.word	index@(_ZN5flash25flash_bwd_dot_do_o_kernelILb1E23Flash_bwd_kernel_traitsILi192ELi64ELi64ELi8ELi4ELi2ELi2ELb1ELb1EN7cutlass6half_tE19Flash_kernel_traitsILi192ELi64ELi64ELi8ES3_EEEEvNS_16Flash_bwd_paramsE)
        /*00e0*/ 	.word	0x00000042


	//----- nvinfo : EIATTR_FRAME_SIZE
	.align		4
.L_48:
        /*00e4*/ 	.byte	0x04, 0x11
        /*00e6*/ 	.short	(.L_50 - .L_49)
	.align		4
.L_49:
        /*00e8*/ 	.word	index@(_ZN5flash25flash_bwd_dot_do_o_kernelILb1E23Flash_bwd_kernel_traitsILi192ELi64ELi64ELi8ELi4ELi2ELi2ELb1ELb1EN7cutlass6half_tE19Flash_kernel_traitsILi192ELi64ELi64ELi8ES3_EEEEvNS_16Flash_bwd_paramsE)
        /*00ec*/ 	.word	0x00000000


	//----- nvinfo : EIATTR_REGCOUNT
	.align		4
.L_50:
        /*00f0*/ 	.byte	0x04, 0x2f
        /*00f2*/ 	.short	(.L_52 - .L_51)
	.align		4
.L_51:
        /*00f4*/ 	.word	index@(_ZN5flash25flash_bwd_dot_do_o_kernelILb0E23Flash_bwd_kernel_traitsILi192ELi64ELi64ELi8ELi4ELi2ELi2ELb1ELb1EN7cutlass6half_tE19Flash_kernel_traitsILi192ELi64ELi64ELi8ES3_EEEEvNS_16Flash_bwd_paramsE)
        /*00f8*/ 	.word	0x00000040


	//----- nvinfo : EIATTR_FRAME_SIZE
	.align		4
.L_52:
        /*00fc*/ 	.byte	0x04, 0x11
        /*00fe*/ 	.short	(.L_54 - .L_53)
	.align		4
.L_53:
        /*0100*/ 	.word	index@(_ZN5flash25flash_bwd_dot_do_o_kernelILb0E23Flash_bwd_kernel_traitsILi192ELi64ELi64ELi8ELi4ELi2ELi2ELb1ELb1EN7cutlass6half_tE19Flash_kernel_traitsILi192ELi64ELi64ELi8ES3_EEEEvNS_16Flash_bwd_paramsE)
        /*0104*/ 	.word	0x00000000


	//----- nvinfo : EIATTR_REGCOUNT
	.align		4
.L_54:
        /*0108*/ 	.byte	0x04, 0x2f
        /*010a*/ 	.short	(.L_56 - .L_55)
	.align		4
.L_55:
        /*010c*/ 	.word	index@(_ZN5flash44flash_bwd_dq_dk_dv_loop_seqk_parallel_kernelI23Flash_bwd_kernel_traitsILi192ELi64ELi64ELi8ELi4ELi2ELi2ELb1ELb1EN7cutlass6half_tE19Flash_kernel_traitsILi192ELi64ELi64ELi8ES3_EELb0ELb1ELb0ELb1ELb0ELb0ELb1EEEvNS_16Flash_bwd_paramsE)
        /*0110*/ 	.word	0x000000ff


	//----- nvinfo : EIATTR_FRAME_SIZE
	.align		4
.L_56:
        /*0114*/ 	.byte	0x04, 0x11
        /*0116*/ 	.short	(.L_58 - .L_57)
	.align		4
.L_57:
        /*0118*/ 	.word	index@(_ZN5flash44flash_bwd_dq_dk_dv_loop_seqk_parallel_kernelI23Flash_bwd_kernel_traitsILi192ELi64ELi64ELi8ELi4ELi2ELi2ELb1ELb1EN7cutlass6half_tE19Flash_kernel_traitsILi192ELi64ELi64ELi8ES3_EELb0ELb1ELb0ELb1ELb0ELb0ELb1EEEvNS_16Flash_bwd_paramsE)
        /*011c*/ 	.word	0x000000d8


	//----- nvinfo : EIATTR_REGCOUNT
	.align		4
.L_58:
        /*0120*/ 	.byte	0x04, 0x2f
        /*0122*/ 	.short	(.L_60 - .L_59)
	.align		4
.L_59:
        /*0124*/ 	.word	index@(_ZN5flash44flash_bwd_dq_dk_dv_loop_seqk_parallel_kernelI23Flash_bwd_kernel_traitsILi192ELi64ELi64ELi8ELi4ELi2ELi2ELb1ELb1EN7cutlass6half_tE19Flash_kernel_traitsILi192ELi64ELi64ELi8ES3_EELb1ELb1ELb0ELb1ELb0ELb0ELb0EEEvNS_16Flash_bwd_paramsE)
        /*0128*/ 	.word	0x000000ff


	//----- nvinfo : EIATTR_FRAME_SIZE
	.align		4
.L_60:
        /*012c*/ 	.byte	0x04, 0x11
        /*012e*/ 	.short	(.L_62 - .L_61)
	.align		4
.L_61:
        /*0130*/ 	.word	index@(_ZN5flash44flash_bwd_dq_dk_dv_loop_seqk_parallel_kernelI23Flash_bwd_kernel_traitsILi192ELi64ELi64ELi8ELi4ELi2ELi2ELb1ELb1EN7cutlass6half_tE19Flash_kernel_traitsILi192ELi64ELi64ELi8ES3_EELb1ELb1ELb0ELb1ELb0ELb0ELb0EEEvNS_16Flash_bwd_paramsE)
        /*0134*/ 	.word	0x000000e8


	//----- nvinfo : EIATTR_REGCOUNT
	.align		4
.L_62:
        /*0138*/ 	.byte	0x04, 0x2f
        /*013a*/ 	.short	(.L_64 - .L_63)
	.align		4
.L_63:
        /*013c*/ 	.word	index@(_ZN5flash44flash_bwd_dq_dk_dv_loop_seqk_parallel_kernelI23Flash_bwd_kernel_traitsILi192ELi64ELi64ELi8ELi4ELi2ELi2ELb1ELb1EN7cutlass6half_tE19Flash_kernel_traitsILi192ELi64ELi64ELi8ES3_EELb0ELb1ELb0ELb0ELb0ELb1ELb1EEEvNS_16Flash_bwd_paramsE)
        /*0140*/ 	.word	0x000000ff


	//----- nvinfo : EIATTR_FRAME_SIZE
	.align		4
.L_64:
        /*0144*/ 	.byte	0x04, 0x11
        /*0146*/ 	.short	(.L_66 - .L_65)
	.align		4
.L_65:
        /*0148*/ 	.word	index@(_ZN5flash44flash_bwd_dq_dk_dv_loop_seqk_parallel_kernelI23Flash_bwd_kernel_traitsILi192ELi64ELi64ELi8ELi4ELi2ELi2ELb1ELb1EN7cutlass6half_tE19Flash_kernel_traitsILi192ELi64ELi64ELi8ES3_EELb0ELb1ELb0ELb0ELb0ELb1ELb1EEEvNS_16Flash_bwd_paramsE)
        /*014c*/ 	.word	0x000000c0


	//----- nvinfo : EIATTR_REGCOUNT
	.align		4
.L_66:
        /*0150*/ 	.byte	0x04, 0x2f
        /*0152*/ 	.short	(.L_68 - .L_67)
	.align		4
.L_67:
        /*0154*/ 	.word	index@(_ZN5flash44flash_bwd_dq_dk_dv_loop_seqk_parallel_kernelI23Flash_bwd_kernel_traitsILi192ELi64ELi64ELi8ELi4ELi2ELi2ELb1ELb1EN7cutlass6half_tE19Flash_kernel_traitsILi192ELi64ELi64ELi8ES3_EELb1ELb1ELb0ELb0ELb0ELb1ELb0EEEvNS_16Flash_bwd_paramsE)
        /*0158*/ 	.word	0x000000ff


	//----- nvinfo : EIATTR_FRAME_SIZE
	.align		4
.L_68:
        /*015c*/ 	.byte	0x04, 0x11
        /*015e*/ 	.short	(.L_70 - .L_69)
	.align		4
.L_69:
        /*0160*/ 	.word	index@(_ZN5flash44flash_bwd_dq_dk_dv_loop_seqk_parallel_kernelI23Flash_bwd_kernel_traitsILi192ELi64ELi64ELi8ELi4ELi2ELi2ELb1ELb1EN7cutlass6half_tE19Flash_kernel_traitsILi192ELi64ELi64ELi8ES3_EELb1ELb1ELb0ELb0ELb0ELb1ELb0EEEvNS_16Flash_bwd_paramsE)
        /*0164*/ 	.word	0x000000c8


	//----- nvinfo : EIATTR_REGCOUNT
	.align		4
.L_70:
        /*0168*/ 	.byte	0x04, 0x2f
        /*016a*/ 	.short	(.L_72 - .L_71)
	.align		4
.L_71:
        /*016c*/ 	.word	index@(_ZN5flash44flash_bwd_dq_dk_dv_loop_seqk_parallel_kernelI23Flash_bwd_kernel_traitsILi192ELi64ELi64ELi8ELi4ELi2ELi2ELb1ELb1EN7cutlass6half_tE19Flash_kernel_traitsILi192ELi64ELi64ELi8ES3_EELb0ELb1ELb0ELb0ELb0ELb0ELb1EEEvNS_16Flash_bwd_paramsE)
        /*0170*/ 	.word	0x000000ff


	//----- nvinfo : EIATTR_FRAME_SIZE
	.align		4
.L_72:
        /*0174*/ 	.byte	0x04, 0x11
        /*0176*/ 	.short	(.L_74 - .L_73)
	.align		4
.L_73:
        /*0178*/ 	.word	index@(_ZN5flash44flash_bwd_dq_dk_dv_loop_seqk_parallel_kernelI23Flash_bwd_kernel_traitsILi192ELi64ELi64ELi8ELi4ELi2ELi2ELb1ELb1EN7cutlass6half_tE19Flash_kernel_traitsILi192ELi64ELi64ELi8ES3_EELb0ELb1ELb0ELb0ELb0ELb0ELb1EEEvNS_16Flash_bwd_paramsE)
        /*017c*/ 	.word	0x000000c0


	//----- nvinfo : EIATTR_REGCOUNT
	.align		4
.L_74:
        /*0180*/ 	.byte	0x04, 0x2f
        /*0182*/ 	.short	(.L_76 - .L_75)
	.align		4
.L_75:
        /*0184*/ 	.word	index@(_ZN5flash44flash_bwd_dq_dk_dv_loop_seqk_parallel_kernelI23Flash_bwd_kernel_traitsILi192ELi64ELi64ELi8ELi4ELi2ELi2ELb1ELb1EN7cutlass6half_tE19Flash_kernel_traitsILi192ELi64ELi64ELi8ES3_EELb1ELb1ELb0ELb0ELb0ELb0ELb0EEEvNS_16Flash_bwd_paramsE)
        /*0188*/ 	.word	0x000000ff


	//----- nvinfo : EIATTR_FRAME_SIZE
	.align		4
.L_76:
        /*018c*/ 	.byte	0x04, 0x11
        /*018e*/ 	.short	(.L_78 - .L_77)
	.align		4
.L_77:
        /*0190*/ 	.word	index@(_ZN5flash44flash_bwd_dq_dk_dv_loop_seqk_parallel_kernelI23Flash_bwd_kernel_traitsILi192ELi64ELi64ELi8ELi4ELi2ELi2ELb1ELb1EN7cutlass6half_tE19Flash_kernel_traitsILi192ELi64ELi64ELi8ES3_EELb1ELb1ELb0ELb0ELb0ELb0ELb0EEEvNS_16Flash_bwd_paramsE)
        /*0194*/ 	.word	0x000000c8


	//----- nvinfo : EIATTR_REGCOUNT
	.align		4
.L_78:
        /*0198*/ 	.byte	0x04, 0x2f
        /*019a*/ 	.short	(.L_80 - .L_79)
	.align		4
.L_79:
        /*019c*/ 	.word	index@(_ZN5flash27flash_bwd_convert_dq_kernelI23Flash_bwd_kernel_traitsILi192ELi64ELi64ELi8ELi4ELi2ELi2ELb1ELb1EN7cutlass6half_tE19Flash_kernel_traitsILi192ELi64ELi64ELi8ES3_EEEEvNS_16Flash_bwd_paramsEi)
        /*01a0*/ 	.word	0x00000048


	//----- nvinfo : EIATTR_FRAME_SIZE
	.align		4
.L_80:
        /*01a4*/ 	.byte	0x04, 0x11
        /*01a6*/ 	.short	(.L_82 - .L_81)
	.align		4
.L_81:
        /*01a8*/ 	.word	index@(_ZN5flash27flash_bwd_convert_dq_kernelI23Flash_bwd_kernel_traitsILi192ELi64ELi64ELi8ELi4ELi2ELi2ELb1ELb1EN7cutlass6half_tE19Flash_kernel_traitsILi192ELi64ELi64ELi8ES3_EEEEvNS_16Flash_bwd_paramsEi)
        /*01ac*/ 	.word	0x00000000


	//----- nvinfo : EIATTR_REGCOUNT
	.align		4
.L_82:
        /*01b0*/ 	.byte	0x04, 0x2f
        /*01b2*/ 	.short	(.L_84 - .L_83)
	.align		4
.L_83:
        /*01b4*/ 	.word	index@(_ZN5flash44flash_bwd_dq_dk_dv_loop_seqk_parallel_kernelI23Flash_bwd_kernel_traitsILi192ELi64ELi64ELi8ELi4ELi2ELi2ELb0ELb0EN7cutlass6half_tE19Flash_kernel_traitsILi192ELi64ELi64ELi8ES3_EELb0ELb1ELb0ELb1ELb0ELb0ELb0EEEvNS_16Flash_bwd_paramsE)
        /*01b8*/ 	.word	0x000000fe


	//----- nvinfo : EIATTR_FRAME_SIZE
	.align		4
.L_84:
        /*01bc*/ 	.byte	0x04, 0x11
        /*01be*/ 	.short	(.L_86 - .L_85)
	.align		4
.L_85:
        /*01c0*/ 	.word	index@(_ZN5flash44flash_bwd_dq_dk_dv_loop_seqk_parallel_kernelI23Flash_bwd_kernel_traitsILi192ELi64ELi64ELi8ELi4ELi2ELi2ELb0ELb0EN7cutlass6half_tE19Flash_kernel_traitsILi192ELi64ELi64ELi8ES3_EELb0ELb1ELb0ELb1ELb0ELb0ELb0EEEvNS_16Flash_bwd_paramsE)
        /*01c4*/ 	.word	0x00000000


	//----- nvinfo : EIATTR_REGCOUNT
	.align		4
.L_86:
        /*01c8*/ 	.byte	0x04, 0x2f
        /*01ca*/ 	.short	(.L_88 - .L_87)
	.align		4
.L_87:
        /*01cc*/ 	.word	index@(_ZN5flash44flash_bwd_dq_dk_dv_loop_seqk_parallel_kernelI23Flash_bwd_kernel_traitsILi192ELi64ELi64ELi8ELi4ELi2ELi2ELb0ELb0EN7cutlass6half_tE19Flash_kernel_traitsILi192ELi64ELi64ELi8ES3_EELb0ELb1ELb0ELb0ELb0ELb1ELb0EEEvNS_16Flash_bwd_paramsE)
        /*01d0*/ 	.word	0x000000fe


	//----- nvinfo : EIATTR_FRAME_SIZE
	.align		4
.L_88:
        /*01d4*/ 	.byte	0x04, 0x11
        /*01d6*/ 	.short	(.L_90 - .L_89)
	.align		4
.L_89:
        /*01d8*/ 	.word	index@(_ZN5flash44flash_bwd_dq_dk_dv_loop_seqk_parallel_kernelI23Flash_bwd_kernel_traitsILi192ELi64ELi64ELi8ELi4ELi2ELi2ELb0ELb0EN7cutlass6half_tE19Flash_kernel_traitsILi192ELi64ELi64ELi8ES3_EELb0ELb1ELb0ELb0ELb0ELb1ELb0EEEvNS_16Flash_bwd_paramsE)
        /*01dc*/ 	.word	0x00000000


	//----- nvinfo : EIATTR_REGCOUNT
	.align		4
.L_90:
        /*01e0*/ 	.byte	0x04, 0x2f
        /*01e2*/ 	.short	(.L_92 - .L_91)
	.align		4
.L_91:
        /*01e4*/ 	.word	index@(_ZN5flash44flash_bwd_dq_dk_dv_loop_seqk_parallel_kernelI23Flash_bwd_kernel_traitsILi192ELi64ELi64ELi8ELi4ELi2ELi2ELb0ELb0EN7cutlass6half_tE19Flash_kernel_traitsILi192ELi64ELi64ELi8ES3_EELb0ELb1ELb0ELb0ELb0ELb0ELb0EEEvNS_16Flash_bwd_paramsE)
        /*01e8*/ 	.word	0x000000fe


	//----- nvinfo : EIATTR_FRAME_SIZE
	.align		4
.L_92:
        /*01ec*/ 	.byte	0x04, 0x11
        /*01ee*/ 	.short	(.L_94 - .L_93)
	.align		4
.L_93:
        /*01f0*/ 	.word	index@(_ZN5flash44flash_bwd_dq_dk_dv_loop_seqk_parallel_kernelI23Flash_bwd_kernel_traitsILi192ELi64ELi64ELi8ELi4ELi2ELi2ELb0ELb0EN7cutlass6half_tE19Flash_kernel_traitsILi192ELi64ELi64ELi8ES3_EELb0ELb1ELb0ELb0ELb0ELb0ELb0EEEvNS_16Flash_bwd_paramsE)
        /*01f4*/ 	.word	0x00000008


	//----- nvinfo : EIATTR_REGCOUNT
	.align		4
.L_94:
        /*01f8*/ 	.byte	0x04, 0x2f
        /*01fa*/ 	.short	(.L_96 - .L_95)
	.align		4
.L_95:
        /*01fc*/ 	.word	index@(_ZN5flash44flash_bwd_dq_dk_dv_loop_seqk_parallel_kernelI23Flash_bwd_kernel_traitsILi192ELi64ELi64ELi8ELi4ELi2ELi2ELb1ELb1EN7cutlass6half_tE19Flash_kernel_traitsILi192ELi64ELi64ELi8ES3_EELb0ELb1ELb0ELb1ELb0ELb0ELb0EEEvNS_16Flash_bwd_paramsE)
        /*0200*/ 	.word	0x000000ff


	//----- nvinfo : EIATTR_FRAME_SIZE
	.align		4
.L_96:
        /*0204*/ 	.byte	0x04, 0x11
        /*0206*/ 	.short	(.L_98 - .L_97)
	.align		4
.L_97:
        /*0208*/ 	.word	index@(_ZN5flash44flash_bwd_dq_dk_dv_loop_seqk_parallel_kernelI23Flash_bwd_kernel_traitsILi192ELi64ELi64ELi8ELi4ELi2ELi2ELb1ELb1EN7cutlass6half_tE19Flash_kernel_traitsILi192ELi64ELi64ELi8ES3_EELb0ELb1ELb0ELb1ELb0ELb0ELb0EEEvNS_16Flash_bwd_paramsE)
        /*020c*/ 	.word	0x000000d8


	//----- nvinfo : EIATTR_REGCOUNT
	.align		4
.L_98:
        /*0210*/ 	.byte	0x04, 0x2f
        /*0212*/ 	.short	(.L_100 - .L_99)
	.align		4
.L_99:
        /*0214*/ 	.word	index@(_ZN5flash44flash_bwd_dq_dk_dv_loop_seqk_parallel_kernelI23Flash_bwd_kernel_traitsILi192ELi64ELi64ELi8ELi4ELi2ELi2ELb1ELb1EN7cutlass6half_tE19Flash_kernel_traitsILi192ELi64ELi64ELi8ES3_EELb0ELb1ELb0ELb0ELb0ELb1ELb0EEEvNS_16Flash_bwd_paramsE)
        /*0218*/ 	.word	0x000000ff


	//----- nvinfo : EIATTR_FRAME_SIZE
	.align		4
.L_100:
        /*021c*/ 	.byte	0x04, 0x11
        /*021e*/ 	.short	(.L_102 - .L_101)
	.align		4
.L_101:
        /*0220*/ 	.word	index@(_ZN5flash44flash_bwd_dq_dk_dv_loop_seqk_parallel_kernelI23Flash_bwd_kernel_traitsILi192ELi64ELi64ELi8ELi4ELi2ELi2ELb1ELb1EN7cutlass6half_tE19Flash_kernel_traitsILi192ELi64ELi64ELi8ES3_EELb0ELb1ELb0ELb0ELb0ELb1ELb0EEEvNS_16Flash_bwd_paramsE)
        /*0224*/ 	.word	0x000000d8


	//----- nvinfo : EIATTR_REGCOUNT
	.align		4
.L_102:
        /*0228*/ 	.byte	0x04, 0x2f
        /*022a*/ 	.short	(.L_104 - .L_103)
	.align		4
.L_103:
        /*022c*/ 	.word	index@(_ZN5flash44flash_bwd_dq_dk_dv_loop_seqk_parallel_kernelI23Flash_bwd_kernel_traitsILi192ELi64ELi64ELi8ELi4ELi2ELi2ELb1ELb1EN7cutlass6half_tE19Flash_kernel_traitsILi192ELi64ELi64ELi8ES3_EELb0ELb1ELb0ELb0ELb0ELb0ELb0EEEvNS_16Flash_bwd_paramsE)
        /*0230*/ 	.word	0x000000ff


	//----- nvinfo : EIATTR_FRAME_SIZE
	.align		4
.L_104:
        /*0234*/ 	.byte	0x04, 0x11
        /*0236*/ 	.short	(.L_106 - .L_105)
	.align		4
.L_105:
        /*0238*/ 	.word	index@(_ZN5flash44flash_bwd_dq_dk_dv_loop_seqk_parallel_kernelI23Flash_bwd_kernel_traitsILi192ELi64ELi64ELi8ELi4ELi2ELi2ELb1ELb1EN7cutlass6half_tE19Flash_kernel_traitsILi192ELi64ELi64ELi8ES3_EELb0ELb1ELb0ELb0ELb0ELb0ELb0EEEvNS_16Flash_bwd_paramsE)
        /*023c*/ 	.word	0x000000d0


	//----- nvinfo : EIATTR_MIN_STACK_SIZE
	.align		4
.L_106:
        /*0240*/ 	.byte	0x04, 0x12
        /*0242*/ 	.short	(.L_108 - .L_107)
	.align		4
.L_107:
        /*0244*/ 	.word	index@(_ZN5flash44flash_bwd_dq_dk_dv_loop_seqk_parallel_kernelI23Flash_bwd_kernel_traitsILi192ELi64ELi64ELi8ELi4ELi2ELi2ELb1ELb1EN7cutlass6half_tE19Flash_kernel_traitsILi192ELi64ELi64ELi8ES3_EELb0ELb1ELb0ELb0ELb0ELb0ELb0EEEvNS_16Flash_bwd_paramsE)
        /*0248*/ 	.word	0x000000d0


	//----- nvinfo : EIATTR_MIN_STACK_SIZE
	.align		4
.L_108:
        /*024c*/ 	.byte	0x04, 0x12
        /*024e*/ 	.short	(.L_110 - .L_109)
	.align		4
.L_109:
        /*0250*/ 	.word	index@(_ZN5flash44flash_bwd_dq_dk_dv_loop_seqk_parallel_kernelI23Flash_bwd_kernel_traitsILi192ELi64ELi64ELi8ELi4ELi2ELi2ELb1ELb1EN7cutlass6half_tE19Flash_kernel_traitsILi192ELi64ELi64ELi8ES3_EELb0ELb1ELb0ELb0ELb0ELb1ELb0EEEvNS_16Flash_bwd_paramsE)
        /*0254*/ 	.word	0x000000d8


	//----- nvinfo : EIATTR_MIN_STACK_SIZE
	.align		4
.L_110:
        /*0258*/ 	.byte	0x04, 0x12
        /*025a*/ 	.short	(.L_112 - .L_111)
	.align		4
.L_111:
        /*025c*/ 	.word	index@(_ZN5flash44flash_bwd_dq_dk_dv_loop_seqk_parallel_kernelI23Flash_bwd_kernel_traitsILi192ELi64ELi64ELi8ELi4ELi2ELi2ELb1ELb1EN7cutlass6half_tE19Flash_kernel_traitsILi192ELi64ELi64ELi8ES3_EELb0ELb1ELb0ELb1ELb0ELb0ELb0EEEvNS_16Flash_bwd_paramsE)
        /*0260*/ 	.word	0x000000d8


	//----- nvinfo : EIATTR_MIN_STACK_SIZE
	.align		4
.L_112:
        /*0264*/ 	.byte	0x04, 0x12
        /*0266*/ 	.short	(.L_114 - .L_113)
	.align		4
.L_113:
        /*0268*/ 	.word	index@(_ZN5flash44flash_bwd_dq_dk_dv_loop_seqk_parallel_kernelI23Flash_bwd_kernel_traitsILi192ELi64ELi64ELi8ELi4ELi2ELi2ELb0ELb0EN7cutlass6half_tE19Flash_kernel_traitsILi192ELi64ELi64ELi8ES3_EELb0ELb1ELb0ELb0ELb0ELb0ELb0EEEvNS_16Flash_bwd_paramsE)
        /*026c*/ 	.word	0x00000008


	//----- nvinfo : EIATTR_MIN_STACK_SIZE
	.align		4
.L_114:
        /*0270*/ 	.byte	0x04, 0x12
        /*0272*/ 	.short	(.L_116 - .L_115)
	.align		4
.L_115:
        /*0274*/ 	.word	index@(_ZN5flash44flash_bwd_dq_dk_dv_loop_seqk_parallel_kernelI23Flash_bwd_kernel_traitsILi192ELi64ELi64ELi8ELi4ELi2ELi2ELb0ELb0EN7cutlass6half_tE19Flash_kernel_traitsILi192ELi64ELi64ELi8ES3_EELb0ELb1ELb0ELb0ELb0ELb1ELb0EEEvNS_16Flash_bwd_paramsE)
        /*0278*/ 	.word	0x00000000


	//----- nvinfo : EIATTR_MIN_STACK_SIZE
	.align		4
.L_116:
        /*027c*/ 	.byte	0x04, 0x12
        /*027e*/ 	.short	(.L_118 - .L_117)
	.align		4
.L_117:
        /*0280*/ 	.word	index@(_ZN5flash44flash_bwd_dq_dk_dv_loop_seqk_parallel_kernelI23Flash_bwd_kernel_traitsILi192ELi64ELi64ELi8ELi4ELi2ELi2ELb0ELb0EN7cutlass6half_tE19Flash_kernel_traitsILi192ELi64ELi64ELi8ES3_EELb0ELb1ELb0ELb1ELb0ELb0ELb0EEEvNS_16Flash_bwd_paramsE)
        /*0284*/ 	.word	0x00000000


	//----- nvinfo : EIATTR_MIN_STACK_SIZE
	.align		4
.L_118:
        /*0288*/ 	.byte	0x04, 0x12
        /*028a*/ 	.short	(.L_120 - .L_119)
	.align		4
.L_119:
        /*028c*/ 	.word	index@(_ZN5flash27flash_bwd_convert_dq_kernelI23Flash_bwd_kernel_traitsILi192ELi64ELi64ELi8ELi4ELi2ELi2ELb1ELb1EN7cutlass6half_tE19Flash_kernel_traitsILi192ELi64ELi64ELi8ES3_EEEEvNS_16Flash_bwd_paramsEi)
        /*0290*/ 	.word	0x00000000


	//----- nvinfo : EIATTR_MIN_STACK_SIZE
	.align		4
.L_120:
        /*0294*/ 	.byte	0x04, 0x12
        /*0296*/ 	.short	(.L_122 - .L_121)
	.align		4
.L_121:
        /*0298*/ 	.word	index@(_ZN5flash44flash_bwd_dq_dk_dv_loop_seqk_parallel_kernelI23Flash_bwd_kernel_traitsILi192ELi64ELi64ELi8ELi4ELi2ELi2ELb1ELb1EN7cutlass6half_tE19Flash_kernel_traitsILi192ELi64ELi64ELi8ES3_EELb1ELb1ELb0ELb0ELb0ELb0ELb0EEEvNS_16Flash_bwd_paramsE)
        /*029c*/ 	.word	0x000000c8


	//----- nvinfo : EIATTR_MIN_STACK_SIZE
	.align		4
.L_122:
        /*02a0*/ 	.byte	0x04, 0x12
        /*02a2*/ 	.short	(.L_124 - .L_123)
	.align		4
.L_123:
        /*02a4*/ 	.word	index@(_ZN5flash44flash_bwd_dq_dk_dv_loop_seqk_parallel_kernelI23Flash_bwd_kernel_traitsILi192ELi64ELi64ELi8ELi4ELi2ELi2ELb1ELb1EN7cutlass6half_tE19Flash_kernel_traitsILi192ELi64ELi64ELi8ES3_EELb0ELb1ELb0ELb0ELb0ELb0ELb1EEEvNS_16Flash_bwd_paramsE)
        /*02a8*/ 	.word	0x000000c0


	//----- nvinfo : EIATTR_MIN_STACK_SIZE
	.align		4
.L_124:
        /*02ac*/ 	.byte	0x04, 0x12
        /*02ae*/ 	.short	(.L_126 - .L_125)
	.align		4
.L_125:
        /*02b0*/ 	.word	index@(_ZN5flash44flash_bwd_dq_dk_dv_loop_seqk_parallel_kernelI23Flash_bwd_kernel_traitsILi192ELi64ELi64ELi8ELi4ELi2ELi2ELb1ELb1EN7cutlass6half_tE19Flash_kernel_traitsILi192ELi64ELi64ELi8ES3_EELb1ELb1ELb0ELb0ELb0ELb1ELb0EEEvNS_16Flash_bwd_paramsE)
        /*02b4*/ 	.word	0x000000c8


	//----- nvinfo : EIATTR_MIN_STACK_SIZE
	.align		4
.L_126:
        /*02b8*/ 	.byte	0x04, 0x12
        /*02ba*/ 	.short	(.L_128 - .L_127)
	.align		4
.L_127:
        /*02bc*/ 	.word	index@(_ZN5flash44flash_bwd_dq_dk_dv_loop_seqk_parallel_kernelI23Flash_bwd_kernel_traitsILi192ELi64ELi64ELi8ELi4ELi2ELi2ELb1ELb1EN7cutlass6half_tE19Flash_kernel_traitsILi192ELi64ELi64ELi8ES3_EELb0ELb1ELb0ELb0ELb0ELb1ELb1EEEvNS_16Flash_bwd_paramsE)
        /*02c0*/ 	.word	0x000000c0


	//----- nvinfo : EIATTR_MIN_STACK_SIZE
	.align		4
.L_128:
        /*02c4*/ 	.byte	0x04, 0x12
        /*02c6*/ 	.short	(.L_130 - .L_129)
	.align		4
.L_129:
        /*02c8*/ 	.word	index@(_ZN5flash44flash_bwd_dq_dk_dv_loop_seqk_parallel_kernelI23Flash_bwd_kernel_traitsILi192ELi64ELi64ELi8ELi4ELi2ELi2ELb1ELb1EN7cutlass6half_tE19Flash_kernel_traitsILi192ELi64ELi64ELi8ES3_EELb1ELb1ELb0ELb1ELb0ELb0ELb0EEEvNS_16Flash_bwd_paramsE)
        /*02cc*/ 	.word	0x000000e8


	//----- nvinfo : EIATTR_MIN_STACK_SIZE
	.align		4
.L_130:
        /*02d0*/ 	.byte	0x04, 0x12
        /*02d2*/ 	.short	(.L_132 - .L_131)
	.align		4
.L_131:
        /*02d4*/ 	.word	index@(_ZN5flash44flash_bwd_dq_dk_dv_loop_seqk_parallel_kernelI23Flash_bwd_kernel_traitsILi192ELi64ELi64ELi8ELi4ELi2ELi2ELb1ELb1EN7cutlass6half_tE19Flash_kernel_traitsILi192ELi64ELi64ELi8ES3_EELb0ELb1ELb0ELb1ELb0ELb0ELb1EEEvNS_16Flash_bwd_paramsE)
        /*02d8*/ 	.word	0x000000d8


	//----- nvinfo : EIATTR_MIN_STACK_SIZE
	.align		4
.L_132:
        /*02dc*/ 	.byte	0x04, 0x12
        /*02de*/ 	.short	(.L_134 - .L_133)
	.align		4
.L_133:
        /*02e0*/ 	.word	index@(_ZN5flash25flash_bwd_dot_do_o_kernelILb0E23Flash_bwd_kernel_traitsILi192ELi64ELi64ELi8ELi4ELi2ELi2ELb1ELb1EN7cutlass6half_tE19Flash_kernel_traitsILi192ELi64ELi64ELi8ES3_EEEEvNS_16Flash_bwd_paramsE)
        /*02e4*/ 	.word	0x00000000


	//----- nvinfo : EIATTR_MIN_STACK_SIZE
	.align		4
.L_134:
        /*02e8*/ 	.byte	0x04, 0x12
        /*02ea*/ 	.short	(.L_136 - .L_135)
	.align		4
.L_135:
        /*02ec*/ 	.word	index@(_ZN5flash25flash_bwd_dot_do_o_kernelILb1E23Flash_bwd_kernel_traitsILi192ELi64ELi64ELi8ELi4ELi2ELi2ELb1ELb1EN7cutlass6half_tE19Flash_kernel_traitsILi192ELi64ELi64ELi8ES3_EEEEvNS_16Flash_bwd_paramsE)
        /*02f0*/ 	.word	0x00000000


	//----- nvinfo : EIATTR_MIN_STACK_SIZE
	.align		4
.L_136:
        /*02f4*/ 	.byte	0x04, 0x12
        /*02f6*/ 	.short	(.L_138 - .L_137)
	.align		4
.L_137:
        /*02f8*/ 	.word	index@(_ZN5flash27flash_bwd_convert_dq_kernelI23Flash_bwd_kernel_traitsILi192ELi64ELi64ELi8ELi4ELi2ELi2ELb0ELb0EN7cutlass6half_tE19Flash_kernel_traitsILi192ELi64ELi64ELi8ES3_EEEEvNS_16Flash_bwd_paramsEi)
        /*02fc*/ 	.word	0x00000000


	//----- nvinfo : EIATTR_MIN_STACK_SIZE
	.align		4
.L_138:
        /*0300*/ 	.byte	0x04, 0x12
        /*0302*/ 	.short	(.L_140 - .L_139)
	.align		4
.L_139:
        /*0304*/ 	.word	index@(_ZN5flash44flash_bwd_dq_dk_dv_loop_seqk_parallel_kernelI23Flash_bwd_kernel_traitsILi192ELi64ELi64ELi8ELi4ELi2ELi2ELb0ELb0EN7cutlass6half_tE19Flash_kernel_traitsILi192ELi64ELi64ELi8ES3_EELb1ELb1ELb0ELb0ELb0ELb0ELb0EEEvNS_16Flash_bwd_paramsE)
        /*0308*/ 	.word	0x00000000


	//----- nvinfo : EIATTR_MIN_STACK_SIZE
	.align		4
.L_140:
        /*030c*/ 	.byte	0x04, 0x12
        /*030e*/ 	.short	(.L_142 - .L_141)
	.align		4
.L_141:
        /*0310*/ 	.word	index@(_ZN5flash44flash_bwd_dq_dk_dv_loop_seqk_parallel_kernelI23Flash_bwd_kernel_traitsILi192ELi64ELi64ELi8ELi4ELi2ELi2ELb0ELb0EN7cutlass6half_tE19Flash_kernel_traitsILi192ELi64ELi64ELi8ES3_EELb0ELb1ELb0ELb0ELb0ELb0ELb1EEEvNS_16Flash_bwd_paramsE)
        /*0314*/ 	.word	0x00000000


	//----- nvinfo : EIATTR_MIN_STACK_SIZE
	.align		4
.L_142:
        /*0318*/ 	.byte	0x04, 0x12
        /*031a*/ 	.short	(.L_144 - .L_143)
	.align		4
.L_143:
        /*031c*/ 	.word	index@(_ZN5flash44flash_bwd_dq_dk_dv_loop_seqk_parallel_kernelI23Flash_bwd_kernel_traitsILi192ELi64ELi64ELi8ELi4ELi2ELi2ELb0ELb0EN7cutlass6half_tE19Flash_kernel_traitsILi192ELi64ELi64ELi8ES3_EELb1ELb1ELb0ELb0ELb0ELb1ELb0EEEvNS_16Flash_bwd_paramsE)
        /*0320*/ 	.word	0x00000000


	//----- nvinfo : EIATTR_MIN_STACK_SIZE
	.align		4
.L_144:
        /*0324*/ 	.byte	0x04, 0x12
        /*0326*/ 	.short	(.L_146 - .L_145)
	.align		4
.L_145:
        /*0328*/ 	.word	index@(_ZN5flash44flash_bwd_dq_dk_dv_loop_seqk_parallel_kernelI23Flash_bwd_kernel_traitsILi192ELi64ELi64ELi8ELi4ELi2ELi2ELb0ELb0EN7cutlass6half_tE19Flash_kernel_traitsILi192ELi64ELi64ELi8ES3_EELb0ELb1ELb0ELb0ELb0ELb1ELb1EEEvNS_16Flash_bwd_paramsE)
        /*032c*/ 	.word	0x00000000


	//----- nvinfo : EIATTR_MIN_STACK_SIZE
	.align		4
.L_146:
        /*0330*/ 	.byte	0x04, 0x12
        /*0332*/ 	.short	(.L_148 - .L_147)
	.align		4
.L_147:
        /*0334*/ 	.word	index@(_ZN5flash44flash_bwd_dq_dk_dv_loop_seqk_parallel_kernelI23Flash_bwd_kernel_traitsILi192ELi64ELi64ELi8ELi4ELi2ELi2ELb0ELb0EN7cutlass6half_tE19Flash_kernel_traitsILi192ELi64ELi64ELi8ES3_EELb1ELb1ELb0ELb1ELb0ELb0ELb0EEEvNS_16Flash_bwd_paramsE)
        /*0338*/ 	.word	0x00000000


	//----- nvinfo : EIATTR_MIN_STACK_SIZE
	.align		4
.L_148:
        /*033c*/ 	.byte	0x04, 0x12
        /*033e*/ 	.short	(.L_150 - .L_149)
	.align		4
.L_149:
        /*0340*/ 	.word	index@(_ZN5flash44flash_bwd_dq_dk_dv_loop_seqk_parallel_kernelI23Flash_bwd_kernel_traitsILi192ELi64ELi64ELi8ELi4ELi2ELi2ELb0ELb0EN7cutlass6half_tE19Flash_kernel_traitsILi192ELi64ELi64ELi8ES3_EELb0ELb1ELb0ELb1ELb0ELb0ELb1EEEvNS_16Flash_bwd_paramsE)
        /*0344*/ 	.word	0x00000000


	//----- nvinfo : EIATTR_MIN_STACK_SIZE
	.align		4
.L_150:
        /*0348*/ 	.byte	0x04, 0x12
        /*034a*/ 	.short	(.L_152 - .L_151)
	.align		4
.L_151:
        /*034c*/ 	.word	index@(_ZN5flash25flash_bwd_dot_do_o_kernelILb0E23Flash_bwd_kernel_traitsILi192ELi64ELi64ELi8ELi4ELi2ELi2ELb0ELb0EN7cutlass6half_tE19Flash_kernel_traitsILi192ELi64ELi64ELi8ES3_EEEEvNS_16Flash_bwd_paramsE)
        /*0350*/ 	.word	0x00000000


	//----- nvinfo : EIATTR_MIN_STACK_SIZE
	.align		4
.L_152:
        /*0354*/ 	.byte	0x04, 0x12
        /*0356*/ 	.short	(.L_154 - .L_153)
	.align		4
.L_153:
        /*0358*/ 	.word	index@(_ZN5flash25flash_bwd_dot_do_o_kernelILb1E23Flash_bwd_kernel_traitsILi192ELi64ELi64ELi8ELi4ELi2ELi2ELb0ELb0EN7cutlass6half_tE19Flash_kernel_traitsILi192ELi64ELi64ELi8ES3_EEEEvNS_16Flash_bwd_paramsE)
        /*035c*/ 	.word	0x00000000
.L_154:


//--------------------- .nv.compat                --------------------------
	.section	.nv.compat,"",@"SHT_CUDA_COMPAT_INFO"
	.align	4
        /*0000*/ 	.byte	0x02, 0x09, 0x01, 0x00, 0x02, 0x02, 0x01, 0x00, 0x02, 0x05, 0x05, 0x00, 0x03, 0x07, 0x01, 0x01
        /*0010*/ 	.byte	0x02, 0x03, 0x00, 0x00, 0x02, 0x06, 0x01, 0x00, 0x04, 0x0b, 0x08, 0x00, 0x01, 0x00, 0x00, 0x00
        /*0020*/ 	.byte	0x00, 0x00, 0x00, 0x00


//--------------------- .nv.info._ZN5flash44flash_bwd_dq_dk_dv_loop_seqk_parallel_kernelI23Flash_bwd_kernel_traitsILi192ELi64ELi64ELi8ELi4ELi2ELi2ELb1ELb1EN7cutlass6half_tE19Flash_kernel_traitsILi192ELi64ELi64ELi8ES3_EELb0ELb1ELb0ELb0ELb0ELb0ELb0EEEvNS_16Flash_bwd_paramsE --------------------------
	.section	.nv.info._ZN5flash44flash_bwd_dq_dk_dv_loop_seqk_parallel_kernelI23Flash_bwd_kernel_traitsILi192ELi64ELi64ELi8ELi4ELi2ELi2ELb1ELb1EN7cutlass6half_tE19Flash_kernel_traitsILi192ELi64ELi64ELi8ES3_EELb0ELb1ELb0ELb0ELb0ELb0ELb0EEEvNS_16Flash_bwd_paramsE,"",@"SHT_CUDA_INFO"
	.sectionflags	@""
	.align	4


	//----- nvinfo : EIATTR_CUDA_API_VERSION
	.align		4
        /*0000*/ 	.byte	0x04, 0x37
        /*0002*/ 	.short	(.L_156 - .L_155)
.L_155:
        /*0004*/ 	.word	0x00000082


	//----- nvinfo : EIATTR_KPARAM_INFO
	.align		4
.L_156:
        /*0008*/ 	.byte	0x04, 0x17
        /*000a*/ 	.short	(.L_158 - .L_157)
.L_157:
        /*000c*/ 	.word	0x00000000
        /*0010*/ 	.short	0x0000
        /*0012*/ 	.short	0x0000
        /*0014*/ 	.byte	0x00, 0xf0, 0x01, 0x0a


	//----- nvinfo : EIATTR_SPARSE_MMA_MASK
	.align		4
.L_158:
        /*0018*/ 	.byte	0x03, 0x50
        /*001a*/ 	.short	0x0000


	//----- nvinfo : EIATTR_MAXREG_COUNT
	.align		4
        /*001c*/ 	.byte	0x03, 0x1b
        /*001e*/ 	.short	0x00ff


	//----- nvinfo : EIATTR_NUM_BARRIERS
	.align		4
        /*0020*/ 	.byte	0x02, 0x4c
        /*0022*/ 	.byte	0x01
	.zero		1


	//----- nvinfo : EIATTR_ANNOTATIONS
	.align		4
        /*0024*/ 	.byte	0x04, 0x55
        /*0026*/ 	.short	(.L_160 - .L_159)


	//   ....[0]....
.L_159:
        /*0028*/ 	.word	0x00000001
        /*002c*/ 	.byte	0xc0, 0x14, 0x00, 0x00, 0x01, 0x00, 0x00, 0x00, 0x20, 0x15, 0x00, 0x00, 0x01, 0x00, 0x00, 0x00
        /* <DEDUP_REMOVED lines=41> */
        /*02cc*/ 	.byte	0xa0, 0x76, 0x00, 0x00, 0x01, 0x00, 0x00, 0x00, 0xc0, 0x76, 0x00, 0x00


	//----- nvinfo : EIATTR_MERCURY_ISA_VERSION
	.align		4
.L_160:
        /*02d8*/ 	.byte	0x03, 0x5f
        /*02da*/ 	.short	0x0101


	//----- nvinfo : EIATTR_VRC_CTA_INIT_COUNT
	.align		4
        /*02dc*/ 	.byte	0x02, 0x4a
	.zero		1
	.zero		1


	//----- nvinfo : EIATTR_EXIT_INSTR_OFFSETS
	.align		4
        /*02e0*/ 	.byte	0x04, 0x1c
        /*02e2*/ 	.short	(.L_162 - .L_161)


	//   ....[0]....
.L_161:
        /*02e4*/ 	.word	0x00000090


	//   ....[1]....
        /*02e8*/ 	.word	0x00008b30


	//----- nvinfo : EIATTR_CRS_STACK_SIZE
	.align		4
.L_162:
        /*02ec*/ 	.byte	0x04, 0x1e
        /*02ee*/ 	.short	(.L_164 - .L_163)
.L_163:
        /*02f0*/ 	.word	0x00000000


	//----- nvinfo : EIATTR_CBANK_PARAM_SIZE
	.align		4
.L_164:
        /*02f4*/ 	.byte	0x03, 0x19
        /*02f6*/ 	.short	0x0280


	//----- nvinfo : EIATTR_PARAM_CBANK
	.align		4
        /*02f8*/ 	.byte	0x04, 0x0a
        /*02fa*/ 	.short	(.L_166 - .L_165)
	.align		4
.L_165:
        /*02fc*/ 	.word	index@(.nv.constant0._ZN5flash44flash_bwd_dq_dk_dv_loop_seqk_parallel_kernelI23Flash_bwd_kernel_traitsILi192ELi64ELi64ELi8ELi4ELi2ELi2ELb1ELb1EN7cutlass6half_tE19Flash_kernel_traitsILi192ELi64ELi64ELi8ES3_EELb0ELb1ELb0ELb0ELb0ELb0ELb0EEEvNS_16Flash_bwd_paramsE)
        /*0300*/ 	.short	0x0380
        /*0302*/ 	.short	0x0280


	//----- nvinfo : EIATTR_SW_WAR
	.align		4
.L_166:
        /*0304*/ 	.byte	0x04, 0x36
        /*0306*/ 	.short	(.L_168 - .L_167)
.L_167:
        /*0308*/ 	.word	0x00000008
.L_168:


//--------------------- .nv.info._ZN5flash44flash_bwd_dq_dk_dv_loop_seqk_parallel_kernelI23Flash_bwd_kernel_traitsILi192ELi64ELi64ELi8ELi4ELi2ELi2ELb1ELb1EN7cutlass6half_tE19Flash_kernel_traitsILi192ELi64ELi64ELi8ES3_EELb0ELb1ELb0ELb0ELb0ELb1ELb0EEEvNS_16Flash_bwd_paramsE --------------------------
	.section	.nv.info._ZN5flash44flash_bwd_dq_dk_dv_loop_seqk_parallel_kernelI23Flash_bwd_kernel_traitsILi192ELi64ELi64ELi8ELi4ELi2ELi2ELb1ELb1EN7cutlass6half_tE19Flash_kernel_traitsILi192ELi64ELi64ELi8ES3_EELb0ELb1ELb0ELb0ELb0ELb1ELb0EEEvNS_16Flash_bwd_paramsE,"",@"SHT_CUDA_INFO"
	.sectionflags	@""
	.align	4


	//----- nvinfo : EIATTR_CUDA_API_VERSION
	.align		4
        /*0000*/ 	.byte	0x04, 0x37
        /*0002*/ 	.short	(.L_170 - .L_169)
.L_169:
        /*0004*/ 	.word	0x00000082


	//----- nvinfo : EIATTR_KPARAM_INFO
	.align		4
.L_170:
        /*0008*/ 	.byte	0x04, 0x17
        /*000a*/ 	.short	(.L_172 - .L_171)
.L_171:
        /*000c*/ 	.word	0x00000000
        /*0010*/ 	.short	0x0000
        /*0012*/ 	.short	0x0000
        /*0014*/ 	.byte	0x00, 0xf0, 0x01, 0x0a


	//----- nvinfo : EIATTR_SPARSE_MMA_MASK
	.align		4
.L_172:
        /*0018*/ 	.byte	0x03, 0x50
        /*001a*/ 	.short	0x0000


	//----- nvinfo : EIATTR_MAXREG_COUNT
	.align		4
        /*001c*/ 	.byte	0x03, 0x1b
        /*001e*/ 	.short	0x00ff


	//----- nvinfo : EIATTR_NUM_BARRIERS
	.align		4
        /*0020*/ 	.byte	0x02, 0x4c
        /*0022*/ 	.byte	0x01
	.zero		1


	//----- nvinfo : EIATTR_ANNOTATIONS
	.align		4
        /*0024*/ 	.byte	0x04, 0x55
        /*0026*/ 	.short	(.L_174 - .L_173)


	//   ....[0]....
.L_173:
        /* <DEDUP_REMOVED lines=42> */
        /*02bc*/ 	.byte	0x30, 0x65, 0x00, 0x00


	//----- nvinfo : EIATTR_MERCURY_ISA_VERSION
	.align		4
.L_174:
        /*02c0*/ 	.byte	0x03, 0x5f
        /*02c2*/ 	.short	0x0101


	//----- nvinfo : EIATTR_VRC_CTA_INIT_COUNT
	.align		4
        /*02c4*/ 	.byte	0x02, 0x4a
	.zero		1
	.zero		1


	//----- nvinfo : EIATTR_EXIT_INSTR_OFFSETS
	.align		4
        /*02c8*/ 	.byte	0x04, 0x1c
        /*02ca*/ 	.short	(.L_176 - .L_175)


	//   ....[0]....
.L_175:
        /*02cc*/ 	.word	0x00000090


	//   ....[1]....
        /*02d0*/ 	.word	0x00007910


	//----- nvinfo : EIATTR_CRS_STACK_SIZE
	.align		4
.L_176:
        /*02d4*/ 	.byte	0x04, 0x1e
        /*02d6*/ 	.short	(.L_178 - .L_177)
.L_177:
        /*02d8*/ 	.word	0x00000000


	//----- nvinfo : EIATTR_CBANK_PARAM_SIZE
	.align		4
.L_178:
        /*02dc*/ 	.byte	0x03, 0x19
        /*02de*/ 	.short	0x0280


	//----- nvinfo : EIATTR_PARAM_CBANK
	.align		4
        /*02e0*/ 	.byte	0x04, 0x0a
        /*02e2*/ 	.short	(.L_180 - .L_179)
	.align		4
.L_179:
        /*02e4*/ 	.word	index@(.nv.constant0._ZN5flash44flash_bwd_dq_dk_dv_loop_seqk_parallel_kernelI23Flash_bwd_kernel_traitsILi192ELi64ELi64ELi8ELi4ELi2ELi2ELb1ELb1EN7cutlass6half_tE19Flash_kernel_traitsILi192ELi64ELi64ELi8ES3_EELb0ELb1ELb0ELb0ELb0ELb1ELb0EEEvNS_16Flash_bwd_paramsE)
        /*02e8*/ 	.short	0x0380
        /*02ea*/ 	.short	0x0280


	//----- nvinfo : EIATTR_SW_WAR
	.align		4
.L_180:
        /*02ec*/ 	.byte	0x04, 0x36
        /*02ee*/ 	.short	(.L_182 - .L_181)
.L_181:
        /*02f0*/ 	.word	0x00000008
.L_182:


//--------------------- .nv.info._ZN5flash44flash_bwd_dq_dk_dv_loop_seqk_parallel_kernelI23Flash_bwd_kernel_traitsILi192ELi64ELi64ELi8ELi4ELi2ELi2ELb1ELb1EN7cutlass6half_tE19Flash_kernel_traitsILi192ELi64ELi64ELi8ES3_EELb0ELb1ELb0ELb1ELb0ELb0ELb0EEEvNS_16Flash_bwd_paramsE --------------------------
	.section	.nv.info._ZN5flash44flash_bwd_dq_dk_dv_loop_seqk_parallel_kernelI23Flash_bwd_kernel_traitsILi192ELi64ELi64ELi8ELi4ELi2ELi2ELb1ELb1EN7cutlass6half_tE19Flash_kernel_traitsILi192ELi64ELi64ELi8ES3_EELb0ELb1ELb0ELb1ELb0ELb0ELb0EEEvNS_16Flash_bwd_paramsE,"",@"SHT_CUDA_INFO"
	.sectionflags	@""
	.align	4


	//----- nvinfo : EIATTR_CUDA_API_VERSION
	.align		4
        /*0000*/ 	.byte	0x04, 0x37
        /*0002*/ 	.short	(.L_184 - .L_183)
.L_183:
        /*0004*/ 	.word	0x00000082


	//----- nvinfo : EIATTR_KPARAM_INFO
	.align		4
.L_184:
        /*0008*/ 	.byte	0x04, 0x17
        /*000a*/ 	.short	(.L_186 - .L_185)
.L_185:
        /*000c*/ 	.word	0x00000000
        /*0010*/ 	.short	0x0000
        /*0012*/ 	.short	0x0000
        /*0014*/ 	.byte	0x00, 0xf0, 0x01, 0x0a


	//----- nvinfo : EIATTR_SPARSE_MMA_MASK
	.align		4
.L_186:
        /*0018*/ 	.byte	0x03, 0x50
        /*001a*/ 	.short	0x0000


	//----- nvinfo : EIATTR_MAXREG_COUNT
	.align		4
        /*001c*/ 	.byte	0x03, 0x1b
        /*001e*/ 	.short	0x00ff


	//----- nvinfo : EIATTR_NUM_BARRIERS
	.align		4
        /*0020*/ 	.byte	0x02, 0x4c
        /*0022*/ 	.byte	0x01
	.zero		1


	//----- nvinfo : EIATTR_ANNOTATIONS
	.align		4
        /*0024*/ 	.byte	0x04, 0x55
        /*0026*/ 	.short	(.L_188 - .L_187)


	//   ....[0]....
.L_187:
        /* <DEDUP_REMOVED lines=48> */


	//----- nvinfo : EIATTR_MERCURY_ISA_VERSION
	.align		4
.L_188:
        /*0318*/ 	.byte	0x03, 0x5f
        /*031a*/ 	.short	0x0101


	//----- nvinfo : EIATTR_VRC_CTA_INIT_COUNT
	.align		4
        /*031c*/ 	.byte	0x02, 0x4a
	.zero		1
	.zero		1


	//----- nvinfo : EIATTR_EXIT_INSTR_OFFSETS
	.align		4
        /*0320*/ 	.byte	0x04, 0x1c
        /*0322*/ 	.short	(.L_190 - .L_189)


	//   ....[0]....
.L_189:
        /*0324*/ 	.word	0x00000090


	//   ....[1]....
        /*0328*/ 	.word	0x00008fd0


	//----- nvinfo : EIATTR_CRS_STACK_SIZE
	.align		4
.L_190:
        /*032c*/ 	.byte	0x04, 0x1e
        /*032e*/ 	.short	(.L_192 - .L_191)
.L_191:
        /*0330*/ 	.word	0x00000000


	//----- nvinfo : EIATTR_CBANK_PARAM_SIZE
	.align		4
.L_192:
        /*0334*/ 	.byte	0x03, 0x19
        /*0336*/ 	.short	0x0280


	//----- nvinfo : EIATTR_PARAM_CBANK
	.align		4
        /*0338*/ 	.byte	0x04, 0x0a
        /*033a*/ 	.short	(.L_194 - .L_193)
	.align		4
.L_193:
        /*033c*/ 	.word	index@(.nv.constant0._ZN5flash44flash_bwd_dq_dk_dv_loop_seqk_parallel_kernelI23Flash_bwd_kernel_traitsILi192ELi64ELi64ELi8ELi4ELi2ELi2ELb1ELb1EN7cutlass6half_tE19Flash_kernel_traitsILi192ELi64ELi64ELi8ES3_EELb0ELb1ELb0ELb1ELb0ELb0ELb0EEEvNS_16Flash_bwd_paramsE)
        /*0340*/ 	.short	0x0380
        /*0342*/ 	.short	0x0280


	//----- nvinfo : EIATTR_SW_WAR
	.align		4
.L_194:
        /*0344*/ 	.byte	0x04, 0x36
        /*0346*/ 	.short	(.L_196 - .L_195)
.L_195:
        /*0348*/ 	.word	0x00000008
.L_196:


//--------------------- .nv.info._ZN5flash44flash_bwd_dq_dk_dv_loop_seqk_parallel_kernelI23Flash_bwd_kernel_traitsILi192ELi64ELi64ELi8ELi4ELi2ELi2ELb0ELb0EN7cutlass6half_tE19Flash_kernel_traitsILi192ELi64ELi64ELi8ES3_EELb0ELb1ELb0ELb0ELb0ELb0ELb0EEEvNS_16Flash_bwd_paramsE --------------------------
	.section	.nv.info._ZN5flash44flash_bwd_dq_dk_dv_loop_seqk_parallel_kernelI23Flash_bwd_kernel_traitsILi192ELi64ELi64ELi8ELi4ELi2ELi2ELb0ELb0EN7cutlass6half_tE19Flash_kernel_traitsILi192ELi64ELi64ELi8ES3_EELb0ELb1ELb0ELb0ELb0ELb0ELb0EEEvNS_16Flash_bwd_paramsE,"",@"SHT_CUDA_INFO"
	.sectionflags	@""
	.align	4


	//----- nvinfo : EIATTR_CUDA_API_VERSION
	.align		4
        /*0000*/ 	.byte	0x04, 0x37
        /*0002*/ 	.short	(.L_198 - .L_197)
.L_197:
        /*0004*/ 	.word	0x00000082


	//----- nvinfo : EIATTR_KPARAM_INFO
	.align		4
.L_198:
        /*0008*/ 	.byte	0x04, 0x17
        /*000a*/ 	.short	(.L_200 - .L_199)
.L_199:
        /*000c*/ 	.word	0x00000000
        /*0010*/ 	.short	0x0000
        /*0012*/ 	.short	0x0000
        /*0014*/ 	.byte	0x00, 0xf0, 0x01, 0x0a


	//----- nvinfo : EIATTR_SPARSE_MMA_MASK
	.align		4
.L_200:
        /*0018*/ 	.byte	0x03, 0x50
        /*001a*/ 	.short	0x0000


	//----- nvinfo : EIATTR_MAXREG_COUNT
	.align		4
        /*001c*/ 	.byte	0x03, 0x1b
        /*001e*/ 	.short	0x00ff


	//----- nvinfo : EIATTR_NUM_BARRIERS
	.align		4
        /*0020*/ 	.byte	0x02, 0x4c
        /*0022*/ 	.byte	0x01
	.zero		1


	//----- nvinfo : EIATTR_ANNOTATIONS
	.align		4
        /*0024*/ 	.byte	0x04, 0x55
        /*0026*/ 	.short	(.L_202 - .L_201)


	//   ....[0]....
.L_201:
        /*0028*/ 	.word	0x00000001
        /*002c*/ 	.byte	0xf0, 0x57, 0x00, 0x00, 0x01, 0x00, 0x00, 0x00, 0x70, 0x64, 0x00, 0x00


	//----- nvinfo : EIATTR_MERCURY_ISA_VERSION
	.align		4
.L_202:
        /*0038*/ 	.byte	0x03, 0x5f
        /*003a*/ 	.short	0x0101


	//----- nvinfo : EIATTR_VRC_CTA_INIT_COUNT
	.align		4
        /*003c*/ 	.byte	0x02, 0x4a
	.zero		1
	.zero		1


	//----- nvinfo : EIATTR_EXIT_INSTR_OFFSETS
	.align		4
        /*0040*/ 	.byte	0x04, 0x1c
        /*0042*/ 	.short	(.L_204 - .L_203)


	//   ....[0]....
.L_203:
        /*0044*/ 	.word	0x00000090


	//   ....[1]....
        /*0048*/ 	.word	0x00007b80


	//----- nvinfo : EIATTR_CRS_STACK_SIZE
	.align		4
.L_204:
        /*004c*/ 	.byte	0x04, 0x1e
        /*004e*/ 	.short	(.L_206 - .L_205)
.L_205:
        /*0050*/ 	.word	0x00000000


	//----- nvinfo : EIATTR_CBANK_PARAM_SIZE
	.align		4
.L_206:
        /*0054*/ 	.byte	0x03, 0x19
        /*0056*/ 	.short	0x0280


	//----- nvinfo : EIATTR_PARAM_CBANK
	.align		4
        /*0058*/ 	.byte	0x04, 0x0a
        /*005a*/ 	.short	(.L_208 - .L_207)
	.align		4
.L_207:
        /*005c*/ 	.word	index@(.nv.constant0._ZN5flash44flash_bwd_dq_dk_dv_loop_seqk_parallel_kernelI23Flash_bwd_kernel_traitsILi192ELi64ELi64ELi8ELi4ELi2ELi2ELb0ELb0EN7cutlass6half_tE19Flash_kernel_traitsILi192ELi64ELi64ELi8ES3_EELb0ELb1ELb0ELb0ELb0ELb0ELb0EEEvNS_16Flash_bwd_paramsE)
        /*0060*/ 	.short	0x0380
        /*0062*/ 	.short	0x0280


	//----- nvinfo : EIATTR_SW_WAR
	.align		4
.L_208:
        /*0064*/ 	.byte	0x04, 0x36
        /*0066*/ 	.short	(.L_210 - .L_209)
.L_209:
        /*0068*/ 	.word	0x00000008
.L_210:


//--------------------- .nv.info._ZN5flash44flash_bwd_dq_dk_dv_loop_seqk_parallel_kernelI23Flash_bwd_kernel_traitsILi192ELi64ELi64ELi8ELi4ELi2ELi2ELb0ELb0EN7cutlass6half_tE19Flash_kernel_traitsILi192ELi64ELi64ELi8ES3_EELb0ELb1ELb0ELb0ELb0ELb1ELb0EEEvNS_16Flash_bwd_paramsE --------------------------
	.section	.nv.info._ZN5flash44flash_bwd_dq_dk_dv_loop_seqk_parallel_kernelI23Flash_bwd_kernel_traitsILi192ELi64ELi64ELi8ELi4ELi2ELi2ELb0ELb0EN7cutlass6half_tE19Flash_kernel_traitsILi192ELi64ELi64ELi8ES3_EELb0ELb1ELb0ELb0ELb0ELb1ELb0EEEvNS_16Flash_bwd_paramsE,"",@"SHT_CUDA_INFO"
	.sectionflags	@""
	.align	4


	//----- nvinfo : EIATTR_CUDA_API_VERSION
	.align		4
        /*0000*/ 	.byte	0x04, 0x37
        /*0002*/ 	.short	(.L_212 - .L_211)
.L_211:
        /*0004*/ 	.word	0x00000082


	//----- nvinfo : EIATTR_KPARAM_INFO
	.align		4
.L_212:
        /*0008*/ 	.byte	0x04, 0x17
        /*000a*/ 	.short	(.L_214 - .L_213)
.L_213:
        /*000c*/ 	.word	0x00000000
        /*0010*/ 	.short	0x0000
        /*0012*/ 	.short	0x0000
        /*0014*/ 	.byte	0x00, 0xf0, 0x01, 0x0a


	//----- nvinfo : EIATTR_SPARSE_MMA_MASK
	.align		4
.L_214:
        /*0018*/ 	.byte	0x03, 0x50
        /*001a*/ 	.short	0x0000


	//----- nvinfo : EIATTR_MAXREG_COUNT
	.align		4
        /*001c*/ 	.byte	0x03, 0x1b
        /*001e*/ 	.short	0x00ff


	//----- nvinfo : EIATTR_NUM_BARRIERS
	.align		4
        /*0020*/ 	.byte	0x02, 0x4c
        /*0022*/ 	.byte	0x01
	.zero		1


	//----- nvinfo : EIATTR_MERCURY_ISA_VERSION
	.align		4
        /*0024*/ 	.byte	0x03, 0x5f
        /*0026*/ 	.short	0x0101


	//----- nvinfo : EIATTR_VRC_CTA_INIT_COUNT
	.align		4
        /*0028*/ 	.byte	0x02, 0x4a
	.zero		1
	.zero		1


	//----- nvinfo : EIATTR_EXIT_INSTR_OFFSETS
	.align		4
        /*002c*/ 	.byte	0x04, 0x1c
        /*002e*/ 	.short	(.L_216 - .L_215)


	//   ....[0]....
.L_215:
        /*0030*/ 	.word	0x00000080


	//   ....[1]....
        /*0034*/ 	.word	0x000069d0


	//----- nvinfo : EIATTR_CRS_STACK_SIZE
	.align		4
.L_216:
        /*0038*/ 	.byte	0x04, 0x1e
        /*003a*/ 	.short	(.L_218 - .L_217)
.L_217:
        /*003c*/ 	.word	0x00000000


	//----- nvinfo : EIATTR_CBANK_PARAM_SIZE
	.align		4
.L_218:
        /*0040*/ 	.byte	0x03, 0x19
        /*0042*/ 	.short	0x0280


	//----- nvinfo : EIATTR_PARAM_CBANK
	.align		4
        /*0044*/ 	.byte	0x04, 0x0a
        /*0046*/ 	.short	(.L_220 - .L_219)
	.align		4
.L_219:
        /*0048*/ 	.word	index@(.nv.constant0._ZN5flash44flash_bwd_dq_dk_dv_loop_seqk_parallel_kernelI23Flash_bwd_kernel_traitsILi192ELi64ELi64ELi8ELi4ELi2ELi2ELb0ELb0EN7cutlass6half_tE19Flash_kernel_traitsILi192ELi64ELi64ELi8ES3_EELb0ELb1ELb0ELb0ELb0ELb1ELb0EEEvNS_16Flash_bwd_paramsE)
        /*004c*/ 	.short	0x0380
        /*004e*/ 	.short	0x0280


	//----- nvinfo : EIATTR_SW_WAR
	.align		4
.L_220:
        /*0050*/ 	.byte	0x04, 0x36
        /*0052*/ 	.short	(.L_222 - .L_221)
.L_221:
        /*0054*/ 	.word	0x00000008
.L_222:


//--------------------- .nv.info._ZN5flash44flash_bwd_dq_dk_dv_loop_seqk_parallel_kernelI23Flash_bwd_kernel_traitsILi192ELi64ELi64ELi8ELi4ELi2ELi2ELb0ELb0EN7cutlass6half_tE19Flash_kernel_traitsILi192ELi64ELi64ELi8ES3_EELb0ELb1ELb0ELb1ELb0ELb0ELb0EEEvNS_16Flash_bwd_paramsE --------------------------
	.section	.nv.info._ZN5flash44flash_bwd_dq_dk_dv_loop_seqk_parallel_kernelI23Flash_bwd_kernel_traitsILi192ELi64ELi64ELi8ELi4ELi2ELi2ELb0ELb0EN7cutlass6half_tE19Flash_kernel_traitsILi192ELi64ELi64ELi8ES3_EELb0ELb1ELb0ELb1ELb0ELb0ELb0EEEvNS_16Flash_bwd_paramsE,"",@"SHT_CUDA_INFO"
	.sectionflags	@""
	.align	4


	//----- nvinfo : EIATTR_CUDA_API_VERSION
	.align		4
        /*0000*/ 	.byte	0x04, 0x37
        /*0002*/ 	.short	(.L_224 - .L_223)
.L_223:
        /*0004*/ 	.word	0x00000082


	//----- nvinfo : EIATTR_KPARAM_INFO
	.align		4
.L_224:
        /*0008*/ 	.byte	0x04, 0x17
        /*000a*/ 	.short	(.L_226 - .L_225)
.L_225:
        /*000c*/ 	.word	0x00000000
        /*0010*/ 	.short	0x0000
        /*0012*/ 	.short	0x0000
        /*0014*/ 	.byte	0x00, 0xf0, 0x01, 0x0a


	//----- nvinfo : EIATTR_SPARSE_MMA_MASK
	.align		4
.L_226:
        /*0018*/ 	.byte	0x03, 0x50
        /*001a*/ 	.short	0x0000


	//----- nvinfo : EIATTR_MAXREG_COUNT
	.align		4
        /*001c*/ 	.byte	0x03, 0x1b
        /*001e*/ 	.short	0x00ff


	//----- nvinfo : EIATTR_NUM_BARRIERS
	.align		4
        /*0020*/ 	.byte	0x02, 0x4c
        /*0022*/ 	.byte	0x01
	.zero		1


	//----- nvinfo : EIATTR_MERCURY_ISA_VERSION
	.align		4
        /*0024*/ 	.byte	0x03, 0x5f
        /*0026*/ 	.short	0x0101


	//----- nvinfo : EIATTR_VRC_CTA_INIT_COUNT
	.align		4
        /*0028*/ 	.byte	0x02, 0x4a
	.zero		1
	.zero		1


	//----- nvinfo : EIATTR_EXIT_INSTR_OFFSETS
	.align		4
        /*002c*/ 	.byte	0x04, 0x1c
        /*002e*/ 	.short	(.L_228 - .L_227)


	//   ....[0]....
.L_227:
        /*0030*/ 	.word	0x00000080


	//   ....[1]....
        /*0034*/ 	.word	0x00007d00


	//----- nvinfo : EIATTR_CRS_STACK_SIZE
	.align		4
.L_228:
        /*0038*/ 	.byte	0x04, 0x1e
        /*003a*/ 	.short	(.L_230 - .L_229)
.L_229:
        /*003c*/ 	.word	0x00000000


	//----- nvinfo : EIATTR_CBANK_PARAM_SIZE
	.align		4
.L_230:
        /*0040*/ 	.byte	0x03, 0x19
        /*0042*/ 	.short	0x0280


	//----- nvinfo : EIATTR_PARAM_CBANK
	.align		4
        /*0044*/ 	.byte	0x04, 0x0a
        /*0046*/ 	.short	(.L_232 - .L_231)
	.align		4
.L_231:
        /*0048*/ 	.word	index@(.nv.constant0._ZN5flash44flash_bwd_dq_dk_dv_loop_seqk_parallel_kernelI23Flash_bwd_kernel_traitsILi192ELi64ELi64ELi8ELi4ELi2ELi2ELb0ELb0EN7cutlass6half_tE19Flash_kernel_traitsILi192ELi64ELi64ELi8ES3_EELb0ELb1ELb0ELb1ELb0ELb0ELb0EEEvNS_16Flash_bwd_paramsE)
        /*004c*/ 	.short	0x0380
        /*004e*/ 	.short	0x0280


	//----- nvinfo : EIATTR_SW_WAR
	.align		4
.L_232:
        /*0050*/ 	.byte	0x04, 0x36
        /*0052*/ 	.short	(.L_234 - .L_233)
.L_233:
        /*0054*/ 	.word	0x00000008
.L_234:


//--------------------- .nv.info._ZN5flash27flash_bwd_convert_dq_kernelI23Flash_bwd_kernel_traitsILi192ELi64ELi64ELi8ELi4ELi2ELi2ELb1ELb1EN7cutlass6half_tE19Flash_kernel_traitsILi192ELi64ELi64ELi8ES3_EEEEvNS_16Flash_bwd_paramsEi --------------------------
	.section	.nv.info._ZN5flash27flash_bwd_convert_dq_kernelI23Flash_bwd_kernel_traitsILi192ELi64ELi64ELi8ELi4ELi2ELi2ELb1ELb1EN7cutlass6half_tE19Flash_kernel_traitsILi192ELi64ELi64ELi8ES3_EEEEvNS_16Flash_bwd_paramsEi,"",@"SHT_CUDA_INFO"
	.sectionflags	@""
	.align	4


	//----- nvinfo : EIATTR_CUDA_API_VERSION
	.align		4
        /*0000*/ 	.byte	0x04, 0x37
        /*0002*/ 	.short	(.L_236 - .L_235)
.L_235:
        /*0004*/ 	.word	0x00000082


	//----- nvinfo : EIATTR_KPARAM_INFO
	.align		4
.L_236:
        /*0008*/ 	.byte	0x04, 0x17
        /*000a*/ 	.short	(.L_238 - .L_237)
.L_237:
        /*000c*/ 	.word	0x00000000
        /*0010*/ 	.short	0x0001
        /*0012*/ 	.short	0x0280
        /*0014*/ 	.byte	0x00, 0xf0, 0x11, 0x00


	//----- nvinfo : EIATTR_KPARAM_INFO
	.align		4
.L_238:
        /*0018*/ 	.byte	0x04, 0x17
        /*001a*/ 	.short	(.L_240 - .L_239)
.L_239:
        /*001c*/ 	.word	0x00000000
        /*0020*/ 	.short	0x0000
        /*0022*/ 	.short	0x0000
        /*0024*/ 	.byte	0x00, 0xf0, 0x01, 0x0a


	//----- nvinfo : EIATTR_SPARSE_MMA_MASK
	.align		4
.L_240:
        /*0028*/ 	.byte	0x03, 0x50
        /*002a*/ 	.short	0x0000


	//----- nvinfo : EIATTR_MAXREG_COUNT
	.align		4
        /*002c*/ 	.byte	0x03, 0x1b
        /*002e*/ 	.short	0x00ff


	//----- nvinfo : EIATTR_NUM_BARRIERS
	.align		4
        /*0030*/ 	.byte	0x02, 0x4c
        /*0032*/ 	.byte	0x01
	.zero		1


	//----- nvinfo : EIATTR_MERCURY_ISA_VERSION
	.align		4
        /*0034*/ 	.byte	0x03, 0x5f
        /*0036*/ 	.short	0x0101


	//----- nvinfo : EIATTR_VRC_CTA_INIT_COUNT
	.align		4
        /*0038*/ 	.byte	0x02, 0x4a
	.zero		1
	.zero		1


	//----- nvinfo : EIATTR_EXIT_INSTR_OFFSETS
	.align		4
        /*003c*/ 	.byte	0x04, 0x1c
        /*003e*/ 	.short	(.L_242 - .L_241)


	//   ....[0]....
.L_241:
        /*0040*/ 	.word	0x00000120


	//   ....[1]....
        /*0044*/ 	.word	0x00001790


	//   ....[2]....
        /*0048*/ 	.word	0x000018c0


	//   ....[3]....
        /*004c*/ 	.word	0x000018e0


	//----- nvinfo : EIATTR_CRS_STACK_SIZE
	.align		4
.L_242:
        /*0050*/ 	.byte	0x04, 0x1e
        /*0052*/ 	.short	(.L_244 - .L_243)
.L_243:
        /*0054*/ 	.word	0x00000000


	//----- nvinfo : EIATTR_CBANK_PARAM_SIZE
	.align		4
.L_244:
        /*0058*/ 	.byte	0x03, 0x19
        /*005a*/ 	.short	0x0284


	//----- nvinfo : EIATTR_PARAM_CBANK
	.align		4
        /*005c*/ 	.byte	0x04, 0x0a
        /*005e*/ 	.short	(.L_246 - .L_245)
	.align		4
.L_245:
        /*0060*/ 	.word	index@(.nv.constant0._ZN5flash27flash_bwd_convert_dq_kernelI23Flash_bwd_kernel_traitsILi192ELi64ELi64ELi8ELi4ELi2ELi2ELb1ELb1EN7cutlass6half_tE19Flash_kernel_traitsILi192ELi64ELi64ELi8ES3_EEEEvNS_16Flash_bwd_paramsEi)
        /*0064*/ 	.short	0x0380
        /*0066*/ 	.short	0x0284


	//----- nvinfo : EIATTR_SW_WAR
	.align		4
.L_246:
        /*0068*/ 	.byte	0x04, 0x36
        /*006a*/ 	.short	(.L_248 - .L_247)
.L_247:
        /*006c*/ 	.word	0x00000008
.L_248:


//--------------------- .nv.info._ZN5flash44flash_bwd_dq_dk_dv_loop_seqk_parallel_kernelI23Flash_bwd_kernel_traitsILi192ELi64ELi64ELi8ELi4ELi2ELi2ELb1ELb1EN7cutlass6half_tE19Flash_kernel_traitsILi192ELi64ELi64ELi8ES3_EELb1ELb1ELb0ELb0ELb0ELb0ELb0EEEvNS_16Flash_bwd_paramsE --------------------------
	.section	.nv.info._ZN5flash44flash_bwd_dq_dk_dv_loop_seqk_parallel_kernelI23Flash_bwd_kernel_traitsILi192ELi64ELi64ELi8ELi4ELi2ELi2ELb1ELb1EN7cutlass6half_tE19Flash_kernel_traitsILi192ELi64ELi64ELi8ES3_EELb1ELb1ELb0ELb0ELb0ELb0ELb0EEEvNS_16Flash_bwd_paramsE,"",@"SHT_CUDA_INFO"
	.sectionflags	@""
	.align	4


	//----- nvinfo : EIATTR_CUDA_API_VERSION
	.align		4
        /*0000*/ 	.byte	0x04, 0x37
        /*0002*/ 	.short	(.L_250 - .L_249)
.L_249:
        /*0004*/ 	.word	0x00000082


	//----- nvinfo : EIATTR_KPARAM_INFO
	.align		4
.L_250:
        /*0008*/ 	.byte	0x04, 0x17
        /*000a*/ 	.short	(.L_252 - .L_251)
.L_251:
        /*000c*/ 	.word	0x00000000
        /*0010*/ 	.short	0x0000
        /*0012*/ 	.short	0x0000
        /*0014*/ 	.byte	0x00, 0xf0, 0x01, 0x0a


	//----- nvinfo : EIATTR_SPARSE_MMA_MASK
	.align		4
.L_252:
        /*0018*/ 	.byte	0x03, 0x50
        /*001a*/ 	.short	0x0000


	//----- nvinfo : EIATTR_MAXREG_COUNT
	.align		4
        /*001c*/ 	.byte	0x03, 0x1b
        /*001e*/ 	.short	0x00ff


	//----- nvinfo : EIATTR_NUM_BARRIERS
	.align		4
        /*0020*/ 	.byte	0x02, 0x4c
        /*0022*/ 	.byte	0x01
	.zero		1


	//----- nvinfo : EIATTR_ANNOTATIONS
	.align		4
        /*0024*/ 	.byte	0x04, 0x55
        /*0026*/ 	.short	(.L_254 - .L_253)


	//   ....[0]....
.L_253:
        /* <DEDUP_REMOVED lines=45> */


	//----- nvinfo : EIATTR_MERCURY_ISA_VERSION
	.align		4
.L_254:
        /*02e0*/ 	.byte	0x03, 0x5f
        /*02e2*/ 	.short	0x0101


	//----- nvinfo : EIATTR_VRC_CTA_INIT_COUNT
	.align		4
        /*02e4*/ 	.byte	0x02, 0x4a
	.zero		1
	.zero		1


	//----- nvinfo : EIATTR_EXIT_INSTR_OFFSETS
	.align		4
        /*02e8*/ 	.byte	0x04, 0x1c
        /*02ea*/ 	.short	(.L_256 - .L_255)


	//   ....[0]....
.L_255:
        /*02ec*/ 	.word	0x00000090


	//   ....[1]....
        /*02f0*/ 	.word	0x00009770


	//----- nvinfo : EIATTR_CRS_STACK_SIZE
	.align		4
.L_256:
        /*02f4*/ 	.byte	0x04, 0x1e
        /*02f6*/ 	.short	(.L_258 - .L_257)
.L_257:
        /*02f8*/ 	.word	0x00000000


	//----- nvinfo : EIATTR_CBANK_PARAM_SIZE
	.align		4
.L_258:
        /*02fc*/ 	.byte	0x03, 0x19
        /*02fe*/ 	.short	0x0280


	//----- nvinfo : EIATTR_PARAM_CBANK
	.align		4
        /*0300*/ 	.byte	0x04, 0x0a
        /*0302*/ 	.short	(.L_260 - .L_259)
	.align		4
.L_259:
        /*0304*/ 	.word	index@(.nv.constant0._ZN5flash44flash_bwd_dq_dk_dv_loop_seqk_parallel_kernelI23Flash_bwd_kernel_traitsILi192ELi64ELi64ELi8ELi4ELi2ELi2ELb1ELb1EN7cutlass6half_tE19Flash_kernel_traitsILi192ELi64ELi64ELi8ES3_EELb1ELb1ELb0ELb0ELb0ELb0ELb0EEEvNS_16Flash_bwd_paramsE)
        /*0308*/ 	.short	0x0380
        /*030a*/ 	.short	0x0280


	//----- nvinfo : EIATTR_SW_WAR
	.align		4
.L_260:
        /*030c*/ 	.byte	0x04, 0x36
        /*030e*/ 	.short	(.L_262 - .L_261)
.L_261:
        /*0310*/ 	.word	0x00000008
.L_262:


//--------------------- .nv.info._ZN5flash44flash_bwd_dq_dk_dv_loop_seqk_parallel_kernelI23Flash_bwd_kernel_traitsILi192ELi64ELi64ELi8ELi4ELi2ELi2ELb1ELb1EN7cutlass6half_tE19Flash_kernel_traitsILi192ELi64ELi64ELi8ES3_EELb0ELb1ELb0ELb0ELb0ELb0ELb1EEEvNS_16Flash_bwd_paramsE --------------------------
	.section	.nv.info._ZN5flash44flash_bwd_dq_dk_dv_loop_seqk_parallel_kernelI23Flash_bwd_kernel_traitsILi192ELi64ELi64ELi8ELi4ELi2ELi2ELb1ELb1EN7cutlass6half_tE19Flash_kernel_traitsILi192ELi64ELi64ELi8ES3_EELb0ELb1ELb0ELb0ELb0ELb0ELb1EEEvNS_16Flash_bwd_paramsE,"",@"SHT_CUDA_INFO"
	.sectionflags	@""
	.align	4


	//----- nvinfo : EIATTR_CUDA_API_VERSION
	.align		4
        /*0000*/ 	.byte	0x04, 0x37
        /*0002*/ 	.short	(.L_264 - .L_263)
.L_263:
        /*0004*/ 	.word	0x00000082


	//----- nvinfo : EIATTR_KPARAM_INFO
	.align		4
.L_264:
        /*0008*/ 	.byte	0x04, 0x17
        /*000a*/ 	.short	(.L_266 - .L_265)
.L_265:
        /*000c*/ 	.word	0x00000000
        /*0010*/ 	.short	0x0000
        /*0012*/ 	.short	0x0000
        /*0014*/ 	.byte	0x00, 0xf0, 0x01, 0x0a


	//----- nvinfo : EIATTR_SPARSE_MMA_MASK
	.align		4
.L_266:
        /*0018*/ 	.byte	0x03, 0x50
        /*001a*/ 	.short	0x0000


	//----- nvinfo : EIATTR_MAXREG_COUNT
	.align		4
        /*001c*/ 	.byte	0x03, 0x1b
        /*001e*/ 	.short	0x00ff


	//----- nvinfo : EIATTR_NUM_BARRIERS
	.align		4
        /*0020*/ 	.byte	0x02, 0x4c
        /*0022*/ 	.byte	0x01
	.zero		1


	//----- nvinfo : EIATTR_ANNOTATIONS
	.align		4
        /*0024*/ 	.byte	0x04, 0x55
        /*0026*/ 	.short	(.L_268 - .L_267)


	//   ....[0]....
.L_267:
        /* <DEDUP_REMOVED lines=52> */


	//----- nvinfo : EIATTR_MERCURY_ISA_VERSION
	.align		4
.L_268:
        /*0358*/ 	.byte	0x03, 0x5f
        /*035a*/ 	.short	0x0101


	//----- nvinfo : EIATTR_VRC_CTA_INIT_COUNT
	.align		4
        /*035c*/ 	.byte	0x02, 0x4a
	.zero		1
	.zero		1


	//----- nvinfo : EIATTR_EXIT_INSTR_OFFSETS
	.align		4
        /*0360*/ 	.byte	0x04, 0x1c
        /*0362*/ 	.short	(.L_270 - .L_269)


	//   ....[0]....
.L_269:
        /*0364*/ 	.word	0x00000090


	//   ....[1]....
        /*0368*/ 	.word	0x00009230


	//----- nvinfo : EIATTR_CRS_STACK_SIZE
	.align		4
.L_270:
        /*036c*/ 	.byte	0x04, 0x1e
        /*036e*/ 	.short	(.L_272 - .L_271)
.L_271:
        /*0370*/ 	.word	0x00000000


	//----- nvinfo : EIATTR_CBANK_PARAM_SIZE
	.align		4
.L_272:
        /*0374*/ 	.byte	0x03, 0x19
        /*0376*/ 	.short	0x0280


	//----- nvinfo : EIATTR_PARAM_CBANK
	.align		4
        /*0378*/ 	.byte	0x04, 0x0a
        /*037a*/ 	.short	(.L_274 - .L_273)
	.align		4
.L_273:
        /*037c*/ 	.word	index@(.nv.constant0._ZN5flash44flash_bwd_dq_dk_dv_loop_seqk_parallel_kernelI23Flash_bwd_kernel_traitsILi192ELi64ELi64ELi8ELi4ELi2ELi2ELb1ELb1EN7cutlass6half_tE19Flash_kernel_traitsILi192ELi64ELi64ELi8ES3_EELb0ELb1ELb0ELb0ELb0ELb0ELb1EEEvNS_16Flash_bwd_paramsE)
        /*0380*/ 	.short	0x0380
        /*0382*/ 	.short	0x0280


	//----- nvinfo : EIATTR_SW_WAR
	.align		4
.L_274:
        /*0384*/ 	.byte	0x04, 0x36
        /*0386*/ 	.short	(.L_276 - .L_275)
.L_275:
        /*0388*/ 	.word	0x00000008
.L_276:


//--------------------- .nv.info._ZN5flash44flash_bwd_dq_dk_dv_loop_seqk_parallel_kernelI23Flash_bwd_kernel_traitsILi192ELi64ELi64ELi8ELi4ELi2ELi2ELb1ELb1EN7cutlass6half_tE19Flash_kernel_traitsILi192ELi64ELi64ELi8ES3_EELb1ELb1ELb0ELb0ELb0ELb1ELb0EEEvNS_16Flash_bwd_paramsE --------------------------
	.section	.nv.info._ZN5flash44flash_bwd_dq_dk_dv_loop_seqk_parallel_kernelI23Flash_bwd_kernel_traitsILi192ELi64ELi64ELi8ELi4ELi2ELi2ELb1ELb1EN7cutlass6half_tE19Flash_kernel_traitsILi192ELi64ELi64ELi8ES3_EELb1ELb1ELb0ELb0ELb0ELb1ELb0EEEvNS_16Flash_bwd_paramsE,"",@"SHT_CUDA_INFO"
	.sectionflags	@""
	.align	4


	//----- nvinfo : EIATTR_CUDA_API_VERSION
	.align		4
        /*0000*/ 	.byte	0x04, 0x37
        /*0002*/ 	.short	(.L_278 - .L_277)
.L_277:
        /*0004*/ 	.word	0x00000082


	//----- nvinfo : EIATTR_KPARAM_INFO
	.align		4
.L_278:
        /*0008*/ 	.byte	0x04, 0x17
        /*000a*/ 	.short	(.L_280 - .L_279)
.L_279:
        /*000c*/ 	.word	0x00000000
        /*0010*/ 	.short	0x0000
        /*0012*/ 	.short	0x0000
        /*0014*/ 	.byte	0x00, 0xf0, 0x01, 0x0a


	//----- nvinfo : EIATTR_SPARSE_MMA_MASK
	.align		4
.L_280:
        /*0018*/ 	.byte	0x03, 0x50
        /*001a*/ 	.short	0x0000


	//----- nvinfo : EIATTR_MAXREG_COUNT
	.align		4
        /*001c*/ 	.byte	0x03, 0x1b
        /*001e*/ 	.short	0x00ff


	//----- nvinfo : EIATTR_NUM_BARRIERS
	.align		4
        /*0020*/ 	.byte	0x02, 0x4c
        /*0022*/ 	.byte	0x01
	.zero		1


	//----- nvinfo : EIATTR_ANNOTATIONS
	.align		4
        /*0024*/ 	.byte	0x04, 0x55
        /*0026*/ 	.short	(.L_282 - .L_281)


	//   ....[0]....
.L_281:
        /* <DEDUP_REMOVED lines=42> */


	//----- nvinfo : EIATTR_MERCURY_ISA_VERSION
	.align		4
.L_282:
        /*02b0*/ 	.byte	0x03, 0x5f
        /*02b2*/ 	.short	0x0101


	//----- nvinfo : EIATTR_VRC_CTA_INIT_COUNT
	.align		4
        /*02b4*/ 	.byte	0x02, 0x4a
	.zero		1
	.zero		1


	//----- nvinfo : EIATTR_EXIT_INSTR_OFFSETS
	.align		4
        /*02b8*/ 	.byte	0x04, 0x1c
        /*02ba*/ 	.short	(.L_284 - .L_283)


	//   ....[0]....
.L_283:
        /*02bc*/ 	.word	0x00000090


	//   ....[1]....
        /*02c0*/ 	.word	0x00008520


	//----- nvinfo : EIATTR_CRS_STACK_SIZE
	.align		4
.L_284:
        /*02c4*/ 	.byte	0x04, 0x1e
        /*02c6*/ 	.short	(.L_286 - .L_285)
.L_285:
        /*02c8*/ 	.word	0x00000000


	//----- nvinfo : EIATTR_CBANK_PARAM_SIZE
	.align		4
.L_286:
        /*02cc*/ 	.byte	0x03, 0x19
        /*02ce*/ 	.short	0x0280


	//----- nvinfo : EIATTR_PARAM_CBANK
	.align		4
        /*02d0*/ 	.byte	0x04, 0x0a
        /*02d2*/ 	.short	(.L_288 - .L_287)
	.align		4
.L_287:
        /*02d4*/ 	.word	index@(.nv.constant0._ZN5flash44flash_bwd_dq_dk_dv_loop_seqk_parallel_kernelI23Flash_bwd_kernel_traitsILi192ELi64ELi64ELi8ELi4ELi2ELi2ELb1ELb1EN7cutlass6half_tE19Flash_kernel_traitsILi192ELi64ELi64ELi8ES3_EELb1ELb1ELb0ELb0ELb0ELb1ELb0EEEvNS_16Flash_bwd_paramsE)
        /*02d8*/ 	.short	0x0380
        /*02da*/ 	.short	0x0280


	//----- nvinfo : EIATTR_SW_WAR
	.align		4
.L_288:
        /*02dc*/ 	.byte	0x04, 0x36
        /*02de*/ 	.short	(.L_290 - .L_289)
.L_289:
        /*02e0*/ 	.word	0x00000008
.L_290:


//--------------------- .nv.info._ZN5flash44flash_bwd_dq_dk_dv_loop_seqk_parallel_kernelI23Flash_bwd_kernel_traitsILi192ELi64ELi64ELi8ELi4ELi2ELi2ELb1ELb1EN7cutlass6half_tE19Flash_kernel_traitsILi192ELi64ELi64ELi8ES3_EELb0ELb1ELb0ELb0ELb0ELb1ELb1EEEvNS_16Flash_bwd_paramsE --------------------------
	.section	.nv.info._ZN5flash44flash_bwd_dq_dk_dv_loop_seqk_parallel_kernelI23Flash_bwd_kernel_traitsILi192ELi64ELi64ELi8ELi4ELi2ELi2ELb1ELb1EN7cutlass6half_tE19Flash_kernel_traitsILi192ELi64ELi64ELi8ES3_EELb0ELb1ELb0ELb0ELb0ELb1ELb1EEEvNS_16Flash_bwd_paramsE,"",@"SHT_CUDA_INFO"
	.sectionflags	@""
	.align	4


	//----- nvinfo : EIATTR_CUDA_API_VERSION
	.align		4
        /*0000*/ 	.byte	0x04, 0x37
        /*0002*/ 	.short	(.L_292 - .L_291)
.L_291:
        /*0004*/ 	.word	0x00000082


	//----- nvinfo : EIATTR_KPARAM_INFO
	.align		4
.L_292:
        /*0008*/ 	.byte	0x04, 0x17
        /*000a*/ 	.short	(.L_294 - .L_293)
.L_293:
        /*000c*/ 	.word	0x00000000
        /*0010*/ 	.short	0x0000
        /*0012*/ 	.short	0x0000
        /*0014*/ 	.byte	0x00, 0xf0, 0x01, 0x0a


	//----- nvinfo : EIATTR_SPARSE_MMA_MASK
	.align		4
.L_294:
        /*0018*/ 	.byte	0x03, 0x50
        /*001a*/ 	.short	0x0000


	//----- nvinfo : EIATTR_MAXREG_COUNT
	.align		4
        /*001c*/ 	.byte	0x03, 0x1b
        /*001e*/ 	.short	0x00ff


	//----- nvinfo : EIATTR_NUM_BARRIERS
	.align		4
        /*0020*/ 	.byte	0x02, 0x4c
        /*0022*/ 	.byte	0x01
	.zero		1


	//----- nvinfo : EIATTR_ANNOTATIONS
	.align		4
        /*0024*/ 	.byte	0x04, 0x55
        /*0026*/ 	.short	(.L_296 - .L_295)


	//   ....[0]....
.L_295:
        /* <DEDUP_REMOVED lines=49> */


	//----- nvinfo : EIATTR_MERCURY_ISA_VERSION
	.align		4
.L_296:
        /*0328*/ 	.byte	0x03, 0x5f
        /*032a*/ 	.short	0x0101


	//----- nvinfo : EIATTR_VRC_CTA_INIT_COUNT
	.align		4
        /*032c*/ 	.byte	0x02, 0x4a
	.zero		1
	.zero		1


	//----- nvinfo : EIATTR_EXIT_INSTR_OFFSETS
	.align		4
        /*0330*/ 	.byte	0x04, 0x1c
        /*0332*/ 	.short	(.L_298 - .L_297)


	//   ....[0]....
.L_297:
        /*0334*/ 	.word	0x00000090


	//   ....[1]....
        /*0338*/ 	.word	0x00008050


	//----- nvinfo : EIATTR_CRS_STACK_SIZE
	.align		4
.L_298:
        /*033c*/ 	.byte	0x04, 0x1e
        /*033e*/ 	.short	(.L_300 - .L_299)
.L_299:
        /*0340*/ 	.word	0x00000000


	//----- nvinfo : EIATTR_CBANK_PARAM_SIZE
	.align		4
.L_300:
        /*0344*/ 	.byte	0x03, 0x19
        /*0346*/ 	.short	0x0280


	//----- nvinfo : EIATTR_PARAM_CBANK
	.align		4
        /*0348*/ 	.byte	0x04, 0x0a
        /*034a*/ 	.short	(.L_302 - .L_301)
	.align		4
.L_301:
        /*034c*/ 	.word	index@(.nv.constant0._ZN5flash44flash_bwd_dq_dk_dv_loop_seqk_parallel_kernelI23Flash_bwd_kernel_traitsILi192ELi64ELi64ELi8ELi4ELi2ELi2ELb1ELb1EN7cutlass6half_tE19Flash_kernel_traitsILi192ELi64ELi64ELi8ES3_EELb0ELb1ELb0ELb0ELb0ELb1ELb1EEEvNS_16Flash_bwd_paramsE)
        /*0350*/ 	.short	0x0380
        /*0352*/ 	.short	0x0280


	//----- nvinfo : EIATTR_SW_WAR
	.align		4
.L_302:
        /*0354*/ 	.byte	0x04, 0x36
        /*0356*/ 	.short	(.L_304 - .L_303)
.L_303:
        /*0358*/ 	.word	0x00000008
.L_304:


//--------------------- .nv.info._ZN5flash44flash_bwd_dq_dk_dv_loop_seqk_parallel_kernelI23Flash_bwd_kernel_traitsILi192ELi64ELi64ELi8ELi4ELi2ELi2ELb1ELb1EN7cutlass6half_tE19Flash_kernel_traitsILi192ELi64ELi64ELi8ES3_EELb1ELb1ELb0ELb1ELb0ELb0ELb0EEEvNS_16Flash_bwd_paramsE --------------------------
	.section	.nv.info._ZN5flash44flash_bwd_dq_dk_dv_loop_seqk_parallel_kernelI23Flash_bwd_kernel_traitsILi192ELi64ELi64ELi8ELi4ELi2ELi2ELb1ELb1EN7cutlass6half_tE19Flash_kernel_traitsILi192ELi64ELi64ELi8ES3_EELb1ELb1ELb0ELb1ELb0ELb0ELb0EEEvNS_16Flash_bwd_paramsE,"",@"SHT_CUDA_INFO"
	.sectionflags	@""
	.align	4


	//----- nvinfo : EIATTR_CUDA_API_VERSION
	.align		4
        /*0000*/ 	.byte	0x04, 0x37
        /*0002*/ 	.short	(.L_306 - .L_305)
.L_305:
        /*0004*/ 	.word	0x00000082


	//----- nvinfo : EIATTR_KPARAM_INFO
	.align		4
.L_306:
        /*0008*/ 	.byte	0x04, 0x17
        /*000a*/ 	.short	(.L_308 - .L_307)
.L_307:
        /*000c*/ 	.word	0x00000000
        /*0010*/ 	.short	0x0000
        /*0012*/ 	.short	0x0000
        /*0014*/ 	.byte	0x00, 0xf0, 0x01, 0x0a


	//----- nvinfo : EIATTR_SPARSE_MMA_MASK
	.align		4
.L_308:
        /*0018*/ 	.byte	0x03, 0x50
        /*001a*/ 	.short	0x0000


	//----- nvinfo : EIATTR_MAXREG_COUNT
	.align		4
        /*001c*/ 	.byte	0x03, 0x1b
        /*001e*/ 	.short	0x00ff


	//----- nvinfo : EIATTR_NUM_BARRIERS
	.align		4
        /*0020*/ 	.byte	0x02, 0x4c
        /*0022*/ 	.byte	0x01
	.zero		1


	//----- nvinfo : EIATTR_ANNOTATIONS
	.align		4
        /*0024*/ 	.byte	0x04, 0x55
        /*0026*/ 	.short	(.L_310 - .L_309)


	//   ....[0]....
.L_309:
        /* <DEDUP_REMOVED lines=53> */


	//----- nvinfo : EIATTR_MERCURY_ISA_VERSION
	.align		4
.L_310:
        /*0360*/ 	.byte	0x03, 0x5f
        /*0362*/ 	.short	0x0101


	//----- nvinfo : EIATTR_VRC_CTA_INIT_COUNT
	.align		4
        /*0364*/ 	.byte	0x02, 0x4a
	.zero		1
	.zero		1


	//----- nvinfo : EIATTR_EXIT_INSTR_OFFSETS
	.align		4
        /*0368*/ 	.byte	0x04, 0x1c
        /*036a*/ 	.short	(.L_312 - .L_311)


	//   ....[0]....
.L_311:
        /*036c*/ 	.word	0x00000090


	//   ....[1]....
        /*0370*/ 	.word	0x00009bf0


	//----- nvinfo : EIATTR_CRS_STACK_SIZE
	.align		4
.L_312:
        /*0374*/ 	.byte	0x04, 0x1e
        /*0376*/ 	.short	(.L_314 - .L_313)
.L_313:
        /*0378*/ 	.word	0x00000000


	//----- nvinfo : EIATTR_CBANK_PARAM_SIZE
	.align		4
.L_314:
        /*037c*/ 	.byte	0x03, 0x19
        /*037e*/ 	.short	0x0280


	//----- nvinfo : EIATTR_PARAM_CBANK
	.align		4
        /*0380*/ 	.byte	0x04, 0x0a
        /*0382*/ 	.short	(.L_316 - .L_315)
	.align		4
.L_315:
        /*0384*/ 	.word	index@(.nv.constant0._ZN5flash44flash_bwd_dq_dk_dv_loop_seqk_parallel_kernelI23Flash_bwd_kernel_traitsILi192ELi64ELi64ELi8ELi4ELi2ELi2ELb1ELb1EN7cutlass6half_tE19Flash_kernel_traitsILi192ELi64ELi64ELi8ES3_EELb1ELb1ELb0ELb1ELb0ELb0ELb0EEEvNS_16Flash_bwd_paramsE)
        /*0388*/ 	.short	0x0380
        /*038a*/ 	.short	0x0280


	//----- nvinfo : EIATTR_SW_WAR
	.align		4
.L_316:
        /*038c*/ 	.byte	0x04, 0x36
        /*038e*/ 	.short	(.L_318 - .L_317)
.L_317:
        /*0390*/ 	.word	0x00000008
.L_318:


//--------------------- .nv.info._ZN5flash44flash_bwd_dq_dk_dv_loop_seqk_parallel_kernelI23Flash_bwd_kernel_traitsILi192ELi64ELi64ELi8ELi4ELi2ELi2ELb1ELb1EN7cutlass6half_tE19Flash_kernel_traitsILi192ELi64ELi64ELi8ES3_EELb0ELb1ELb0ELb1ELb0ELb0ELb1EEEvNS_16Flash_bwd_paramsE --------------------------
	.section	.nv.info._ZN5flash44flash_bwd_dq_dk_dv_loop_seqk_parallel_kernelI23Flash_bwd_kernel_traitsILi192ELi64ELi64ELi8ELi4ELi2ELi2ELb1ELb1EN7cutlass6half_tE19Flash_kernel_traitsILi192ELi64ELi64ELi8ES3_EELb0ELb1ELb0ELb1ELb0ELb0ELb1EEEvNS_16Flash_bwd_paramsE,"",@"SHT_CUDA_INFO"
	.sectionflags	@""
	.align	4


	//----- nvinfo : EIATTR_CUDA_API_VERSION
	.align		4
        /*0000*/ 	.byte	0x04, 0x37
        /*0002*/ 	.short	(.L_320 - .L_319)
.L_319:
        /*0004*/ 	.word	0x00000082


	//----- nvinfo : EIATTR_KPARAM_INFO
	.align		4
.L_320:
        /*0008*/ 	.byte	0x04, 0x17
        /*000a*/ 	.short	(.L_322 - .L_321)
.L_321:
        /*000c*/ 	.word	0x00000000
        /*0010*/ 	.short	0x0000
        /*0012*/ 	.short	0x0000
        /*0014*/ 	.byte	0x00, 0xf0, 0x01, 0x0a


	//----- nvinfo : EIATTR_SPARSE_MMA_MASK
	.align		4
.L_322:
        /*0018*/ 	.byte	0x03, 0x50
        /*001a*/ 	.short	0x0000


	//----- nvinfo : EIATTR_MAXREG_COUNT
	.align		4
        /*001c*/ 	.byte	0x03, 0x1b
        /*001e*/ 	.short	0x00ff


	//----- nvinfo : EIATTR_NUM_BARRIERS
	.align		4
        /*0020*/ 	.byte	0x02, 0x4c
        /*0022*/ 	.byte	0x01
	.zero		1


	//----- nvinfo : EIATTR_ANNOTATIONS
	.align		4
        /*0024*/ 	.byte	0x04, 0x55
        /*0026*/ 	.short	(.L_324 - .L_323)


	//   ....[0]....
.L_323:
        /* <DEDUP_REMOVED lines=59> */


	//----- nvinfo : EIATTR_MERCURY_ISA_VERSION
	.align		4
.L_324:
        /*03c8*/ 	.byte	0x03, 0x5f
        /*03ca*/ 	.short	0x0101


	//----- nvinfo : EIATTR_VRC_CTA_INIT_COUNT
	.align		4
        /*03cc*/ 	.byte	0x02, 0x4a
	.zero		1
	.zero		1


	//----- nvinfo : EIATTR_EXIT_INSTR_OFFSETS
	.align		4
        /*03d0*/ 	.byte	0x04, 0x1c
        /*03d2*/ 	.short	(.L_326 - .L_325)


	//   ....[0]....
.L_325:
        /*03d4*/ 	.word	0x00000090


	//   ....[1]....
        /*03d8*/ 	.word	0x00009640


	//----- nvinfo : EIATTR_CRS_STACK_SIZE
	.align		4
.L_326:
        /*03dc*/ 	.byte	0x04, 0x1e
        /*03de*/ 	.short	(.L_328 - .L_327)
.L_327:
        /*03e0*/ 	.word	0x00000000


	//----- nvinfo : EIATTR_CBANK_PARAM_SIZE
	.align		4
.L_328:
        /*03e4*/ 	.byte	0x03, 0x19
        /*03e6*/ 	.short	0x0280


	//----- nvinfo : EIATTR_PARAM_CBANK
	.align		4
        /*03e8*/ 	.byte	0x04, 0x0a
        /*03ea*/ 	.short	(.L_330 - .L_329)
	.align		4
.L_329:
        /*03ec*/ 	.word	index@(.nv.constant0._ZN5flash44flash_bwd_dq_dk_dv_loop_seqk_parallel_kernelI23Flash_bwd_kernel_traitsILi192ELi64ELi64ELi8ELi4ELi2ELi2ELb1ELb1EN7cutlass6half_tE19Flash_kernel_traitsILi192ELi64ELi64ELi8ES3_EELb0ELb1ELb0ELb1ELb0ELb0ELb1EEEvNS_16Flash_bwd_paramsE)
        /*03f0*/ 	.short	0x0380
        /*03f2*/ 	.short	0x0280


	//----- nvinfo : EIATTR_SW_WAR
	.align		4
.L_330:
        /*03f4*/ 	.byte	0x04, 0x36
        /*03f6*/ 	.short	(.L_332 - .L_331)
.L_331:
        /*03f8*/ 	.word	0x00000008
.L_332:


//--------------------- .nv.info._ZN5flash25flash_bwd_dot_do_o_kernelILb0E23Flash_bwd_kernel_traitsILi192ELi64ELi64ELi8ELi4ELi2ELi2ELb1ELb1EN7cutlass6half_tE19Flash_kernel_traitsILi192ELi64ELi64ELi8ES3_EEEEvNS_16Flash_bwd_paramsE --------------------------
	.section	.nv.info._ZN5flash25flash_bwd_dot_do_o_kernelILb0E23Flash_bwd_kernel_traitsILi192ELi64ELi64ELi8ELi4ELi2ELi2ELb1ELb1EN7cutlass6half_tE19Flash_kernel_traitsILi192ELi64ELi64ELi8ES3_EEEEvNS_16Flash_bwd_paramsE,"",@"SHT_CUDA_INFO"
	.sectionflags	@""
	.align	4


	//----- nvinfo : EIATTR_CUDA_API_VERSION
	.align		4
        /*0000*/ 	.byte	0x04, 0x37
        /*0002*/ 	.short	(.L_334 - .L_333)
.L_333:
        /*0004*/ 	.word	0x00000082


	//----- nvinfo : EIATTR_KPARAM_INFO
	.align		4
.L_334:
        /*0008*/ 	.byte	0x04, 0x17
        /*000a*/ 	.short	(.L_336 - .L_335)
.L_335:
        /*000c*/ 	.word	0x00000000
        /*0010*/ 	.short	0x0000
        /*0012*/ 	.short	0x0000
        /*0014*/ 	.byte	0x00, 0xf0, 0x01, 0x0a


	//----- nvinfo : EIATTR_SPARSE_MMA_MASK
	.align		4
.L_336:
        /*0018*/ 	.byte	0x03, 0x50
        /*001a*/ 	.short	0x0000


	//----- nvinfo : EIATTR_MAXREG_COUNT
	.align		4
        /*001c*/ 	.byte	0x03, 0x1b
        /*001e*/ 	.short	0x00ff


	//----- nvinfo : EIATTR_MERCURY_ISA_VERSION
	.align		4
        /*0020*/ 	.byte	0x03, 0x5f
        /*0022*/ 	.short	0x0101


	//----- nvinfo : EIATTR_COOP_GROUP_MASK_REGIDS
	.align		4
        /*0024*/ 	.byte	0x04, 0x29
        /*0026*/ 	.short	(.L_338 - .L_337)


	//   ....[0]....
.L_337:
        /*0028*/ 	.word	0xffffffff


	//   ....[1]....
        /*002c*/ 	.word	0xffffffff


	//   ....[2]....
        /*0030*/ 	.word	0xffffffff


	//   ....[3]....
        /*0034*/ 	.word	0xffffffff


	//   ....[4]....
        /*0038*/ 	.word	0xffffffff


	//   ....[5]....
        /*003c*/ 	.word	0xffffffff


	//----- nvinfo : EIATTR_COOP_GROUP_INSTR_OFFSETS
	.align		4
.L_338:
        /*0040*/ 	.byte	0x04, 0x28
        /*0042*/ 	.short	(.L_340 - .L_339)


	//   ....[0]....
.L_339:
        /*0044*/ 	.word	0x00001470


	//   ....[1]....
        /*0048*/ 	.word	0x00001490


	//   ....[2]....
        /*004c*/ 	.word	0x000014b0


	//   ....[3]....
        /*0050*/ 	.word	0x000014d0


	//   ....[4]....
        /*0054*/ 	.word	0x00001510


	//   ....[5]....
        /*0058*/ 	.word	0x00001540


	//----- nvinfo : EIATTR_VRC_CTA_INIT_COUNT
	.align		4
.L_340:
        /*005c*/ 	.byte	0x02, 0x4a
	.zero		1
	.zero		1


	//----- nvinfo : EIATTR_EXIT_INSTR_OFFSETS
	.align		4
        /*0060*/ 	.byte	0x04, 0x1c
        /*0062*/ 	.short	(.L_342 - .L_341)


	//   ....[0]....
.L_341:
        /*0064*/ 	.word	0x00000120


	//   ....[1]....
        /*0068*/ 	.word	0x000015a0


	//   ....[2]....
        /*006c*/ 	.word	0x000015c0


	//----- nvinfo : EIATTR_CRS_STACK_SIZE
	.align		4
.L_342:
        /*0070*/ 	.byte	0x04, 0x1e
        /*0072*/ 	.short	(.L_344 - .L_343)
.L_343:
        /*0074*/ 	.word	0x00000000


	//----- nvinfo : EIATTR_CBANK_PARAM_SIZE
	.align		4
.L_344:
        /*0078*/ 	.byte	0x03, 0x19
        /*007a*/ 	.short	0x0280


	//----- nvinfo : EIATTR_PARAM_CBANK
	.align		4
        /*007c*/ 	.byte	0x04, 0x0a
        /*007e*/ 	.short	(.L_346 - .L_345)
	.align		4
.L_345:
        /*0080*/ 	.word	index@(.nv.constant0._ZN5flash25flash_bwd_dot_do_o_kernelILb0E23Flash_bwd_kernel_traitsILi192ELi64ELi64ELi8ELi4ELi2ELi2ELb1ELb1EN7cutlass6half_tE19Flash_kernel_traitsILi192ELi64ELi64ELi8ES3_EEEEvNS_16Flash_bwd_paramsE)
        /*0084*/ 	.short	0x0380
        /*0086*/ 	.short	0x0280


	//----- nvinfo : EIATTR_SW_WAR
	.align		4
.L_346:
        /*0088*/ 	.byte	0x04, 0x36
        /*008a*/ 	.short	(.L_348 - .L_347)
.L_347:
        /*008c*/ 	.word	0x00000008
.L_348:


//--------------------- .nv.info._ZN5flash25flash_bwd_dot_do_o_kernelILb1E23Flash_bwd_kernel_traitsILi192ELi64ELi64ELi8ELi4ELi2ELi2ELb1ELb1EN7cutlass6half_tE19Flash_kernel_traitsILi192ELi64ELi64ELi8ES3_EEEEvNS_16Flash_bwd_paramsE --------------------------
	.section	.nv.info._ZN5flash25flash_bwd_dot_do_o_kernelILb1E23Flash_bwd_kernel_traitsILi192ELi64ELi64ELi8ELi4ELi2ELi2ELb1ELb1EN7cutlass6half_tE19Flash_kernel_traitsILi192ELi64ELi64ELi8ES3_EEEEvNS_16Flash_bwd_paramsE,"",@"SHT_CUDA_INFO"
	.sectionflags	@""
	.align	4


	//----- nvinfo : EIATTR_CUDA_API_VERSION
	.align		4
        /*0000*/ 	.byte	0x04, 0x37
        /*0002*/ 	.short	(.L_350 - .L_349)
.L_349:
        /*0004*/ 	.word	0x00000082


	//----- nvinfo : EIATTR_KPARAM_INFO
	.align		4
.L_350:
        /*0008*/ 	.byte	0x04, 0x17
        /*000a*/ 	.short	(.L_352 - .L_351)
.L_351:
        /*000c*/ 	.word	0x00000000
        /*0010*/ 	.short	0x0000
        /*0012*/ 	.short	0x0000
        /*0014*/ 	.byte	0x00, 0xf0, 0x01, 0x0a


	//----- nvinfo : EIATTR_SPARSE_MMA_MASK
	.align		4
.L_352:
        /*0018*/ 	.byte	0x03, 0x50
        /*001a*/ 	.short	0x0000


	//----- nvinfo : EIATTR_MAXREG_COUNT
	.align		4
        /*001c*/ 	.byte	0x03, 0x1b
        /*001e*/ 	.short	0x00ff


	//----- nvinfo : EIATTR_MERCURY_ISA_VERSION
	.align		4
        /*0020*/ 	.byte	0x03, 0x5f
        /*0022*/ 	.short	0x0101


	//----- nvinfo : EIATTR_COOP_GROUP_MASK_REGIDS
	.align		4
        /*0024*/ 	.byte	0x04, 0x29
        /*0026*/ 	.short	(.L_354 - .L_353)


	//   ....[0]....
.L_353:
        /*0028*/ 	.word	0xffffffff


	//   ....[1]....
        /*002c*/ 	.word	0xffffffff


	//   ....[2]....
        /*0030*/ 	.word	0xffffffff


	//   ....[3]....
        /*0034*/ 	.word	0xffffffff


	//   ....[4]....
        /*0038*/ 	.word	0xffffffff


	//   ....[5]....
        /*003c*/ 	.word	0xffffffff


	//----- nvinfo : EIATTR_COOP_GROUP_INSTR_OFFSETS
	.align		4
.L_354:
        /*0040*/ 	.byte	0x04, 0x28
        /*0042*/ 	.short	(.L_356 - .L_355)


	//   ....[0]....
.L_355:
        /*0044*/ 	.word	0x00001740


	//   ....[1]....
        /*0048*/ 	.word	0x00001760


	//   ....[2]....
        /*004c*/ 	.word	0x000017c0


	//   ....[3]....
        /*0050*/ 	.word	0x000017e0


	//   ....[4]....
        /*0054*/ 	.word	0x00001860


	//   ....[5]....
        /*0058*/ 	.word	0x00001890


	//----- nvinfo : EIATTR_VRC_CTA_INIT_COUNT
	.align		4
.L_356:
        /*005c*/ 	.byte	0x02, 0x4a
	.zero		1
	.zero		1


	//----- nvinfo : EIATTR_EXIT_INSTR_OFFSETS
	.align		4
        /*0060*/ 	.byte	0x04, 0x1c
        /*0062*/ 	.short	(.L_358 - .L_357)


	//   ....[0]....
.L_357:
        /*0064*/ 	.word	0x00000120


	//   ....[1]....
        /*0068*/ 	.word	0x00001a10


	//----- nvinfo : EIATTR_CRS_STACK_SIZE
	.align		4
.L_358:
        /*006c*/ 	.byte	0x04, 0x1e
        /*006e*/ 	.short	(.L_360 - .L_359)
.L_359:
        /*0070*/ 	.word	0x00000000


	//----- nvinfo : EIATTR_CBANK_PARAM_SIZE
	.align		4
.L_360:
        /*0074*/ 	.byte	0x03, 0x19
        /*0076*/ 	.short	0x0280


	//----- nvinfo : EIATTR_PARAM_CBANK
	.align		4
        /*0078*/ 	.byte	0x04, 0x0a
        /*007a*/ 	.short	(.L_362 - .L_361)
	.align		4
.L_361:
        /*007c*/ 	.word	index@(.nv.constant0._ZN5flash25flash_bwd_dot_do_o_kernelILb1E23Flash_bwd_kernel_traitsILi192ELi64ELi64ELi8ELi4ELi2ELi2ELb1ELb1EN7cutlass6half_tE19Flash_kernel_traitsILi192ELi64ELi64ELi8ES3_EEEEvNS_16Flash_bwd_paramsE)
        /*0080*/ 	.short	0x0380
        /*0082*/ 	.short	0x0280


	//----- nvinfo : EIATTR_SW_WAR
	.align		4
.L_362:
        /*0084*/ 	.byte	0x04, 0x36
        /*0086*/ 	.short	(.L_364 - .L_363)
.L_363:
        /*0088*/ 	.word	0x00000008
.L_364:


//--------------------- .nv.info._ZN5flash27flash_bwd_convert_dq_kernelI23Flash_bwd_kernel_traitsILi192ELi64ELi64ELi8ELi4ELi2ELi2ELb0ELb0EN7cutlass6half_tE19Flash_kernel_traitsILi192ELi64ELi64ELi8ES3_EEEEvNS_16Flash_bwd_paramsEi --------------------------
	.section	.nv.info._ZN5flash27flash_bwd_convert_dq_kernelI23Flash_bwd_kernel_traitsILi192ELi64ELi64ELi8ELi4ELi2ELi2ELb0ELb0EN7cutlass6half_tE19Flash_kernel_traitsILi192ELi64ELi64ELi8ES3_EEEEvNS_16Flash_bwd_paramsEi,"",@"SHT_CUDA_INFO"
	.sectionflags	@""
	.align	4


	//----- nvinfo : EIATTR_CUDA_API_VERSION
	.align		4
        /*0000*/ 	.byte	0x04, 0x37
        /*0002*/ 	.short	(.L_366 - .L_365)
.L_365:
        /*0004*/ 	.word	0x00000082


	//----- nvinfo : EIATTR_KPARAM_INFO
	.align		4
.L_366:
        /*0008*/ 	.byte	0x04, 0x17
        /*000a*/ 	.short	(.L_368 - .L_367)
.L_367:
        /*000c*/ 	.word	0x00000000
        /*0010*/ 	.short	0x0001
        /*0012*/ 	.short	0x0280
        /*0014*/ 	.byte	0x00, 0xf0, 0x11, 0x00


	//----- nvinfo : EIATTR_KPARAM_INFO
	.align		4
.L_368:
        /*0018*/ 	.byte	0x04, 0x17
        /*001a*/ 	.short	(.L_370 - .L_369)
.L_369:
        /*001c*/ 	.word	0x00000000
        /*0020*/ 	.short	0x0000
        /*0022*/ 	.short	0x0000
        /*0024*/ 	.byte	0x00, 0xf0, 0x01, 0x0a


	//----- nvinfo : EIATTR_SPARSE_MMA_MASK
	.align		4
.L_370:
        /*0028*/ 	.byte	0x03, 0x50
        /*002a*/ 	.short	0x0000


	//----- nvinfo : EIATTR_MAXREG_COUNT
	.align		4
        /*002c*/ 	.byte	0x03, 0x1b
        /*002e*/ 	.short	0x00ff


	//----- nvinfo : EIATTR_NUM_BARRIERS
	.align		4
        /*0030*/ 	.byte	0x02, 0x4c
        /*0032*/ 	.byte	0x01
	.zero		1


	//----- nvinfo : EIATTR_MERCURY_ISA_VERSION
	.align		4
        /*0034*/ 	.byte	0x03, 0x5f
        /*0036*/ 	.short	0x0101


	//----- nvinfo : EIATTR_VRC_CTA_INIT_COUNT
	.align		4
        /*0038*/ 	.byte	0x02, 0x4a
	.zero		1
	.zero		1


	//----- nvinfo : EIATTR_EXIT_INSTR_OFFSETS
	.align		4
        /*003c*/ 	.byte	0x04, 0x1c
        /*003e*/ 	.short	(.L_372 - .L_371)


	//   ....[0]....
.L_371:
        /*0040*/ 	.word	0x00000120


	//   ....[1]....
        /*0044*/ 	.word	0x00001790


	//   ....[2]....
        /*0048*/ 	.word	0x000018c0


	//   ....[3]....
        /*004c*/ 	.word	0x000018e0


	//----- nvinfo : EIATTR_CRS_STACK_SIZE
	.align		4
.L_372:
        /*0050*/ 	.byte	0x04, 0x1e
        /*0052*/ 	.short	(.L_374 - .L_373)
.L_373:
        /*0054*/ 	.word	0x00000000


	//----- nvinfo : EIATTR_CBANK_PARAM_SIZE
	.align		4
.L_374:
        /*0058*/ 	.byte	0x03, 0x19
        /*005a*/ 	.short	0x0284


	//----- nvinfo : EIATTR_PARAM_CBANK
	.align		4
        /*005c*/ 	.byte	0x04, 0x0a
        /*005e*/ 	.short	(.L_376 - .L_375)
	.align		4
.L_375:
        /*0060*/ 	.word	index@(.nv.constant0._ZN5flash27flash_bwd_convert_dq_kernelI23Flash_bwd_kernel_traitsILi192ELi64ELi64ELi8ELi4ELi2ELi2ELb0ELb0EN7cutlass6half_tE19Flash_kernel_traitsILi192ELi64ELi64ELi8ES3_EEEEvNS_16Flash_bwd_paramsEi)
        /*0064*/ 	.short	0x0380
        /*0066*/ 	.short	0x0284


	//----- nvinfo : EIATTR_SW_WAR
	.align		4
.L_376:
        /*0068*/ 	.byte	0x04, 0x36
        /*006a*/ 	.short	(.L_378 - .L_377)
.L_377:
        /*006c*/ 	.word	0x00000008
.L_378:


//--------------------- .nv.info._ZN5flash44flash_bwd_dq_dk_dv_loop_seqk_parallel_kernelI23Flash_bwd_kernel_traitsILi192ELi64ELi64ELi8ELi4ELi2ELi2ELb0ELb0EN7cutlass6half_tE19Flash_kernel_traitsILi192ELi64ELi64ELi8ES3_EELb1ELb1ELb0ELb0ELb0ELb0ELb0EEEvNS_16Flash_bwd_paramsE --------------------------
	.section	.nv.info._ZN5flash44flash_bwd_dq_dk_dv_loop_seqk_parallel_kernelI23Flash_bwd_kernel_traitsILi192ELi64ELi64ELi8ELi4ELi2ELi2ELb0ELb0EN7cutlass6half_tE19Flash_kernel_traitsILi192ELi64ELi64ELi8ES3_EELb1ELb1ELb0ELb0ELb0ELb0ELb0EEEvNS_16Flash_bwd_paramsE,"",@"SHT_CUDA_INFO"
	.sectionflags	@""
	.align	4


	//----- nvinfo : EIATTR_CUDA_API_VERSION
	.align		4
        /*0000*/ 	.byte	0x04, 0x37
        /*0002*/ 	.short	(.L_380 - .L_379)
.L_379:
        /*0004*/ 	.word	0x00000082


	//----- nvinfo : EIATTR_KPARAM_INFO
	.align		4
.L_380:
        /*0008*/ 	.byte	0x04, 0x17
        /*000a*/ 	.short	(.L_382 - .L_381)
.L_381:
        /*000c*/ 	.word	0x00000000
        /*0010*/ 	.short	0x0000
        /*0012*/ 	.short	0x0000
        /*0014*/ 	.byte	0x00, 0xf0, 0x01, 0x0a


	//----- nvinfo : EIATTR_SPARSE_MMA_MASK
	.align		4
.L_382:
        /*0018*/ 	.byte	0x03, 0x50
        /*001a*/ 	.short	0x0000


	//----- nvinfo : EIATTR_MAXREG_COUNT
	.align		4
        /*001c*/ 	.byte	0x03, 0x1b
        /*001e*/ 	.short	0x00ff


	//----- nvinfo : EIATTR_NUM_BARRIERS
	.align		4
        /*0020*/ 	.byte	0x02, 0x4c
        /*0022*/ 	.byte	0x01
	.zero		1


	//----- nvinfo : EIATTR_MERCURY_ISA_VERSION
	.align		4
        /*0024*/ 	.byte	0x03, 0x5f
        /*0026*/ 	.short	0x0101


	//----- nvinfo : EIATTR_VRC_CTA_INIT_COUNT
	.align		4
        /*0028*/ 	.byte	0x02, 0x4a
	.zero		1
	.zero		1


	//----- nvinfo : EIATTR_EXIT_INSTR_OFFSETS
	.align		4
        /*002c*/ 	.byte	0x04, 0x1c
        /*002e*/ 	.short	(.L_384 - .L_383)


	//   ....[0]....
.L_383:
        /*0030*/ 	.word	0x00000080


	//   ....[1]....
        /*0034*/ 	.word	0x000085d0


	//----- nvinfo : EIATTR_CRS_STACK_SIZE
	.align		4
.L_384:
        /*0038*/ 	.byte	0x04, 0x1e
        /*003a*/ 	.short	(.L_386 - .L_385)
.L_385:
        /*003c*/ 	.word	0x00000000


	//----- nvinfo : EIATTR_CBANK_PARAM_SIZE
	.align		4
.L_386:
        /*0040*/ 	.byte	0x03, 0x19
        /*0042*/ 	.short	0x0280


	//----- nvinfo : EIATTR_PARAM_CBANK
	.align		4
        /*0044*/ 	.byte	0x04, 0x0a
        /*0046*/ 	.short	(.L_388 - .L_387)
	.align		4
.L_387:
        /*0048*/ 	.word	index@(.nv.constant0._ZN5flash44flash_bwd_dq_dk_dv_loop_seqk_parallel_kernelI23Flash_bwd_kernel_traitsILi192ELi64ELi64ELi8ELi4ELi2ELi2ELb0ELb0EN7cutlass6half_tE19Flash_kernel_traitsILi192ELi64ELi64ELi8ES3_EELb1ELb1ELb0ELb0ELb0ELb0ELb0EEEvNS_16Flash_bwd_paramsE)
        /*004c*/ 	.short	0x0380
        /*004e*/ 	.short	0x0280


	//----- nvinfo : EIATTR_SW_WAR
	.align		4
.L_388:
        /*0050*/ 	.byte	0x04, 0x36
        /*0052*/ 	.short	(.L_390 - .L_389)
.L_389:
        /*0054*/ 	.word	0x00000008
.L_390:


//--------------------- .nv.info._ZN5flash44flash_bwd_dq_dk_dv_loop_seqk_parallel_kernelI23Flash_bwd_kernel_traitsILi192ELi64ELi64ELi8ELi4ELi2ELi2ELb0ELb0EN7cutlass6half_tE19Flash_kernel_traitsILi192ELi64ELi64ELi8ES3_EELb0ELb1ELb0ELb0ELb0ELb0ELb1EEEvNS_16Flash_bwd_paramsE --------------------------
	.section	.nv.info._ZN5flash44flash_bwd_dq_dk_dv_loop_seqk_parallel_kernelI23Flash_bwd_kernel_traitsILi192ELi64ELi64ELi8ELi4ELi2ELi2ELb0ELb0EN7cutlass6half_tE19Flash_kernel_traitsILi192ELi64ELi64ELi8ES3_EELb0ELb1ELb0ELb0ELb0ELb0ELb1EEEvNS_16Flash_bwd_paramsE,"",@"SHT_CUDA_INFO"
	.sectionflags	@""
	.align	4


	//----- nvinfo : EIATTR_CUDA_API_VERSION
	.align		4
        /*0000*/ 	.byte	0x04, 0x37
        /*0002*/ 	.short	(.L_392 - .L_391)
.L_391:
        /*0004*/ 	.word	0x00000082


	//----- nvinfo : EIATTR_KPARAM_INFO
	.align		4
.L_392:
        /*0008*/ 	.byte	0x04, 0x17
        /*000a*/ 	.short	(.L_394 - .L_393)
.L_393:
        /*000c*/ 	.word	0x00000000
        /*0010*/ 	.short	0x0000
        /*0012*/ 	.short	0x0000
        /*0014*/ 	.byte	0x00, 0xf0, 0x01, 0x0a


	//----- nvinfo : EIATTR_SPARSE_MMA_MASK
	.align		4
.L_394:
        /*0018*/ 	.byte	0x03, 0x50
        /*001a*/ 	.short	0x0000


	//----- nvinfo : EIATTR_MAXREG_COUNT
	.align		4
        /*001c*/ 	.byte	0x03, 0x1b
        /*001e*/ 	.short	0x00ff


	//----- nvinfo : EIATTR_NUM_BARRIERS
	.align		4
        /*0020*/ 	.byte	0x02, 0x4c
        /*0022*/ 	.byte	0x01
	.zero		1


	//----- nvinfo : EIATTR_MERCURY_ISA_VERSION
	.align		4
        /*0024*/ 	.byte	0x03, 0x5f
        /*0026*/ 	.short	0x0101


	//----- nvinfo : EIATTR_VRC_CTA_INIT_COUNT
	.align		4
        /*0028*/ 	.byte	0x02, 0x4a
	.zero		1
	.zero		1


	//----- nvinfo : EIATTR_EXIT_INSTR_OFFSETS
	.align		4
        /*002c*/ 	.byte	0x04, 0x1c
        /*002e*/ 	.short	(.L_396 - .L_395)


	//   ....[0]....
.L_395:
        /*0030*/ 	.word	0x00000080


	//   ....[1]....
        /*0034*/ 	.word	0x00007f90


	//----- nvinfo : EIATTR_CRS_STACK_SIZE
	.align		4
.L_396:
        /*0038*/ 	.byte	0x04, 0x1e
        /*003a*/ 	.short	(.L_398 - .L_397)
.L_397:
        /*003c*/ 	.word	0x00000000


	//----- nvinfo : EIATTR_CBANK_PARAM_SIZE
	.align		4
.L_398:
        /*0040*/ 	.byte	0x03, 0x19
        /*0042*/ 	.short	0x0280


	//----- nvinfo : EIATTR_PARAM_CBANK
	.align		4
        /*0044*/ 	.byte	0x04, 0x0a
        /*0046*/ 	.short	(.L_400 - .L_399)
	.align		4
.L_399:
        /*0048*/ 	.word	index@(.nv.constant0._ZN5flash44flash_bwd_dq_dk_dv_loop_seqk_parallel_kernelI23Flash_bwd_kernel_traitsILi192ELi64ELi64ELi8ELi4ELi2ELi2ELb0ELb0EN7cutlass6half_tE19Flash_kernel_traitsILi192ELi64ELi64ELi8ES3_EELb0ELb1ELb0ELb0ELb0ELb0ELb1EEEvNS_16Flash_bwd_paramsE)
        /*004c*/ 	.short	0x0380
        /*004e*/ 	.short	0x0280


	//----- nvinfo : EIATTR_SW_WAR
	.align		4
.L_400:
        /*0050*/ 	.byte	0x04, 0x36
        /*0052*/ 	.short	(.L_402 - .L_401)
.L_401:
        /*0054*/ 	.word	0x00000008
.L_402:


//--------------------- .nv.info._ZN5flash44flash_bwd_dq_dk_dv_loop_seqk_parallel_kernelI23Flash_bwd_kernel_traitsILi192ELi64ELi64ELi8ELi4ELi2ELi2ELb0ELb0EN7cutlass6half_tE19Flash_kernel_traitsILi192ELi64ELi64ELi8ES3_EELb1ELb1ELb0ELb0ELb0ELb1ELb0EEEvNS_16Flash_bwd_paramsE --------------------------
	.section	.nv.info._ZN5flash44flash_bwd_dq_dk_dv_loop_seqk_parallel_kernelI23Flash_bwd_kernel_traitsILi192ELi64ELi64ELi8ELi4ELi2ELi2ELb0ELb0EN7cutlass6half_tE19Flash_kernel_traitsILi192ELi64ELi64ELi8ES3_EELb1ELb1ELb0ELb0ELb0ELb1ELb0EEEvNS_16Flash_bwd_paramsE,"",@"SHT_CUDA_INFO"
	.sectionflags	@""
	.align	4


	//----- nvinfo : EIATTR_CUDA_API_VERSION
	.align		4
        /*0000*/ 	.byte	0x04, 0x37
        /*0002*/ 	.short	(.L_404 - .L_403)
.L_403:
        /*0004*/ 	.word	0x00000082


	//----- nvinfo : EIATTR_KPARAM_INFO
	.align		4
.L_404:
        /*0008*/ 	.byte	0x04, 0x17
        /*000a*/ 	.short	(.L_406 - .L_405)
.L_405:
        /*000c*/ 	.word	0x00000000
        /*0010*/ 	.short	0x0000
        /*0012*/ 	.short	0x0000
        /*0014*/ 	.byte	0x00, 0xf0, 0x01, 0x0a


	//----- nvinfo : EIATTR_SPARSE_MMA_MASK
	.align		4
.L_406:
        /*0018*/ 	.byte	0x03, 0x50
        /*001a*/ 	.short	0x0000


	//----- nvinfo : EIATTR_MAXREG_COUNT
	.align		4
        /*001c*/ 	.byte	0x03, 0x1b
        /*001e*/ 	.short	0x00ff


	//----- nvinfo : EIATTR_NUM_BARRIERS
	.align		4
        /*0020*/ 	.byte	0x02, 0x4c
        /*0022*/ 	.byte	0x01
	.zero		1


	//----- nvinfo : EIATTR_MERCURY_ISA_VERSION
	.align		4
        /*0024*/ 	.byte	0x03, 0x5f
        /*0026*/ 	.short	0x0101


	//----- nvinfo : EIATTR_VRC_CTA_INIT_COUNT
	.align		4
        /*0028*/ 	.byte	0x02, 0x4a
	.zero		1
	.zero		1


	//----- nvinfo : EIATTR_EXIT_INSTR_OFFSETS
	.align		4
        /*002c*/ 	.byte	0x04, 0x1c
        /*002e*/ 	.short	(.L_408 - .L_407)


	//   ....[0]....
.L_407:
        /*0030*/ 	.word	0x00000080


	//   ....[1]....
        /*0034*/ 	.word	0x00007630


	//----- nvinfo : EIATTR_CRS_STACK_SIZE
	.align		4
.L_408:
        /*0038*/ 	.byte	0x04, 0x1e
        /*003a*/ 	.short	(.L_410 - .L_409)
.L_409:
        /*003c*/ 	.word	0x00000000


	//----- nvinfo : EIATTR_CBANK_PARAM_SIZE
	.align		4
.L_410:
        /*0040*/ 	.byte	0x03, 0x19
        /*0042*/ 	.short	0x0280


	//----- nvinfo : EIATTR_PARAM_CBANK
	.align		4
        /*0044*/ 	.byte	0x04, 0x0a
        /*0046*/ 	.short	(.L_412 - .L_411)
	.align		4
.L_411:
        /*0048*/ 	.word	index@(.nv.constant0._ZN5flash44flash_bwd_dq_dk_dv_loop_seqk_parallel_kernelI23Flash_bwd_kernel_traitsILi192ELi64ELi64ELi8ELi4ELi2ELi2ELb0ELb0EN7cutlass6half_tE19Flash_kernel_traitsILi192ELi64ELi64ELi8ES3_EELb1ELb1ELb0ELb0ELb0ELb1ELb0EEEvNS_16Flash_bwd_paramsE)
        /*004c*/ 	.short	0x0380
        /*004e*/ 	.short	0x0280


	//----- nvinfo : EIATTR_SW_WAR
	.align		4
.L_412:
        /*0050*/ 	.byte	0x04, 0x36
        /*0052*/ 	.short	(.L_414 - .L_413)
.L_413:
        /*0054*/ 	.word	0x00000008
.L_414:


//--------------------- .nv.info._ZN5flash44flash_bwd_dq_dk_dv_loop_seqk_parallel_kernelI23Flash_bwd_kernel_traitsILi192ELi64ELi64ELi8ELi4ELi2ELi2ELb0ELb0EN7cutlass6half_tE19Flash_kernel_traitsILi192ELi64ELi64ELi8ES3_EELb0ELb1ELb0ELb0ELb0ELb1ELb1EEEvNS_16Flash_bwd_paramsE --------------------------
	.section	.nv.info._ZN5flash44flash_bwd_dq_dk_dv_loop_seqk_parallel_kernelI23Flash_bwd_kernel_traitsILi192ELi64ELi64ELi8ELi4ELi2ELi2ELb0ELb0EN7cutlass6half_tE19Flash_kernel_traitsILi192ELi64ELi64ELi8ES3_EELb0ELb1ELb0ELb0ELb0ELb1ELb1EEEvNS_16Flash_bwd_paramsE,"",@"SHT_CUDA_INFO"
	.sectionflags	@""
	.align	4


	//----- nvinfo : EIATTR_CUDA_API_VERSION
	.align		4
        /*0000*/ 	.byte	0x04, 0x37
        /*0002*/ 	.short	(.L_416 - .L_415)
.L_415:
        /*0004*/ 	.word	0x00000082


	//----- nvinfo : EIATTR_KPARAM_INFO
	.align		4
.L_416:
        /*0008*/ 	.byte	0x04, 0x17
        /*000a*/ 	.short	(.L_418 - .L_417)
.L_417:
        /*000c*/ 	.word	0x00000000
        /*0010*/ 	.short	0x0000
        /*0012*/ 	.short	0x0000
        /*0014*/ 	.byte	0x00, 0xf0, 0x01, 0x0a


	//----- nvinfo : EIATTR_SPARSE_MMA_MASK
	.align		4
.L_418:
        /*0018*/ 	.byte	0x03, 0x50
        /*001a*/ 	.short	0x0000


	//----- nvinfo : EIATTR_MAXREG_COUNT
	.align		4
        /*001c*/ 	.byte	0x03, 0x1b
        /*001e*/ 	.short	0x00ff


	//----- nvinfo : EIATTR_NUM_BARRIERS
	.align		4
        /*0020*/ 	.byte	0x02, 0x4c
        /*0022*/ 	.byte	0x01
	.zero		1


	//----- nvinfo : EIATTR_MERCURY_ISA_VERSION
	.align		4
        /*0024*/ 	.byte	0x03, 0x5f
        /*0026*/ 	.short	0x0101


	//----- nvinfo : EIATTR_VRC_CTA_INIT_COUNT
	.align		4
        /*0028*/ 	.byte	0x02, 0x4a
	.zero		1
	.zero		1


	//----- nvinfo : EIATTR_EXIT_INSTR_OFFSETS
	.align		4
        /*002c*/ 	.byte	0x04, 0x1c
        /*002e*/ 	.short	(.L_420 - .L_419)


	//   ....[0]....
.L_419:
        /*0030*/ 	.word	0x00000080


	//   ....[1]....
        /*0034*/ 	.word	0x00007060


	//----- nvinfo : EIATTR_CRS_STACK_SIZE
	.align		4
.L_420:
        /*0038*/ 	.byte	0x04, 0x1e
        /*003a*/ 	.short	(.L_422 - .L_421)
.L_421:
        /*003c*/ 	.word	0x00000000


	//----- nvinfo : EIATTR_CBANK_PARAM_SIZE
	.align		4
.L_422:
        /*0040*/ 	.byte	0x03, 0x19
        /*0042*/ 	.short	0x0280


	//----- nvinfo : EIATTR_PARAM_CBANK
	.align		4
        /*0044*/ 	.byte	0x04, 0x0a
        /*0046*/ 	.short	(.L_424 - .L_423)
	.align		4
.L_423:
        /*0048*/ 	.word	index@(.nv.constant0._ZN5flash44flash_bwd_dq_dk_dv_loop_seqk_parallel_kernelI23Flash_bwd_kernel_traitsILi192ELi64ELi64ELi8ELi4ELi2ELi2ELb0ELb0EN7cutlass6half_tE19Flash_kernel_traitsILi192ELi64ELi64ELi8ES3_EELb0ELb1ELb0ELb0ELb0ELb1ELb1EEEvNS_16Flash_bwd_paramsE)
        /*004c*/ 	.short	0x0380
        /*004e*/ 	.short	0x0280


	//----- nvinfo : EIATTR_SW_WAR
	.align		4
.L_424:
        /*0050*/ 	.byte	0x04, 0x36
        /*0052*/ 	.short	(.L_426 - .L_425)
.L_425:
        /*0054*/ 	.word	0x00000008
.L_426:


//--------------------- .nv.info._ZN5flash44flash_bwd_dq_dk_dv_loop_seqk_parallel_kernelI23Flash_bwd_kernel_traitsILi192ELi64ELi64ELi8ELi4ELi2ELi2ELb0ELb0EN7cutlass6half_tE19Flash_kernel_traitsILi192ELi64ELi64ELi8ES3_EELb1ELb1ELb0ELb1ELb0ELb0ELb0EEEvNS_16Flash_bwd_paramsE --------------------------
	.section	.nv.info._ZN5flash44flash_bwd_dq_dk_dv_loop_seqk_parallel_kernelI23Flash_bwd_kernel_traitsILi192ELi64ELi64ELi8ELi4ELi2ELi2ELb0ELb0EN7cutlass6half_tE19Flash_kernel_traitsILi192ELi64ELi64ELi8ES3_EELb1ELb1ELb0ELb1ELb0ELb0ELb0EEEvNS_16Flash_bwd_paramsE,"",@"SHT_CUDA_INFO"
	.sectionflags	@""
	.align	4


	//----- nvinfo : EIATTR_CUDA_API_VERSION
	.align		4
        /*0000*/ 	.byte	0x04, 0x37
        /*0002*/ 	.short	(.L_428 - .L_427)
.L_427:
        /*0004*/ 	.word	0x00000082


	//----- nvinfo : EIATTR_KPARAM_INFO
	.align		4
.L_428:
        /*0008*/ 	.byte	0x04, 0x17
        /*000a*/ 	.short	(.L_430 - .L_429)
.L_429:
        /*000c*/ 	.word	0x00000000
        /*0010*/ 	.short	0x0000
        /*0012*/ 	.short	0x0000
        /*0014*/ 	.byte	0x00, 0xf0, 0x01, 0x0a


	//----- nvinfo : EIATTR_SPARSE_MMA_MASK
	.align		4
.L_430:
        /*0018*/ 	.byte	0x03, 0x50
        /*001a*/ 	.short	0x0000


	//----- nvinfo : EIATTR_MAXREG_COUNT
	.align		4
        /*001c*/ 	.byte	0x03, 0x1b
        /*001e*/ 	.short	0x00ff


	//----- nvinfo : EIATTR_NUM_BARRIERS
	.align		4
        /*0020*/ 	.byte	0x02, 0x4c
        /*0022*/ 	.byte	0x01
	.zero		1


	//----- nvinfo : EIATTR_MERCURY_ISA_VERSION
	.align		4
        /*0024*/ 	.byte	0x03, 0x5f
        /*0026*/ 	.short	0x0101


	//----- nvinfo : EIATTR_VRC_CTA_INIT_COUNT
	.align		4
        /*0028*/ 	.byte	0x02, 0x4a
	.zero		1
	.zero		1


	//----- nvinfo : EIATTR_EXIT_INSTR_OFFSETS
	.align		4
        /*002c*/ 	.byte	0x04, 0x1c
        /*002e*/ 	.short	(.L_432 - .L_431)


	//   ....[0]....
.L_431:
        /*0030*/ 	.word	0x00000080


	//   ....[1]....
        /*0034*/ 	.word	0x00008a60


	//----- nvinfo : EIATTR_CRS_STACK_SIZE
	.align		4
.L_432:
        /*0038*/ 	.byte	0x04, 0x1e
        /*003a*/ 	.short	(.L_434 - .L_433)
.L_433:
        /*003c*/ 	.word	0x00000000


	//----- nvinfo : EIATTR_CBANK_PARAM_SIZE
	.align		4
.L_434:
        /*0040*/ 	.byte	0x03, 0x19
        /*0042*/ 	.short	0x0280


	//----- nvinfo : EIATTR_PARAM_CBANK
	.align		4
        /*0044*/ 	.byte	0x04, 0x0a
        /*0046*/ 	.short	(.L_436 - .L_435)
	.align		4
.L_435:
        /*0048*/ 	.word	index@(.nv.constant0._ZN5flash44flash_bwd_dq_dk_dv_loop_seqk_parallel_kernelI23Flash_bwd_kernel_traitsILi192ELi64ELi64ELi8ELi4ELi2ELi2ELb0ELb0EN7cutlass6half_tE19Flash_kernel_traitsILi192ELi64ELi64ELi8ES3_EELb1ELb1ELb0ELb1ELb0ELb0ELb0EEEvNS_16Flash_bwd_paramsE)
        /*004c*/ 	.short	0x0380
        /*004e*/ 	.short	0x0280


	//----- nvinfo : EIATTR_SW_WAR
	.align		4
.L_436:
        /*0050*/ 	.byte	0x04, 0x36
        /*0052*/ 	.short	(.L_438 - .L_437)
.L_437:
        /*0054*/ 	.word	0x00000008
.L_438:


//--------------------- .nv.info._ZN5flash44flash_bwd_dq_dk_dv_loop_seqk_parallel_kernelI23Flash_bwd_kernel_traitsILi192ELi64ELi64ELi8ELi4ELi2ELi2ELb0ELb0EN7cutlass6half_tE19Flash_kernel_traitsILi192ELi64ELi64ELi8ES3_EELb0ELb1ELb0ELb1ELb0ELb0ELb1EEEvNS_16Flash_bwd_paramsE --------------------------
	.section	.nv.info._ZN5flash44flash_bwd_dq_dk_dv_loop_seqk_parallel_kernelI23Flash_bwd_kernel_traitsILi192ELi64ELi64ELi8ELi4ELi2ELi2ELb0ELb0EN7cutlass6half_tE19Flash_kernel_traitsILi192ELi64ELi64ELi8ES3_EELb0ELb1ELb0ELb1ELb0ELb0ELb1EEEvNS_16Flash_bwd_paramsE,"",@"SHT_CUDA_INFO"
	.sectionflags	@""
	.align	4


	//----- nvinfo : EIATTR_CUDA_API_VERSION
	.align		4
        /*0000*/ 	.byte	0x04, 0x37
        /*0002*/ 	.short	(.L_440 - .L_439)
.L_439:
        /*0004*/ 	.word	0x00000082


	//----- nvinfo : EIATTR_KPARAM_INFO
	.align		4
.L_440:
        /*0008*/ 	.byte	0x04, 0x17
        /*000a*/ 	.short	(.L_442 - .L_441)
.L_441:
        /*000c*/ 	.word	0x00000000
        /*0010*/ 	.short	0x0000
        /*0012*/ 	.short	0x0000
        /*0014*/ 	.byte	0x00, 0xf0, 0x01, 0x0a


	//----- nvinfo : EIATTR_SPARSE_MMA_MASK
	.align		4
.L_442:
        /*0018*/ 	.byte	0x03, 0x50
        /*001a*/ 	.short	0x0000


	//----- nvinfo : EIATTR_MAXREG_COUNT
	.align		4
        /*001c*/ 	.byte	0x03, 0x1b
        /*001e*/ 	.short	0x00ff


	//----- nvinfo : EIATTR_NUM_BARRIERS
	.align		4
        /*0020*/ 	.byte	0x02, 0x4c
        /*0022*/ 	.byte	0x01
	.zero		1


	//----- nvinfo : EIATTR_MERCURY_ISA_VERSION
	.align		4
        /*0024*/ 	.byte	0x03, 0x5f
        /*0026*/ 	.short	0x0101


	//----- nvinfo : EIATTR_VRC_CTA_INIT_COUNT
	.align		4
        /*0028*/ 	.byte	0x02, 0x4a
	.zero		1
	.zero		1


	//----- nvinfo : EIATTR_EXIT_INSTR_OFFSETS
	.align		4
        /*002c*/ 	.byte	0x04, 0x1c
        /*002e*/ 	.short	(.L_444 - .L_443)


	//   ....[0]....
.L_443:
        /*0030*/ 	.word	0x00000080


	//   ....[1]....
        /*0034*/ 	.word	0x00008320


	//----- nvinfo : EIATTR_CRS_STACK_SIZE
	.align		4
.L_444:
        /*0038*/ 	.byte	0x04, 0x1e
        /*003a*/ 	.short	(.L_446 - .L_445)
.L_445:
        /*003c*/ 	.word	0x00000000


	//----- nvinfo : EIATTR_CBANK_PARAM_SIZE
	.align		4
.L_446:
        /*0040*/ 	.byte	0x03, 0x19
        /*0042*/ 	.short	0x0280


	//----- nvinfo : EIATTR_PARAM_CBANK
	.align		4
        /*0044*/ 	.byte	0x04, 0x0a
        /*0046*/ 	.short	(.L_448 - .L_447)
	.align		4
.L_447:
        /*0048*/ 	.word	index@(.nv.constant0._ZN5flash44flash_bwd_dq_dk_dv_loop_seqk_parallel_kernelI23Flash_bwd_kernel_traitsILi192ELi64ELi64ELi8ELi4ELi2ELi2ELb0ELb0EN7cutlass6half_tE19Flash_kernel_traitsILi192ELi64ELi64ELi8ES3_EELb0ELb1ELb0ELb1ELb0ELb0ELb1EEEvNS_16Flash_bwd_paramsE)
        /*004c*/ 	.short	0x0380
        /*004e*/ 	.short	0x0280


	//----- nvinfo : EIATTR_SW_WAR
	.align		4
.L_448:
        /*0050*/ 	.byte	0x04, 0x36
        /*0052*/ 	.short	(.L_450 - .L_449)
.L_449:
        /*0054*/ 	.word	0x00000008
.L_450:


//--------------------- .nv.info._ZN5flash25flash_bwd_dot_do_o_kernelILb0E23Flash_bwd_kernel_traitsILi192ELi64ELi64ELi8ELi4ELi2ELi2ELb0ELb0EN7cutlass6half_tE19Flash_kernel_traitsILi192ELi64ELi64ELi8ES3_EEEEvNS_16Flash_bwd_paramsE --------------------------
	.section	.nv.info._ZN5flash25flash_bwd_dot_do_o_kernelILb0E23Flash_bwd_kernel_traitsILi192ELi64ELi64ELi8ELi4ELi2ELi2ELb0ELb0EN7cutlass6half_tE19Flash_kernel_traitsILi192ELi64ELi64ELi8ES3_EEEEvNS_16Flash_bwd_paramsE,"",@"SHT_CUDA_INFO"
	.sectionflags	@""
	.align	4


	//----- nvinfo : EIATTR_CUDA_API_VERSION
	.align		4
        /*0000*/ 	.byte	0x04, 0x37
        /*0002*/ 	.short	(.L_452 - .L_451)
.L_451:
        /*0004*/ 	.word	0x00000082


	//----- nvinfo : EIATTR_KPARAM_INFO
	.align		4
.L_452:
        /*0008*/ 	.byte	0x04, 0x17
        /*000a*/ 	.short	(.L_454 - .L_453)
.L_453:
        /*000c*/ 	.word	0x00000000
        /*0010*/ 	.short	0x0000
        /*0012*/ 	.short	0x0000
        /*0014*/ 	.byte	0x00, 0xf0, 0x01, 0x0a


	//----- nvinfo : EIATTR_SPARSE_MMA_MASK
	.align		4
.L_454:
        /*0018*/ 	.byte	0x03, 0x50
        /*001a*/ 	.short	0x0000


	//----- nvinfo : EIATTR_MAXREG_COUNT
	.align		4
        /*001c*/ 	.byte	0x03, 0x1b
        /*001e*/ 	.short	0x00ff


	//----- nvinfo : EIATTR_MERCURY_ISA_VERSION
	.align		4
        /*0020*/ 	.byte	0x03, 0x5f
        /*0022*/ 	.short	0x0101


	//----- nvinfo : EIATTR_COOP_GROUP_MASK_REGIDS
	.align		4
        /*0024*/ 	.byte	0x04, 0x29
        /*0026*/ 	.short	(.L_456 - .L_455)


	//   ....[0]....
.L_455:
        /*0028*/ 	.word	0xffffffff


	//   ....[1]....
        /*002c*/ 	.word	0xffffffff


	//   ....[2]....
        /*0030*/ 	.word	0xffffffff


	//   ....[3]....
        /*0034*/ 	.word	0xffffffff


	//   ....[4]....
        /*0038*/ 	.word	0xffffffff


	//   ....[5]....
        /*003c*/ 	.word	0xffffffff


	//----- nvinfo : EIATTR_COOP_GROUP_INSTR_OFFSETS
	.align		4
.L_456:
        /*0040*/ 	.byte	0x04, 0x28
        /*0042*/ 	.short	(.L_458 - .L_457)


	//   ....[0]....
.L_457:
        /*0044*/ 	.word	0x00001470


	//   ....[1]....
        /*0048*/ 	.word	0x00001490


	//   ....[2]....
        /*004c*/ 	.word	0x000014b0


	//   ....[3]....
        /*0050*/ 	.word	0x000014d0


	//   ....[4]....
        /*0054*/ 	.word	0x00001510


	//   ....[5]....
        /*0058*/ 	.word	0x00001540


	//----- nvinfo : EIATTR_VRC_CTA_INIT_COUNT
	.align		4
.L_458:
        /*005c*/ 	.byte	0x02, 0x4a
	.zero		1
	.zero		1


	//----- nvinfo : EIATTR_EXIT_INSTR_OFFSETS
	.align		4
        /*0060*/ 	.byte	0x04, 0x1c
        /*0062*/ 	.short	(.L_460 - .L_459)


	//   ....[0]....
.L_459:
        /*0064*/ 	.word	0x00000120


	//   ....[1]....
        /*0068*/ 	.word	0x000015a0


	//   ....[2]....
        /*006c*/ 	.word	0x000015c0


	//----- nvinfo : EIATTR_CRS_STACK_SIZE
	.align		4
.L_460:
        /*0070*/ 	.byte	0x04, 0x1e
        /*0072*/ 	.short	(.L_462 - .L_461)
.L_461:
        /*0074*/ 	.word	0x00000000


	//----- nvinfo : EIATTR_CBANK_PARAM_SIZE
	.align		4
.L_462:
        /*0078*/ 	.byte	0x03, 0x19
        /*007a*/ 	.short	0x0280


	//----- nvinfo : EIATTR_PARAM_CBANK
	.align		4
        /*007c*/ 	.byte	0x04, 0x0a
        /*007e*/ 	.short	(.L_464 - .L_463)
	.align		4
.L_463:
        /*0080*/ 	.word	index@(.nv.constant0._ZN5flash25flash_bwd_dot_do_o_kernelILb0E23Flash_bwd_kernel_traitsILi192ELi64ELi64ELi8ELi4ELi2ELi2ELb0ELb0EN7cutlass6half_tE19Flash_kernel_traitsILi192ELi64ELi64ELi8ES3_EEEEvNS_16Flash_bwd_paramsE)
        /*0084*/ 	.short	0x0380
        /*0086*/ 	.short	0x0280


	//----- nvinfo : EIATTR_SW_WAR
	.align		4
.L_464:
        /*0088*/ 	.byte	0x04, 0x36
        /*008a*/ 	.short	(.L_466 - .L_465)
.L_465:
        /*008c*/ 	.word	0x00000008
.L_466:


//--------------------- .nv.info._ZN5flash25flash_bwd_dot_do_o_kernelILb1E23Flash_bwd_kernel_traitsILi192ELi64ELi64ELi8ELi4ELi2ELi2ELb0ELb0EN7cutlass6half_tE19Flash_kernel_traitsILi192ELi64ELi64ELi8ES3_EEEEvNS_16Flash_bwd_paramsE --------------------------
	.section	.nv.info._ZN5flash25flash_bwd_dot_do_o_kernelILb1E23Flash_bwd_kernel_traitsILi192ELi64ELi64ELi8ELi4ELi2ELi2ELb0ELb0EN7cutlass6half_tE19Flash_kernel_traitsILi192ELi64ELi64ELi8ES3_EEEEvNS_16Flash_bwd_paramsE,"",@"SHT_CUDA_INFO"
	.sectionflags	@""
	.align	4


	//----- nvinfo : EIATTR_CUDA_API_VERSION
	.align		4
        /*0000*/ 	.byte	0x04, 0x37
        /*0002*/ 	.short	(.L_468 - .L_467)
.L_467:
        /*0004*/ 	.word	0x00000082


	//----- nvinfo : EIATTR_KPARAM_INFO
	.align		4
.L_468:
        /*0008*/ 	.byte	0x04, 0x17
        /*000a*/ 	.short	(.L_470 - .L_469)
.L_469:
        /*000c*/ 	.word	0x00000000
        /*0010*/ 	.short	0x0000
        /*0012*/ 	.short	0x0000
        /*0014*/ 	.byte	0x00, 0xf0, 0x01, 0x0a


	//----- nvinfo : EIATTR_SPARSE_MMA_MASK
	.align		4
.L_470:
        /*0018*/ 	.byte	0x03, 0x50
        /*001a*/ 	.short	0x0000


	//----- nvinfo : EIATTR_MAXREG_COUNT
	.align		4
        /*001c*/ 	.byte	0x03, 0x1b
        /*001e*/ 	.short	0x00ff


	//----- nvinfo : EIATTR_MERCURY_ISA_VERSION
	.align		4
        /*0020*/ 	.byte	0x03, 0x5f
        /*0022*/ 	.short	0x0101


	//----- nvinfo : EIATTR_COOP_GROUP_MASK_REGIDS
	.align		4
        /*0024*/ 	.byte	0x04, 0x29
        /*0026*/ 	.short	(.L_472 - .L_471)


	//   ....[0]....
.L_471:
        /*0028*/ 	.word	0xffffffff


	//   ....[1]....
        /*002c*/ 	.word	0xffffffff


	//   ....[2]....
        /*0030*/ 	.word	0xffffffff


	//   ....[3]....
        /*0034*/ 	.word	0xffffffff


	//   ....[4]....
        /*0038*/ 	.word	0xffffffff


	//   ....[5]....
        /*003c*/ 	.word	0xffffffff


	//----- nvinfo : EIATTR_COOP_GROUP_INSTR_OFFSETS
	.align		4
.L_472:
        /*0040*/ 	.byte	0x04, 0x28
        /*0042*/ 	.short	(.L_474 - .L_473)


	//   ....[0]....
.L_473:
        /*0044*/ 	.word	0x00001740


	//   ....[1]....
        /*0048*/ 	.word	0x00001760


	//   ....[2]....
        /*004c*/ 	.word	0x000017c0


	//   ....[3]....
        /*0050*/ 	.word	0x000017e0


	//   ....[4]....
        /*0054*/ 	.word	0x00001860


	//   ....[5]....
        /*0058*/ 	.word	0x00001890


	//----- nvinfo : EIATTR_VRC_CTA_INIT_COUNT
	.align		4
.L_474:
        /*005c*/ 	.byte	0x02, 0x4a
	.zero		1
	.zero		1


	//----- nvinfo : EIATTR_EXIT_INSTR_OFFSETS
	.align		4
        /*0060*/ 	.byte	0x04, 0x1c
        /*0062*/ 	.short	(.L_476 - .L_475)


	//   ....[0]....
.L_475:
        /*0064*/ 	.word	0x00000120


	//   ....[1]....
        /*0068*/ 	.word	0x00001a10


	//----- nvinfo : EIATTR_CRS_STACK_SIZE
	.align		4
.L_476:
        /*006c*/ 	.byte	0x04, 0x1e
        /*006e*/ 	.short	(.L_478 - .L_477)
.L_477:
        /*0070*/ 	.word	0x00000000


	//----- nvinfo : EIATTR_CBANK_PARAM_SIZE
	.align		4
.L_478:
        /*0074*/ 	.byte	0x03, 0x19
        /*0076*/ 	.short	0x0280


	//----- nvinfo : EIATTR_PARAM_CBANK
	.align		4
        /*0078*/ 	.byte	0x04, 0x0a
        /*007a*/ 	.short	(.L_480 - .L_479)
	.align		4
.L_479:
        /*007c*/ 	.word	index@(.nv.constant0._ZN5flash25flash_bwd_dot_do_o_kernelILb1E23Flash_bwd_kernel_traitsILi192ELi64ELi64ELi8ELi4ELi2ELi2ELb0ELb0EN7cutlass6half_tE19Flash_kernel_traitsILi192ELi64ELi64ELi8ES3_EEEEvNS_16Flash_bwd_paramsE)
        /*0080*/ 	.short	0x0380
        /*0082*/ 	.short	0x0280


	//----- nvinfo : EIATTR_SW_WAR
	.align		4
.L_480:
        /*0084*/ 	.byte	0x04, 0x36
        /*0086*/ 	.short	(.L_482 - .L_481)
.L_481:
        /*0088*/ 	.word	0x00000008
.L_482:


//--------------------- .nv.callgraph             --------------------------
	.section	.nv.callgraph,"",@"SHT_CUDA_CALLGRAPH"
	.align	4
	.sectionentsize	8
	.align		4
        /*0000*/ 	.word	0x00000000
	.align		4
        /*0004*/ 	.word	0xffffffff
	.align		4
        /*0008*/ 	.word	0x00000000
	.align		4
        /*000c*/ 	.word	0xfffffffe
	.align		4
        /*0010*/ 	.word	0x00000000
	.align		4
        /*0014*/ 	.word	0xfffffffd
	.align		4
        /*0018*/ 	.word	0x00000000
	.align		4
        /*001c*/ 	.word	0xfffffffc


//--------------------- .nv.constant4             --------------------------
	.section	.nv.constant4,"a",@progbits
	.align	8
	.align		8
.nv.constant4:
        /*0000*/ 	.dword	_ZN73_INTERNAL_31cad011_37_flash_bwd_hdim192_fp16_causal_sm80_cu_a6473388_30364cuda3std3__45__cpo5beginE
	.align		8
        /*0008*/ 	.dword	_ZN73_INTERNAL_31cad011_37_flash_bwd_hdim192_fp16_causal_sm80_cu_a6473388_30364cuda3std3__45__cpo3endE
	.align		8
        /*0010*/ 	.dword	_ZN73_INTERNAL_31cad011_37_flash_bwd_hdim192_fp16_causal_sm80_cu_a6473388_30364cuda3std3__45__cpo6cbeginE
	.align		8
        /*0018*/ 	.dword	_ZN73_INTERNAL_31cad011_37_flash_bwd_hdim192_fp16_causal_sm80_cu_a6473388_30364cuda3std3__45__cpo4cendE
	.align		8
        /*0020*/ 	.dword	_ZN73_INTERNAL_31cad011_37_flash_bwd_hdim192_fp16_causal_sm80_cu_a6473388_30364cuda3std3__475_GLOBAL__N__31cad011_37_flash_bwd_hdim192_fp16_causal_sm80_cu_a6473388_30366ignoreE
	.align		8
        /*0028*/ 	.dword	_ZN73_INTERNAL_31cad011_37_flash_bwd_hdim192_fp16_causal_sm80_cu_a6473388_30364cuda3std3__419piecewise_constructE
	.align		8
        /*0030*/ 	.dword	_ZN73_INTERNAL_31cad011_37_flash_bwd_hdim192_fp16_causal_sm80_cu_a6473388_30364cuda3std3__48in_placeE
	.align		8
        /*0038*/ 	.dword	_ZN73_INTERNAL_31cad011_37_flash_bwd_hdim192_fp16_causal_sm80_cu_a6473388_30364cuda3std6ranges3__45__cpo4swapE
	.align		8
        /*0040*/ 	.dword	_ZN73_INTERNAL_31cad011_37_flash_bwd_hdim192_fp16_causal_sm80_cu_a6473388_30364cuda3std6ranges3__45__cpo9iter_moveE
	.align		8
        /*0048*/ 	.dword	_ZN73_INTERNAL_31cad011_37_flash_bwd_hdim192_fp16_causal_sm80_cu_a6473388_30364cute7productE
	.align		8
        /*0050*/ 	.dword	_ZN73_INTERNAL_31cad011_37_flash_bwd_hdim192_fp16_causal_sm80_cu_a6473388_30364cute1_E


//--------------------- .text._ZN5flash44flash_bwd_dq_dk_dv_loop_seqk_parallel_kernelI23Flash_bwd_kernel_traitsILi192ELi64ELi64ELi8ELi4ELi2ELi2ELb1ELb1EN7cutlass6half_tE19Flash_kernel_traitsILi192ELi64ELi64ELi8ES3_EELb0ELb1ELb0ELb0ELb0ELb0ELb0EEEvNS_16Flash_bwd_paramsE --------------------------
	.section	.text._ZN5flash44flash_bwd_dq_dk_dv_loop_seqk_parallel_kernelI23Flash_bwd_kernel_traitsILi192ELi64ELi64ELi8ELi4ELi2ELi2ELb1ELb1EN7cutlass6half_tE19Flash_kernel_traitsILi192ELi64ELi64ELi8ES3_EELb0ELb1ELb0ELb0ELb0ELb0ELb0EEEvNS_16Flash_bwd_paramsE,"ax",@progbits
	.align	128
        .global         _ZN5flash44flash_bwd_dq_dk_dv_loop_seqk_parallel_kernelI23Flash_bwd_kernel_traitsILi192ELi64ELi64ELi8ELi4ELi2ELi2ELb1ELb1EN7cutlass6half_tE19Flash_kernel_traitsILi192ELi64ELi64ELi8ES3_EELb0ELb1ELb0ELb0ELb0ELb0ELb0EEEvNS_16Flash_bwd_paramsE
        .type           _ZN5flash44flash_bwd_dq_dk_dv_loop_seqk_parallel_kernelI23Flash_bwd_kernel_traitsILi192ELi64ELi64ELi8ELi4ELi2ELi2ELb1ELb1EN7cutlass6half_tE19Flash_kernel_traitsILi192ELi64ELi64ELi8ES3_EELb0ELb1ELb0ELb0ELb0ELb0ELb0EEEvNS_16Flash_bwd_paramsE,@function
        .size           _ZN5flash44flash_bwd_dq_dk_dv_loop_seqk_parallel_kernelI23Flash_bwd_kernel_traitsILi192ELi64ELi64ELi8ELi4ELi2ELi2ELb1ELb1EN7cutlass6half_tE19Flash_kernel_traitsILi192ELi64ELi64ELi8ES3_EELb0ELb1ELb0ELb0ELb0ELb0ELb0EEEvNS_16Flash_bwd_paramsE,(.L_x_1080 - _ZN5flash44flash_bwd_dq_dk_dv_loop_seqk_parallel_kernelI23Flash_bwd_kernel_traitsILi192ELi64ELi64ELi8ELi4ELi2ELi2ELb1ELb1EN7cutlass6half_tE19Flash_kernel_traitsILi192ELi64ELi64ELi8ES3_EELb0ELb1ELb0ELb0ELb0ELb0ELb0EEEvNS_16Flash_bwd_paramsE)
        .other          _ZN5flash44flash_bwd_dq_dk_dv_loop_seqk_parallel_kernelI23Flash_bwd_kernel_traitsILi192ELi64ELi64ELi8ELi4ELi2ELi2ELb1ELb1EN7cutlass6half_tE19Flash_kernel_traitsILi192ELi64ELi64ELi8ES3_EELb0ELb1ELb0ELb0ELb0ELb0ELb0EEEvNS_16Flash_bwd_paramsE,@"STO_CUDA_ENTRY STV_DEFAULT"
_ZN5flash44flash_bwd_dq_dk_dv_loop_seqk_parallel_kernelI23Flash_bwd_kernel_traitsILi192ELi64ELi64ELi8ELi4ELi2ELi2ELb1ELb1EN7cutlass6half_tE19Flash_kernel_traitsILi192ELi64ELi64ELi8ES3_EELb0ELb1ELb0ELb0ELb0ELb0ELb0EEEvNS_16Flash_bwd_paramsE:
.text._ZN5flash44flash_bwd_dq_dk_dv_loop_seqk_parallel_kernelI23Flash_bwd_kernel_traitsILi192ELi64ELi64ELi8ELi4ELi2ELi2ELb1ELb1EN7cutlass6half_tE19Flash_kernel_traitsILi192ELi64ELi64ELi8ES3_EELb0ELb1ELb0ELb0ELb0ELb0ELb0EEEvNS_16Flash_bwd_paramsE:
[----:B------:R-:W1:Y:S08]  /*0000*/  LDC R1, c[0x0][0x37c] ;  /* 0x0000df00ff017b82 */ /* 0x000e700000000800 */
[----:B------:R-:W2:Y:S01]  /*0010*/  LDC R0, c[0x0][0x438] ;  /* 0x00010e00ff007b82 */ /* 0x000ea20000000800 */
[----:B-1----:R-:W-:-:S07]  /*0020*/  VIADD R1, R1, 0xffffff30 ;  /* 0xffffff3001017836 */ /* 0x002fce0000000000 */
[----:B------:R-:W1:Y:S01]  /*0030*/  S2UR UR41, SR_CTAID.X ;  /* 0x00000000002979c3 */ /* 0x000e620000002500 */
[----:B--2---:R-:W-:-:S05]  /*0040*/  VIADD R0, R0, 0x3f ;  /* 0x0000003f00007836 */ /* 0x004fca0000000000 */
[----:B------:R-:W-:-:S04]  /*0050*/  SHF.R.S32.HI R2, RZ, 0x1f, R0 ;  /* 0x0000001fff027819 */ /* 0x000fc80000011400 */
[----:B------:R-:W-:-:S04]  /*0060*/  LEA.HI R0, R2, R0, RZ, 0x6 ;  /* 0x0000000002007211 */ /* 0x000fc800078f30ff */
[----:B------:R-:W-:-:S04]  /*0070*/  SHF.R.S32.HI R0, RZ, 0x6, R0 ;  /* 0x00000006ff007819 */ /* 0x000fc80000011400 */
[----:B-1----:R-:W-:-:S13]  /*0080*/  ISETP.LE.AND P0, PT, R0, UR41, PT ;  /* 0x0000002900007c0c */ /* 0x002fda000bf03270 */
[----:B------:R-:W-:Y:S05]  /*0090*/  @P0 EXIT ;  /* 0x000000000000094d */ /* 0x000fea0003800000 */
[----:B------:R-:W1:Y:S01]  /*00a0*/  S2UR UR45, SR_CTAID.Y ;  /* 0x00000000002d79c3 */ /* 0x000e620000002600 */
[----:B------:R-:W1:Y:S01]  /*00b0*/  LDCU.64 UR42, c[0x0][0x468] ;  /* 0x00008d00ff2a77ac */ /* 0x000e620008000a00 */
[----:B------:R-:W2:Y:S06]  /*00c0*/  LDCU.64 UR4, c[0x0][0x468] ;  /* 0x00008d00ff0477ac */ /* 0x000eac0008000a00 */
[----:B------:R-:W-:Y:S01]  /*00d0*/  S2UR UR28, SR_CTAID.Z ;  /* 0x00000000001c79c3 */ /* 0x000fe20000002700 */
[----:B------:R-:W3:Y:S01]  /*00e0*/  LDCU.64 UR6, c[0x0][0x460] ;  /* 0x00008c00ff0677ac */ /* 0x000ee20008000a00 */
[----:B------:R-:W4:Y:S06]  /*00f0*/  LDCU.U8 UR8, c[0x0][0x532] ;  /* 0x0000a640ff0877ac */ /* 0x000f2c0008000000 */
[----:B------:R-:W-:Y:S01]  /*0100*/  S2UR UR26, SR_CTAID.X ;  /* 0x00000000001a79c3 */ /* 0x000fe20000002500 */
[----:B------:R-:W5:Y:S01]  /*0110*/  LDCU.64 UR12, c[0x0][0x470] ;  /* 0x00008e00ff0c77ac */ /* 0x000f620008000a00 */
[----:B------:R-:W4:Y:S06]  /*0120*/  LDCU UR10, c[0x0][0x438] ;  /* 0x00008700ff0a77ac */ /* 0x000f2c0008000800 */
[----:B------:R-:W-:Y:S01]  /*0130*/  S2UR UR25, SR_CTAID.Z ;  /* 0x00000000001979c3 */ /* 0x000fe20000002700 */
[----:B-1----:R-:W-:-:S02]  /*0140*/  ULEA UR42, UP0, UR45, UR42, 0x2 ;  /* 0x0000002a2d2a7291 */ /* 0x002fc4000f8010ff */
[----:B--2---:R-:W-:Y:S02]  /*0150*/  UISETP.EQ.U32.AND UP2, UPT, UR4, URZ, UPT ;  /* 0x000000ff0400728c */ /* 0x004fe4000bf42070 */
[----:B------:R-:W-:Y:S02]  /*0160*/  ULEA.HI.X UR43, UR45, UR43, URZ, 0x2, UP0 ;  /* 0x0000002b2d2b7291 */ /* 0x000fe400080f14ff */
[----:B------:R-:W-:Y:S01]  /*0170*/  UISETP.NE.U32.AND UP6, UPT, UR4, URZ, UPT ;  /* 0x000000ff0400728c */ /* 0x000fe2000bfc5070 */
[----:B------:R-:W1:Y:S01]  /*0180*/  S2UR UR4, SR_CgaCtaId ;  /* 0x00000000000479c3 */ /* 0x000e620000008800 */
[----:B---3--:R-:W-:Y:S02]  /*0190*/  UISETP.NE.U32.AND UP1, UPT, UR6, URZ, UPT ;  /* 0x000000ff0600728c */ /* 0x008fe4000bf25070 */
[----:B------:R-:W-:Y:S02]  /*01a0*/  UISETP.NE.U32.AND UP0, UPT, UR6, URZ, UPT ;  /* 0x000000ff0600728c */ /* 0x000fe4000bf05070 */
[----:B------:R-:W-:-:S02]  /*01b0*/  UISETP.NE.AND.EX UP5, UPT, UR7, URZ, UPT, UP1 ;  /* 0x000000ff0700728c */ /* 0x000fc4000bfa5310 */
[----:B------:R-:W-:Y:S01]  /*01c0*/  UISETP.NE.AND.EX UP4, UPT, UR7, URZ, UPT, UP0 ;  /* 0x000000ff0700728c */ /* 0x000fe2000bf85300 */
[----:B------:R-:W2:Y:S01]  /*01d0*/  S2UR UR6, SR_CgaCtaId ;  /* 0x00000000000679c3 */ /* 0x000ea20000008800 */
[----:B----4-:R-:W-:Y:S02]  /*01e0*/  UISETP.NE.AND UP3, UPT, UR8, URZ, UPT ;  /* 0x000000ff0800728c */ /* 0x010fe4000bf65270 */
[----:B------:R-:W-:Y:S02]  /*01f0*/  UISETP.NE.AND.EX UP6, UPT, UR5, URZ, UPT, UP6 ;  /* 0x000000ff0500728c */ /* 0x000fe4000bfc5360 */
[----:B------:R-:W-:Y:S01]  /*0200*/  UISETP.EQ.OR.EX UP0, UPT, UR5, URZ, !UP3, UP2 ;  /* 0x000000ff0500728c */ /* 0x000fe2000df02720 */
[----:B------:R-:W-:Y:S02]  /*0210*/  UMOV UR8, 0x400 ;  /* 0x0000040000087882 */ /* 0x000fe40000000000 */
[----:B------:R-:W3:Y:S01]  /*0220*/  S2UR UR7, SR_CTAID.Y ;  /* 0x00000000000779c3 */ /* 0x000ee20000002600 */
[----:B------:R-:W-:Y:S01]  /*0230*/  UMOV UR5, 0x400 ;  /* 0x0000040000057882 */ /* 0x000fe20000000000 */
[----:B------:R-:W-:-:S02]  /*0240*/  UP2UR UR30, UPR, URZ, 0x1 ;  /* 0x00000001ff1e7883 */ /* 0x000fc40008000000 */
[----:B-----5:R-:W-:Y:S02]  /*0250*/  UISETP.NE.U32.AND UP0, UPT, UR12, URZ, UPT ;  /* 0x000000ff0c00728c */ /* 0x020fe4000bf05070 */
[----:B------:R-:W-:Y:S02]  /*0260*/  UP2UR UR29, UPR, URZ, 0x8 ;  /* 0x00000008ff1d7883 */ /* 0x000fe40008000000 */
[----:B-1----:R-:W-:Y:S01]  /*0270*/  ULEA UR4, UR4, UR5, 0x18 ;  /* 0x0000000504047291 */ /* 0x002fe2000f8ec0ff */
[----:B------:R-:W1:Y:S01]  /*0280*/  LDCU.64 UR38, c[0x0][0x358] ;  /* 0x00006b00ff2677ac */ /* 0x000e620008000a00 */
[----:B------:R-:W4:Y:S01]  /*0290*/  LDCU.64 UR32, c[0x0][0x460] ;  /* 0x00008c00ff2077ac */ /* 0x000f220008000a00 */
[----:B------:R-:W1:Y:S01]  /*02a0*/  LDCU UR24, c[0x0][0x438] ;  /* 0x00008700ff1877ac */ /* 0x000e620008000800 */
[----:B------:R-:W1:Y:S01]  /*02b0*/  @!UP4 LDCU UR27, c[0x0][0x434] ;  /* 0x00008680ff1bc7ac */ /* 0x000e620008000800 */
[----:B--2---:R-:W-:Y:S02]  /*02c0*/  ULEA UR6, UR6, UR8, 0x18 ;  /* 0x0000000806067291 */ /* 0x004fe4000f8ec0ff */
[----:B------:R-:W-:-:S02]  /*02d0*/  UIADD3 UR5, UPT, UPT, UR4, 0x14000, URZ ;  /* 0x0001400004057890 */ /* 0x000fc4000fffe0ff */
[----:B------:R-:W-:Y:S01]  /*02e0*/  UISETP.NE.AND.EX UP3, UPT, UR13, URZ, UPT, UP0 ;  /* 0x000000ff0d00728c */ /* 0x000fe2000bf65300 */
[----:B------:R-:W-:Y:S01]  /*02f0*/  UMOV UR35, URZ ;  /* 0x000000ff00237c82 */ /* 0x000fe20008000000 */
[----:B------:R-:W-:-:S09]  /*0300*/  UMOV UR36, URZ ;  /* 0x000000ff00247c82 */ /* 0x000fd20008000000 */
.L_x_64:
[----:B--2---:R-:W2:Y:S01]  /*0310*/  LDCU.64 UR8, c[0x0][0x478] ;  /* 0x00008f00ff0877ac */ /* 0x004ea20008000a00 */
[----:B------:R-:W-:Y:S02]  /*0320*/  PLOP3.LUT P1, PT, PT, PT, UP3, 0x80, 0x8 ;  /* 0x000000000008781c */ /* 0x000fe40003f2f038 */
[----:B------:R-:W-:Y:S01]  /*0330*/  PLOP3.LUT P4, PT, PT, PT, UP5, 0x80, 0x8 ;  /* 0x000000000008781c */ /* 0x000fe20003f8f058 */
[----:B------:R-:W-:Y:S01]  /*0340*/  @UP3 ULEA UR14, UP0, UR45, UR12, 0x2 ;  /* 0x0000000c2d0e3291 */ /* 0x000fe2000f8010ff */
[----:B------:R-:W-:Y:S01]  /*0350*/  PLOP3.LUT P2, PT, PT, PT, UP4, 0x80, 0x8 ;  /* 0x000000000008781c */ /* 0x000fe20003f4f048 */
[----:B------:R-:W-:Y:S02]  /*0360*/  UISETP.NE.AND UP2, UPT, UR30, URZ, UPT ;  /* 0x000000ff1e00728c */ /* 0x000fe4000bf45270 */
[----:B------:R-:W-:Y:S02]  /*0370*/  @UP3 ULEA.HI.X UR15, UR45, UR13, URZ, 0x2, UP0 ;  /* 0x0000000d2d0f3291 */ /* 0x000fe400080f14ff */
[----:B------:R-:W-:-:S04]  /*0380*/  IMAD.U32 R4, RZ, RZ, UR14 ;  /* 0x0000000eff047e24 */ /* 0x000fc8000f8e00ff */
[----:B------:R-:W-:Y:S01]  /*0390*/  IMAD.U32 R5, RZ, RZ, UR15 ;  /* 0x0000000fff057e24 */ /* 0x000fe2000f8e00ff */
[----:B----4-:R-:W-:Y:S02]  /*03a0*/  UIMAD.WIDE.U32 UR14, UR45, 0x4, UR32 ;  /* 0x000000042d0e78a5 */ /* 0x010fe4000f8e0020 */
[----:B--2---:R-:W-:Y:S02]  /*03b0*/  UISETP.NE.U32.AND UP0, UPT, UR8, URZ, UPT ;  /* 0x000000ff0800728c */ /* 0x004fe4000bf05070 */
[----:B-1----:R-:W2:Y:S02]  /*03c0*/  @P1 LDG.E R6, desc[UR38][R4.64] ;  /* 0x0000002604061981 */ /* 0x002ea4000c1e1900 */
[----:B------:R-:W-:-:S06]  /*03d0*/  UISETP.NE.AND.EX UP0, UPT, UR9, URZ, UPT, UP0 ;  /* 0x000000ff0900728c */ /* 0x000fcc000bf05300 */
[----:B------:R-:W-:-:S05]  /*03e0*/  PLOP3.LUT P0, PT, PT, PT, UP0, 0x80, 0x8 ;  /* 0x000000000008781c */ /* 0x000fca0003f0f008 */
[----:B------:R-:W-:Y:S01]  /*03f0*/  @UP0 ULEA UR16, UP1, UR45, UR8, 0x2 ;  /* 0x000000082d100291 */ /* 0x000fe2000f8210ff */
[----:B------:R-:W-:Y:S01]  /*0400*/  PLOP3.LUT P3, PT, PT, PT, UP2, 0x80, 0x8 ;  /* 0x000000000008781c */ /* 0x000fe20003f6f028 */
[----:B------:R-:W1:Y:S02]  /*0410*/  @!UP0 LDCU UR11, c[0x0][0x43c] ;  /* 0x00008780ff0b87ac */ /* 0x000e640008000800 */
[----:B------:R-:W-:Y:S02]  /*0420*/  @UP0 ULEA.HI.X UR17, UR45, UR9, URZ, 0x2, UP1 ;  /* 0x000000092d110291 */ /* 0x000fe400088f14ff */
[----:B---3--:R-:W-:Y:S01]  /*0430*/  IMAD.U32 R2, RZ, RZ, UR16 ;  /* 0x00000010ff027e24 */ /* 0x008fe2000f8e00ff */
[----:B------:R-:W4:Y:S03]  /*0440*/  @!UP0 LDCU.64 UR8, c[0x0][0x488] ;  /* 0x00009100ff0887ac */ /* 0x000f260008000a00 */
[----:B------:R-:W-:-:S05]  /*0450*/  IMAD.U32 R3, RZ, RZ, UR17 ;  /* 0x00000011ff037e24 */ /* 0x000fca000f8e00ff */
[----:B------:R5:W3:Y:S01]  /*0460*/  @P0 LDG.E R4, desc[UR38][R2.64] ;  /* 0x0000002602040981 */ /* 0x000ae2000c1e1900 */
[----:B------:R-:W-:Y:S01]  /*0470*/  UMOV UR40, URZ ;  /* 0x000000ff00287c82 */ /* 0x000fe20008000000 */
[----:B------:R-:W-:Y:S01]  /*0480*/  UMOV UR21, 0xffffffff ;  /* 0xffffffff00157882 */ /* 0x000fe20000000000 */
[----:B------:R-:W-:Y:S01]  /*0490*/  UMOV UR44, 0xffffffff ;  /* 0xffffffff002c7882 */ /* 0x000fe20000000000 */
[----:B----4-:R-:W-:-:S04]  /*04a0*/  @!UP0 UISETP.NE.U32.AND UP1, UPT, UR8, URZ, UPT ;  /* 0x000000ff0800828c */ /* 0x010fc8000bf25070 */
[----:B------:R-:W-:Y:S02]  /*04b0*/  @!UP0 UISETP.NE.AND.EX UP1, UPT, UR9, URZ, UPT, UP1 ;  /* 0x000000ff0900828c */ /* 0x000fe4000bf25310 */
[----:B------:R-:W-:Y:S02]  /*04c0*/  USHF.L.U32 UR34, UR41, 0x6, URZ ;  /* 0x0000000629227899 */ /* 0x000fe400080006ff */
[----:B-1----:R-:W-:Y:S01]  /*04d0*/  @!UP0 USEL UR9, UR11, URZ, UP1 ;  /* 0x000000ff0b098287 */ /* 0x002fe20008800000 */
[----:B-----5:R-:W-:Y:S02]  /*04e0*/  IMAD.U32 R2, RZ, RZ, UR14 ;  /* 0x0000000eff027e24 */ /* 0x020fe4000f8e00ff */
[----:B------:R-:W-:-:S05]  /*04f0*/  IMAD.U32 R3, RZ, RZ, UR15 ;  /* 0x0000000fff037e24 */ /* 0x000fca000f8e00ff */
[----:B------:R-:W4:Y:S04]  /*0500*/  @P4 LDG.E R5, desc[UR38][R2.64] ;  /* 0x0000002602054981 */ /* 0x000f28000c1e1900 */
[----:B------:R1:W5:Y:S02]  /*0510*/  @P2 LDG.E R0, desc[UR38][R2.64+0x4] ;  /* 0x0000042602002981 */ /* 0x000364000c1e1900 */
[----:B-1----:R-:W-:Y:S02]  /*0520*/  IMAD.U32 R2, RZ, RZ, UR42 ;  /* 0x0000002aff027e24 */ /* 0x002fe4000f8e00ff */
[----:B------:R-:W-:-:S05]  /*0530*/  IMAD.U32 R3, RZ, RZ, UR43 ;  /* 0x0000002bff037e24 */ /* 0x000fca000f8e00ff */
[----:B------:R-:W5:Y:S01]  /*0540*/  @!P3 LDG.E R2, desc[UR38][R2.64] ;  /* 0x000000260202b981 */ /* 0x000f62000c1e1900 */
[----:B--2---:R-:W-:Y:S02]  /*0550*/  @P1 R2UR UR40, R6 ;  /* 0x00000000062812ca */ /* 0x004fe400000e0000 */
[----:B---3--:R-:W-:-:S13]  /*0560*/  @P0 R2UR UR37, R4 ;  /* 0x00000000042502ca */ /* 0x008fda00000e0000 */
[----:B------:R-:W-:Y:S01]  /*0570*/  @UP0 UIADD3 UR37, UPT, UPT, UR37, -UR40, URZ ;  /* 0x8000002825250290 */ /* 0x000fe2000fffe0ff */
[----:B----4-:R-:W-:Y:S02]  /*0580*/  @P4 R2UR UR21, R5 ;  /* 0x00000000051542ca */ /* 0x010fe400000e0000 */
[----:B-----5:R-:W-:Y:S02]  /*0590*/  @P2 R2UR UR8, R0 ;  /* 0x00000000000822ca */ /* 0x020fe400000e0000 */
[----:B------:R-:W-:Y:S01]  /*05a0*/  @!P3 R2UR UR44, R2 ;  /* 0x00000000022cb2ca */ /* 0x000fe200000e0000 */
[----:B------:R-:W-:-:S14]  /*05b0*/  BRA.U !UP6, `(.L_x_0) ;  /* 0x000000010e247547 */ /* 0x000fdc000b800000 */
[----:B------:R-:W-:Y:S01]  /*05c0*/  UISETP.NE.AND UP1, UPT, UR29, URZ, UPT ;  /* 0x000000ff1d00728c */ /* 0x000fe2000bf25270 */
[----:B------:R-:W-:Y:S02]  /*05d0*/  IMAD.U32 R2, RZ, RZ, UR42 ;  /* 0x0000002aff027e24 */ /* 0x000fe4000f8e00ff */
[----:B------:R-:W-:-:S03]  /*05e0*/  IMAD.U32 R3, RZ, RZ, UR43 ;  /* 0x0000002bff037e24 */ /* 0x000fc6000f8e00ff */
[----:B------:R-:W-:-:S13]  /*05f0*/  PLOP3.LUT P0, PT, PT, PT, UP1, 0x80, 0x8 ;  /* 0x000000000008781c */ /* 0x000fda0003f0f018 */
[----:B------:R-:W2:Y:S04]  /*0600*/  @P0 LDG.E R0, desc[UR38][R2.64+0x4] ;  /* 0x0000042602000981 */ /* 0x000ea8000c1e1900 */
[----:B------:R-:W3:Y:S01]  /*0610*/  @!P0 LDG.E R2, desc[UR38][R2.64] ;  /* 0x0000002602028981 */ /* 0x000ee2000c1e1900 */
[----:B--2---:R-:W-:-:S13]  /*0620*/  @P0 R2UR UR10, R0 ;  /* 0x00000000000a02ca */ /* 0x004fda00000e0000 */
[----:B------:R-:W-:-:S07]  /*0630*/  @UP1 UIADD3 UR10, UPT, UPT, UR10, -UR44, URZ ;  /* 0x8000002c0a0a1290 */ /* 0x000fce000fffe0ff */
[----:B---3--:R-:W-:-:S15]  /*0640*/  @!P0 R2UR UR10, R2 ;  /* 0x00000000020a82ca */ /* 0x008fde00000e0000 */
.L_x_0:
[----:B------:R-:W-:Y:S01]  /*0650*/  @!UP0 UIADD3 UR37, UPT, UPT, UR9, UR10, -UR40 ;  /* 0x0000000a09258290 */ /* 0x000fe2000fffe828 */
[----:B------:R-:W-:Y:S01]  /*0660*/  @!UP4 UMOV UR47, UR27 ;  /* 0x0000001b002fcc82 */ /* 0x000fe20008000000 */
[----:B------:R-:W-:Y:S02]  /*0670*/  @UP4 UIADD3 UR47, UPT, UPT, UR8, -UR21, URZ ;  /* 0x80000015082f4290 */ /* 0x000fe4000fffe0ff */
[----:B------:R-:W-:-:S09]  /*0680*/  UISETP.GT.AND UP0, UPT, UR37, UR34, UPT ;  /* 0x000000222500728c */ /* 0x000fd2000bf04270 */
[----:B------:R-:W-:Y:S05]  /*0690*/  BRA.U !UP0, `(.L_x_1) ;  /* 0x0000008108fc7547 */ /* 0x000fea000b800000 */
[----:B------:R-:W-:Y:S02]  /*06a0*/  UISETP.NE.AND UP1, UPT, UR21, -0x1, UPT ;  /* 0xffffffff1500788c */ /* 0x000fe4000bf25270 */
[----:B------:R-:W-:Y:S02]  /*06b0*/  UIADD3 UR14, UPT, UPT, UR47, 0x3f, URZ ;  /* 0x0000003f2f0e7890 */ /* 0x000fe4000fffe0ff */
[----:B------:R-:W-:Y:S02]  /*06c0*/  UISETP.NE.AND UP2, UPT, UR44, -0x1, UPT ;  /* 0xffffffff2c00788c */ /* 0x000fe4000bf45270 */
[----:B------:R-:W-:-:S04]  /*06d0*/  USHF.R.S32.HI UR46, URZ, 0x1f, UR14 ;  /* 0x0000001fff2e7899 */ /* 0x000fc8000801140e */
[----:B------:R-:W-:Y:S01]  /*06e0*/  ULEA.HI UR46, UR46, UR14, URZ, 0x6 ;  /* 0x0000000e2e2e7291 */ /* 0x000fe2000f8f30ff */
[----:B------:R-:W1:Y:S01]  /*06f0*/  @!UP1 LDCU.64 UR10, c[0x0][0x398] ;  /* 0x00007300ff0a97ac */ /* 0x000e620008000a00 */
[----:B------:R-:W2:Y:S02]  /*0700*/  @UP1 LDCU.64 UR8, c[0x0][0x3b0] ;  /* 0x00007600ff0817ac */ /* 0x000ea40008000a00 */
[----:B------:R-:W-:-:S04]  /*0710*/  USHF.R.S32.HI UR46, URZ, 0x6, UR46 ;  /* 0x00000006ff2e7899 */ /* 0x000fc8000801142e */
[----:B------:R-:W-:-:S04]  /*0720*/  USHF.L.U32 UR48, UR46, 0x6, URZ ;  /* 0x000000062e307899 */ /* 0x000fc800080006ff */
[----:B------:R-:W-:Y:S02]  /*0730*/  UIADD3 UR49, UPT, UPT, UR48, -0x40, URZ ;  /* 0xffffffc030317890 */ /* 0x000fe4000fffe0ff */
[----:B-1----:R-:W-:Y:S02]  /*0740*/  @!UP1 UIMAD.WIDE.U32 UR18, UR45, UR10, URZ ;  /* 0x0000000a2d1292a5 */ /* 0x002fe4000f8e00ff */
[----:B--2---:R-:W-:Y:S02]  /*0750*/  @UP1 UIMAD.WIDE.U32 UR14, UR21, UR8, URZ ;  /* 0x00000008150e12a5 */ /* 0x004fe4000f8e00ff */
[----:B------:R-:W-:Y:S02]  /*0760*/  @!UP1 UIMAD UR20, UR45, UR11, UR19 ;  /* 0x0000000b2d1492a4 */ /* 0x000fe4000f8e0213 */
[----:B------:R-:W-:Y:S02]  /*0770*/  @UP1 UIMAD UR20, UR21, UR9, UR15 ;  /* 0x00000009151412a4 */ /* 0x000fe4000f8e020f */
[----:B------:R-:W-:Y:S01]  /*0780*/  USHF.R.S32.HI UR19, URZ, 0x1f, UR49 ;  /* 0x0000001fff137899 */ /* 0x000fe20008011431 */
[----:B------:R-:W-:Y:S01]  /*0790*/  @UP1 UMOV UR18, UR14 ;  /* 0x0000000e00121c82 */ /* 0x000fe20008000000 */
[----:B------:R-:W-:Y:S10]  /*07a0*/  BRA.U UP2, `(.L_x_2) ;  /* 0x0000000102307547 */ /* 0x000ff4000b800000 */
[----:B------:R-:W1:Y:S01]  /*07b0*/  LDCU.64 UR16, c[0x0][0x3b8] ;  /* 0x00007700ff1077ac */ /* 0x000e620008000a00 */
[----:B------:R-:W2:Y:S01]  /*07c0*/  LDCU.64 UR8, c[0x0][0x3a0] ;  /* 0x00007400ff0877ac */ /* 0x000ea20008000a00 */
[----:B------:R-:W-:-:S04]  /*07d0*/  USHF.R.S32.HI UR10, URZ, 0x1f, UR40 ;  /* 0x0000001fff0a7899 */ /* 0x000fc80008011428 */
[----:B-1----:R-:W-:Y:S02]  /*07e0*/  UIMAD UR10, UR10, UR16, URZ ;  /* 0x000000100a0a72a4 */ /* 0x002fe4000f8e02ff */
[----:B------:R-:W-:Y:S02]  /*07f0*/  UIMAD.WIDE.U32 UR14, UR40, UR16, URZ ;  /* 0x00000010280e72a5 */ /* 0x000fe4000f8e00ff */
[----:B------:R-:W-:-:S04]  /*0800*/  UIMAD UR10, UR40, UR17, UR10 ;  /* 0x00000011280a72a4 */ /* 0x000fc8000f8e020a */
[----:B------:R-:W-:-:S03]  /*0810*/  UIADD3 UR11, UPT, UPT, UR15, UR10, URZ ;  /* 0x0000000a0f0b7290 */ /* 0x000fc6000fffe0ff */
[----:B------:R-:W-:Y:S02]  /*0820*/  UMOV UR10, UR14 ;  /* 0x0000000e000a7c82 */ /* 0x000fe40008000000 */
[----:B--2---:R-:W-:-:S04]  /*0830*/  UIMAD.WIDE.U32 UR50, UR45, UR8, UR10 ;  /* 0x000000082d3272a5 */ /* 0x004fc8000f8e000a */
[----:B------:R-:W-:-:S06]  /*0840*/  UIMAD UR9, UR45, UR9, UR51 ;  /* 0x000000092d0972a4 */ /* 0x000fcc000f8e0233 */
[----:B------:R-:W-:Y:S01]  /*0850*/  MOV R22, UR9 ;  /* 0x0000000900167c02 */ /* 0x000fe20008000f00 */
[----:B------:R-:W-:Y:S05]  /*0860*/  BRA `(.L_x_3) ;  /* 0x0000000000187947 */ /* 0x000fea0003800000 */
.L_x_2:
[----:B------:R-:W1:Y:S01]  /*0870*/  LDCU.64 UR16, c[0x0][0x3b8] ;  /* 0x00007700ff1077ac */ /* 0x000e620008000a00 */
[----:B------:R-:W-:-:S04]  /*0880*/  UIADD3 UR8, UPT, UPT, UR40, UR44, URZ ;  /* 0x0000002c28087290 */ /* 0x000fc8000fffe0ff */
[----:B-1----:R-:W-:Y:S02]  /*0890*/  UIMAD.WIDE.U32 UR50, UR8, UR16, URZ ;  /* 0x00000010083272a5 */ /* 0x002fe4000f8e00ff */
[----:B------:R-:W-:-:S04]  /*08a0*/  UIMAD UR8, UR8, UR17, URZ ;  /* 0x00000011080872a4 */ /* 0x000fc8000f8e02ff */
[----:B------:R-:W-:-:S06]  /*08b0*/  UIADD3 UR8, UPT, UPT, UR51, UR8, URZ ;  /* 0x0000000833087290 */ /* 0x000fcc000fffe0ff */
[----:B------:R-:W-:Y:S02]  /*08c0*/  MOV R22, UR8 ;  /* 0x0000000800167c02 */ /* 0x000fe40008000f00 */
.L_x_3:
[----:B------:R-:W1:Y:S01]  /*08d0*/  LDC R5, c[0x0][0x3e8] ;  /* 0x0000fa00ff057b82 */ /* 0x000e620000000800 */
[----:B------:R-:W2:Y:S01]  /*08e0*/  S2R R6, SR_CTAID.Z ;  /* 0x0000000000067919 */ /* 0x000ea20000002700 */
[----:B------:R-:W-:Y:S01]  /*08f0*/  USHF.R.S32.HI UR31, URZ, 0x1f, UR34 ;  /* 0x0000001fff1f7899 */ /* 0x000fe20008011422 */
[----:B-1----:R-:W-:-:S05]  /*0900*/  IABS R0, R5 ;  /* 0x0000000500007213 */ /* 0x002fca0000000000 */
[----:B------:R-:W-:-:S04]  /*0910*/  IMAD.MOV.U32 R4, RZ, RZ, R0 ;  /* 0x000000ffff047224 */ /* 0x000fc800078e0000 */
[----:B------:R-:W1:Y:S01]  /*0920*/  I2F.RP R2, R4 ;  /* 0x0000000400027306 */ /* 0x000e620000209400 */
[----:B--2---:R-:W-:-:S07]  /*0930*/  IABS R6, R6 ;  /* 0x0000000600067213 */ /* 0x004fce0000000000 */
[----:B-1----:R-:W1:Y:S02]  /*0940*/  MUFU.RCP R2, R2 ;  /* 0x0000000200027308 */ /* 0x002e640000001000 */
[----:B-1----:R-:W-:-:S06]  /*0950*/  VIADD R2, R2, 0xffffffe ;  /* 0x0ffffffe02027836 */ /* 0x002fcc0000000000 */
[----:B------:R-:W1:Y:S02]  /*0960*/  F2I.FTZ.U32.TRUNC.NTZ R3, R2 ;  /* 0x0000000200037305 */ /* 0x000e64000021f000 */
[----:B-1----:R-:W-:Y:S01]  /*0970*/  IADD3 R0, PT, PT, RZ, -R3, RZ ;  /* 0x80000003ff007210 */ /* 0x002fe20007ffe0ff */
[----:B------:R-:W-:-:S04]  /*0980*/  IMAD.MOV.U32 R2, RZ, RZ, RZ ;  /* 0x000000ffff027224 */ /* 0x000fc800078e00ff */
[----:B------:R-:W-:-:S04]  /*0990*/  IMAD R0, R0, R4, RZ ;  /* 0x0000000400007224 */ /* 0x000fc800078e02ff */
[----:B------:R-:W-:-:S04]  /*09a0*/  IMAD.HI.U32 R0, R3, R0, R2 ;  /* 0x0000000003007227 */ /* 0x000fc800078e0002 */
[----:B------:R-:W-:-:S04]  /*09b0*/  IMAD.MOV.U32 R3, RZ, RZ, R6 ;  /* 0x000000ffff037224 */ /* 0x000fc800078e0006 */
[----:B------:R-:W-:-:S05]  /*09c0*/  IMAD.HI.U32 R0, R0, R3, RZ ;  /* 0x0000000300007227 */ /* 0x000fca00078e00ff */
[----:B------:R-:W-:-:S05]  /*09d0*/  IADD3 R2, PT, PT, -R0, RZ, RZ ;  /* 0x000000ff00027210 */ /* 0x000fca0007ffe1ff */
[----:B------:R-:W-:-:S05]  /*09e0*/  IMAD R2, R4, R2, R3 ;  /* 0x0000000204027224 */ /* 0x000fca00078e0203 */
[----:B------:R-:W-:-:S13]  /*09f0*/  ISETP.GT.U32.AND P1, PT, R4, R2, PT ;  /* 0x000000020400720c */ /* 0x000fda0003f24070 */
[----:B------:R-:W-:Y:S02]  /*0a00*/  @!P1 IMAD.IADD R2, R2, 0x1, -R4 ;  /* 0x0000000102029824 */ /* 0x000fe400078e0a04 */
[----:B------:R-:W-:Y:S01]  /*0a10*/  @!P1 VIADD R0, R0, 0x1 ;  /* 0x0000000100009836 */ /* 0x000fe20000000000 */
[C---:B------:R-:W-:Y:S02]  /*0a20*/  ISETP.NE.AND P1, PT, R5.reuse, RZ, PT ;  /* 0x000000ff0500720c */ /* 0x040fe40003f25270 */
[----:B------:R-:W-:Y:S02]  /*0a30*/  ISETP.GE.U32.AND P2, PT, R2, R4, PT ;  /* 0x000000040200720c */ /* 0x000fe40003f46070 */
[----:B------:R-:W-:-:S04]  /*0a40*/  LOP3.LUT R2, R5, UR28, RZ, 0x3c, !PT ;  /* 0x0000001c05027c12 */ /* 0x000fc8000f8e3cff */
[----:B------:R-:W-:-:S07]  /*0a50*/  ISETP.GE.AND P0, PT, R2, RZ, PT ;  /* 0x000000ff0200720c */ /* 0x000fce0003f06270 */
[----:B------:R-:W-:-:S05]  /*0a60*/  @P2 IADD3 R0, PT, PT, R0, 0x1, RZ ;  /* 0x0000000100002810 */ /* 0x000fca0007ffe0ff */
[----:B------:R-:W-:-:S05]  /*0a70*/  IMAD.MOV.U32 R16, RZ, RZ, R0 ;  /* 0x000000ffff107224 */ /* 0x000fca00078e0000 */
[----:B------:R-:W-:Y:S02]  /*0a80*/  @!P0 IADD3 R16, PT, PT, -R16, RZ, RZ ;  /* 0x000000ff10108210 */ /* 0x000fe40007ffe1ff */
[----:B------:R-:W-:-:S04]  /*0a90*/  @!P1 LOP3.LUT R16, RZ, R5, RZ, 0x33, !PT ;  /* 0x00000005ff109212 */ /* 0x000fc800078e33ff */
[----:B------:R-:W-:Y:S01]  /*0aa0*/  SHF.R.S32.HI R21, RZ, 0x1f, R16 ;  /* 0x0000001fff157819 */ /* 0x000fe20000011410 */
[----:B------:R-:W-:Y:S05]  /*0ab0*/  BRA.U UP2, `(.L_x_4) ;  /* 0x0000000102307547 */ /* 0x000fea000b800000 */
        /* <DEDUP_REMOVED lines=11> */
[----:B------:R-:W-:Y:S06]  /*0b70*/  BRA `(.L_x_5) ;  /* 0x0000000000187947 */ /* 0x000fec0003800000 */
.L_x_4:
[----:B------:R-:W1:Y:S01]  /*0b80*/  LDCU.64 UR14, c[0x0][0x3c0] ;  /* 0x00007800ff0e77ac */ /* 0x000e620008000a00 */
[----:B------:R-:W-:-:S04]  /*0b90*/  UIADD3 UR8, UPT, UPT, UR40, UR44, URZ ;  /* 0x0000002c28087290 */ /* 0x000fc8000fffe0ff */
[----:B-1----:R-:W-:Y:S02]  /*0ba0*/  UIMAD.WIDE.U32 UR54, UR8, UR14, URZ ;  /* 0x0000000e083672a5 */ /* 0x002fe4000f8e00ff */
[----:B------:R-:W-:-:S04]  /*0bb0*/  UIMAD UR8, UR8, UR15, URZ ;  /* 0x0000000f080872a4 */ /* 0x000fc8000f8e02ff */
[----:B------:R-:W-:-:S06]  /*0bc0*/  UIADD3 UR8, UPT, UPT, UR55, UR8, URZ ;  /* 0x0000000837087290 */ /* 0x000fcc000fffe0ff */
[----:B------:R-:W-:-:S07]  /*0bd0*/  MOV R19, UR8 ;  /* 0x0000000800137c02 */ /* 0x000fce0008000f00 */
.L_x_5:
[----:B------:R-:W1:Y:S01]  /*0be0*/  @!UP1 LDCU.64 UR10, c[0x0][0x588] ;  /* 0x0000b100ff0a97ac */ /* 0x000e620008000a00 */
[----:B------:R-:W2:Y:S01]  /*0bf0*/  LDC R11, c[0x0][0x44c] ;  /* 0x00011300ff0b7b82 */ /* 0x000ea20000000800 */
[----:B------:R-:W3:Y:S01]  /*0c00*/  @UP1 LDCU.64 UR8, c[0x0][0x590] ;  /* 0x0000b200ff0817ac */ /* 0x000ee20008000a00 */
[----:B------:R-:W2:Y:S01]  /*0c10*/  LDCU UR22, c[0x0][0x3e0] ;  /* 0x00007c00ff1677ac */ /* 0x000ea20008000800 */
[----:B-1----:R-:W-:-:S04]  /*0c20*/  @!UP1 UIMAD.WIDE.U32 UR58, UR45, UR10, URZ ;  /* 0x0000000a2d3a92a5 */ /* 0x002fc8000f8e00ff */
[----:B------:R-:W-:Y:S02]  /*0c30*/  @!UP1 UIMAD UR23, UR45, UR11, UR59 ;  /* 0x0000000b2d1792a4 */ /* 0x000fe4000f8e023b */
[----:B---3--:R-:W-:Y:S01]  /*0c40*/  @UP1 UIMAD.WIDE.U32 UR10, UR21, UR8, URZ ;  /* 0x00000008150a12a5 */ /* 0x008fe2000f8e00ff */
[----:B--2---:R-:W-:-:S03]  /*0c50*/  IMAD.WIDE R4, R11, UR22, RZ ;  /* 0x000000160b047c25 */ /* 0x004fc6000f8e02ff */
[----:B------:R-:W-:-:S03]  /*0c60*/  @UP1 UIMAD UR23, UR21, UR9, UR11 ;  /* 0x00000009151712a4 */ /* 0x000fc6000f8e020b */
[----:B------:R-:W-:Y:S01]  /*0c70*/  @UP1 UMOV UR58, UR10 ;  /* 0x0000000a003a1c82 */ /* 0x000fe20008000000 */
[----:B------:R-:W-:Y:S08]  /*0c80*/  BRA.U UP1, `(.L_x_6) ;  /* 0x0000000101447547 */ /* 0x000ff0000b800000 */
[----:B------:R-:W1:Y:S01]  /*0c90*/  LDCU UR10, c[0x0][0x444] ;  /* 0x00008880ff0a77ac */ /* 0x000e620008000800 */
[----:B------:R-:W-:Y:S01]  /*0ca0*/  SHF.R.S32.HI R6, RZ, 0x1f, R11 ;  /* 0x0000001fff067819 */ /* 0x000fe2000001140b */
[----:B------:R-:W-:Y:S02]  /*0cb0*/  USHF.R.S32.HI UR9, URZ, 0x1f, UR22 ;  /* 0x0000001fff097899 */ /* 0x000fe40008011416 */
[----:B-1----:R-:W-:Y:S02]  /*0cc0*/  USHF.R.S32.HI UR8, URZ, 0x1f, UR10 ;  /* 0x0000001fff087899 */ /* 0x002fe4000801140a */
[----:B------:R-:W-:Y:S02]  /*0cd0*/  UIMAD.WIDE.U32 UR10, UR45, UR10, URZ ;  /* 0x0000000a2d0a72a5 */ /* 0x000fe4000f8e00ff */
[----:B------:R-:W-:Y:S02]  /*0ce0*/  UIMAD UR8, UR8, UR45, URZ ;  /* 0x0000002d080872a4 */ /* 0x000fe4000f8e02ff */
[----:B------:R-:W-:-:S02]  /*0cf0*/  UIMAD.WIDE.U32 UR52, UR10, UR22, URZ ;  /* 0x000000160a3472a5 */ /* 0x000fc4000f8e00ff */
[----:B------:R-:W-:-:S04]  /*0d00*/  UIADD3 UR8, UPT, UPT, UR11, UR8, URZ ;  /* 0x000000080b087290 */ /* 0x000fc8000fffe0ff */
[----:B------:R-:W-:Y:S01]  /*0d10*/  UIMAD UR8, UR8, UR22, URZ ;  /* 0x00000016080872a4 */ /* 0x000fe2000f8e02ff */
[----:B------:R-:W-:-:S03]  /*0d20*/  IMAD.WIDE.U32 R2, R11, UR52, RZ ;  /* 0x000000340b027c25 */ /* 0x000fc6000f8e00ff */
[----:B------:R-:W-:-:S04]  /*0d30*/  UIMAD UR8, UR9, UR10, UR8 ;  /* 0x0000000a090872a4 */ /* 0x000fc8000f8e0208 */
[----:B------:R-:W-:-:S06]  /*0d40*/  UIADD3 UR8, UPT, UPT, UR53, UR8, URZ ;  /* 0x0000000835087290 */ /* 0x000fcc000fffe0ff */
[----:B------:R-:W-:-:S04]  /*0d50*/  IMAD R0, R11, UR8, RZ ;  /* 0x000000080b007c24 */ /* 0x000fc8000f8e02ff */
[----:B------:R-:W-:Y:S01]  /*0d60*/  IMAD R0, R6, UR52, R0 ;  /* 0x0000003406007c24 */ /* 0x000fe2000f8e0200 */
[----:B------:R-:W-:-:S04]  /*0d70*/  MOV R6, R2 ;  /* 0x0000000200067202 */ /* 0x000fc80000000f00 */
[----:B------:R-:W-:Y:S01]  /*0d80*/  IADD3 R7, PT, PT, R3, R0, RZ ;  /* 0x0000000003077210 */ /* 0x000fe20007ffe0ff */
[----:B------:R-:W-:Y:S06]  /*0d90*/  BRA `(.L_x_7) ;  /* 0x0000000000107947 */ /* 0x000fec0003800000 */
.L_x_6:
[----:B------:R-:W-:Y:S02]  /*0da0*/  IMAD R0, R5, UR21, RZ ;  /* 0x0000001505007c24 */ /* 0x000fe4000f8e02ff */
[----:B------:R-:W-:-:S05]  /*0db0*/  IMAD.WIDE.U32 R2, R4, UR21, RZ ;  /* 0x0000001504027c25 */ /* 0x000fca000f8e00ff */
[----:B------:R-:W-:Y:S02]  /*0dc0*/  IADD3 R7, PT, PT, R3, R0, RZ ;  /* 0x0000000003077210 */ /* 0x000fe40007ffe0ff */
[----:B------:R-:W-:-:S07]  /*0dd0*/  MOV R6, R2 ;  /* 0x0000000200067202 */ /* 0x000fce0000000f00 */
.L_x_7:
[----:B------:R-:W1:Y:S01]  /*0de0*/  LDCU.U8 UR8, c[0x0][0x548] ;  /* 0x0000a900ff0877ac */ /* 0x000e620008000000 */
[----:B------:R-:W-:Y:S01]  /*0df0*/  IMAD R10, R11, UR28, RZ ;  /* 0x0000001c0b0a7c24 */ /* 0x000fe2000f8e02ff */
[----:B------:R-:W-:Y:S01]  /*0e00*/  USHF.L.U32 UR10, UR45, 0x7, URZ ;  /* 0x000000072d0a7899 */ /* 0x000fe200080006ff */
[----:B------:R-:W2:Y:S03]  /*0e10*/  LDCU.U8 UR56, c[0x0][0x5f0] ;  /* 0x0000be00ff3877ac */ /* 0x000ea60008000000 */
[----:B------:R-:W-:-:S04]  /*0e20*/  USEL UR9, UR10, URZ, UP5 ;  /* 0x000000ff0a097287 */ /* 0x000fc8000a800000 */
[----:B------:R-:W-:-:S04]  /*0e30*/  UIADD3 UR9, UP0, UPT, UR49, UR9, URZ ;  /* 0x0000000931097290 */ /* 0x000fc8000ff1e0ff */
[----:B------:R-:W-:Y:S02]  /*0e40*/  UIADD3.X UR11, UPT, UPT, URZ, UR19, URZ, UP0, !UPT ;  /* 0x00000013ff0b7290 */ /* 0x000fe400087fe4ff */
[----:B-1----:R-:W-:Y:S01]  /*0e50*/  UISETP.NE.AND UP1, UPT, UR8, URZ, UPT ;  /* 0x000000ff0800728c */ /* 0x002fe2000bf25270 */
[----:B------:R-:W-:-:S04]  /*0e60*/  IMAD.WIDE.U32 R2, R4, UR9, RZ ;  /* 0x0000000904027c25 */ /* 0x000fc8000f8e00ff */
[----:B------:R-:W-:-:S04]  /*0e70*/  IMAD R0, R4, UR11, RZ ;  /* 0x0000000b04007c24 */ /* 0x000fc8000f8e02ff */
[----:B------:R-:W-:-:S05]  /*0e80*/  IMAD R0, R5, UR9, R0 ;  /* 0x0000000905007c24 */ /* 0x000fca000f8e0200 */
[----:B------:R-:W-:Y:S01]  /*0e90*/  IADD3 R9, PT, PT, R3, R0, RZ ;  /* 0x0000000003097210 */ /* 0x000fe20007ffe0ff */
[----:B--2---:R-:W-:Y:S06]  /*0ea0*/  BRA.U !UP1, `(.L_x_8) ;  /* 0x00000001091c7547 */ /* 0x004fec000b800000 */
[----:B------:R-:W1:Y:S01]  /*0eb0*/  LDCU UR8, c[0x0][0x434] ;  /* 0x00008680ff0877ac */ /* 0x000e620008000800 */
[----:B------:R-:W2:Y:S01]  /*0ec0*/  LDCU UR55, c[0x0][0x454] ;  /* 0x00008a80ff3777ac */ /* 0x000ea20008000800 */
[----:B------:R-:W-:Y:S02]  /*0ed0*/  UISETP.NE.AND UP0, UPT, UR21, -0x1, UPT ;  /* 0xffffffff1500788c */ /* 0x000fe4000bf05270 */
[----:B-1----:R-:W-:-:S04]  /*0ee0*/  UIMAD UR8, UR45, UR8, URZ ;  /* 0x000000082d0872a4 */ /* 0x002fc8000f8e02ff */
[----:B------:R-:W-:-:S04]  /*0ef0*/  USEL UR8, UR8, UR21, !UP0 ;  /* 0x0000001508087287 */ /* 0x000fc8000c000000 */
[----:B--2---:R-:W-:Y:S01]  /*0f00*/  UIMAD UR55, UR28, UR55, UR8 ;  /* 0x000000371c3772a4 */ /* 0x004fe2000f8e0208 */
[----:B------:R-:W-:Y:S11]  /*0f10*/  BRA `(.L_x_9) ;  /* 0x00000000000c7947 */ /* 0x000ff60003800000 */
.L_x_8:
[----:B------:R-:W1:Y:S01]  /*0f20*/  LDCU UR55, c[0x0][0x434] ;  /* 0x00008680ff3777ac */ /* 0x000e620008000800 */
[----:B------:R-:W-:-:S04]  /*0f30*/  UIMAD UR8, UR45, UR22, UR28 ;  /* 0x000000162d0872a4 */ /* 0x000fc8000f8e021c */
[----:B-1----:R-:W-:-:S12]  /*0f40*/  UIMAD UR55, UR8, UR55, URZ ;  /* 0x00000037083772a4 */ /* 0x002fd8000f8e02ff */
.L_x_9:
[----:B------:R-:W-:Y:S05]  /*0f50*/  BRA.U !UP1, `(.L_x_10) ;  /* 0x0000000109247547 */ /* 0x000fea000b800000 */
[----:B------:R-:W1:Y:S01]  /*0f60*/  LDCU UR8, c[0x0][0x444] ;  /* 0x00008880ff0877ac */ /* 0x000e620008000800 */
[----:B------:R-:W-:Y:S01]  /*0f70*/  UISETP.NE.AND UP0, UPT, UR21, -0x1, UPT ;  /* 0xffffffff1500788c */ /* 0x000fe2000bf05270 */
[----:B------:R-:W2:Y:S10]  /*0f80*/  LDCU UR9, c[0x0][0x430] ;  /* 0x00008600ff0977ac */ /* 0x000eb40008000800 */
[----:B-1----:R-:W-:Y:S01]  /*0f90*/  @!UP0 UIMAD UR21, UR45, UR8, URZ ;  /* 0x000000082d1582a4 */ /* 0x002fe2000f8e02ff */
[----:B------:R-:W2:Y:S03]  /*0fa0*/  LDCU UR8, c[0x0][0x454] ;  /* 0x00008a80ff0877ac */ /* 0x000ea60008000800 */
[----:B------:R-:W-:-:S02]  /*0fb0*/  UIADD3 UR10, UPT, UPT, UR10, UR21, URZ ;  /* 0x000000150a0a7290 */ /* 0x000fc4000fffe0ff */
[----:B--2---:R-:W-:-:S04]  /*0fc0*/  ULEA UR8, UR9, UR8, 0x7 ;  /* 0x0000000809087291 */ /* 0x004fc8000f8e38ff */
[----:B------:R-:W-:Y:S01]  /*0fd0*/  UIMAD UR53, UR8, UR28, UR10 ;  /* 0x0000001c083572a4 */ /* 0x000fe2000f8e020a */
[----:B------:R-:W-:Y:S11]  /*0fe0*/  BRA `(.L_x_11) ;  /* 0x00000000000c7947 */ /* 0x000ff60003800000 */
.L_x_10:
[----:B------:R-:W1:Y:S01]  /*0ff0*/  LDCU UR53, c[0x0][0x444] ;  /* 0x00008880ff3577ac */ /* 0x000e620008000800 */
[----:B------:R-:W-:-:S04]  /*1000*/  UIMAD UR8, UR45, UR22, UR28 ;  /* 0x000000162d0872a4 */ /* 0x000fc8000f8e021c */
[----:B-1----:R-:W-:-:S12]  /*1010*/  UIMAD UR53, UR8, UR53, URZ ;  /* 0x00000035083572a4 */ /* 0x002fd8000f8e02ff */
.L_x_11:
[----:B------:R-:W1:Y:S01]  /*1020*/  LDCU UR9, c[0x0][0x508] ;  /* 0x0000a100ff0977ac */ /* 0x000e620008000800 */
[----:B------:R-:W2:Y:S01]  /*1030*/  S2R R24, SR_TID.X ;  /* 0x0000000000187919 */ /* 0x000ea20000002100 */
[----:B------:R-:W3:Y:S01]  /*1040*/  LDC.64 R14, c[0x0][0x3b0] ;  /* 0x0000ec00ff0e7b82 */ /* 0x000ee20000000a00 */
[----:B------:R-:W-:Y:S01]  /*1050*/  IMAD R20, R11, UR22, RZ ;  /* 0x000000160b147c24 */ /* 0x000fe2000f8e02ff */
[----:B------:R-:W-:Y:S01]  /*1060*/  UIADD3 UR52, UPT, UPT, UR34, UR47, URZ ;  /* 0x0000002f22347290 */ /* 0x000fe2000fffe0ff */
[----:B------:R-:W-:Y:S01]  /*1070*/  ISETP.NE.AND P3, PT, RZ, UR56, PT ;  /* 0x00000038ff007c0c */ /* 0x000fe2000bf65270 */
[----:B------:R-:W4:Y:S01]  /*1080*/  LDCU.64 UR56, c[0x0][0x5e8] ;  /* 0x0000bd00ff3877ac */ /* 0x000f220008000a00 */
[----:B------:R-:W-:Y:S03]  /*1090*/  BSSY.RECONVERGENT B1, `(.L_x_1) ;  /* 0x000079f000017945 */ /* 0x000fe60003800200 */
[----:B------:R-:W5:Y:S01]  /*10a0*/  LDC.64 R12, c[0x0][0x5f8] ;  /* 0x00017e00ff0c7b82 */ /* 0x000f620000000a00 */
[----:B------:R-:W-:-:S02]  /*10b0*/  UIADD3 UR53, UPT, UPT, UR49, UR53, URZ ;  /* 0x0000003531357290 */ /* 0x000fc4000fffe0ff */
[----:B------:R-:W-:Y:S02]  /*10c0*/  UIADD3 UR55, UPT, UPT, UR49, UR55, URZ ;  /* 0x0000003731377290 */ /* 0x000fe4000fffe0ff */
[----:B-1----:R-:W-:-:S04]  /*10d0*/  UIADD3 UR9, UPT, UPT, UR52, -UR9, -UR37 ;  /* 0x8000000934097290 */ /* 0x002fc8000fffe825 */
[----:B------:R-:W-:Y:S02]  /*10e0*/  USHF.R.S32.HI UR8, URZ, 0x1f, UR9 ;  /* 0x0000001fff087899 */ /* 0x000fe40008011409 */
[----:B----4-:R-:W-:Y:S02]  /*10f0*/  UIMAD.WIDE UR56, UR53, 0x4, UR56 ;  /* 0x00000004353878a5 */ /* 0x010fe4000f8e0238 */
[----:B------:R-:W-:-:S04]  /*1100*/  ULEA.HI UR8, UR8, UR9, URZ, 0x6 ;  /* 0x0000000908087291 */ /* 0x000fc8000f8f30ff */
[----:B------:R-:W-:Y:S01]  /*1110*/  USHF.R.S32.HI UR51, URZ, 0x6, UR8 ;  /* 0x00000006ff337899 */ /* 0x000fe20008011408 */
[----:B--2---:R-:W-:Y:S01]  /*1120*/  IMAD.SHL.U32 R25, R24, 0x8, RZ ;  /* 0x0000000818197824 */ /* 0x004fe200078e00ff */
[----:B------:R-:W-:Y:S02]  /*1130*/  SHF.R.U32.HI R23, RZ, 0x3, R24 ;  /* 0x00000003ff177819 */ /* 0x000fe40000011618 */
[----:B------:R-:W-:-:S03]  /*1140*/  UISETP.LT.AND UP0, UPT, URZ, UR51, UPT ;  /* 0x00000033ff00728c */ /* 0x000fc6000bf01270 */
[----:B------:R-:W1:Y:S01]  /*1150*/  LDCU.128 UR8, c[0x0][0x590] ;  /* 0x0000b200ff0877ac */ /* 0x000e620008000c00 */
[----:B------:R-:W-:Y:S01]  /*1160*/  LOP3.LUT R8, R25, 0x38, RZ, 0xc0, !PT ;  /* 0x0000003819087812 */ /* 0x000fe200078ec0ff */
[----:B------:R-:W-:-:S03]  /*1170*/  USEL UR51, URZ, UR51, !UP0 ;  /* 0x00000033ff337287 */ /* 0x000fc6000c000000 */
[----:B------:R-:W-:Y:S01]  /*1180*/  IADD3 R4, P0, PT, R8, UR58, RZ ;  /* 0x0000003a08047c10 */ /* 0x000fe2000ff1e0ff */
[----:B------:R-:W2:Y:S04]  /*1190*/  LDCU.64 UR58, c[0x0][0x420] ;  /* 0x00008400ff3a77ac */ /* 0x000ea80008000a00 */
[----:B------:R-:W-:Y:S01]  /*11a0*/  IMAD.X R5, RZ, RZ, UR23, P0 ;  /* 0x00000017ff057e24 */ /* 0x000fe200080e06ff */
[----:B------:R-:W-:Y:S01]  /*11b0*/  IADD3 R17, P1, P0, R2, R6, R10 ;  /* 0x0000000602117210 */ /* 0x000fe2000783e00a */
[----:B------:R-:W4:Y:S01]  /*11c0*/  LDCU.64 UR22, c[0x0][0x3c8] ;  /* 0x00007900ff1677ac */ /* 0x000f220008000a00 */
[----:B------:R-:W-:Y:S01]  /*11d0*/  SHF.R.U32.HI R6, RZ, 0x5, R24 ;  /* 0x00000005ff067819 */ /* 0x000fe20000011618 */
[----:B------:R-:W-:Y:S01]  /*11e0*/  UISETP.GT.AND UP0, UPT, UR46, UR51, UPT ;  /* 0x000000332e00728c */ /* 0x000fe2000bf04270 */
[----:B-1----:R-:W-:Y:S01]  /*11f0*/  IMAD.U32 R3, RZ, RZ, UR8 ;  /* 0x00000008ff037e24 */ /* 0x002fe2000f8e00ff */
[----:B------:R-:W-:Y:S01]  /*1200*/  UIMAD UR21, UR19, UR8, URZ ;  /* 0x00000008131572a4 */ /* 0x000fe2000f8e02ff */
[----:B------:R-:W-:-:S02]  /*1210*/  IMAD.U32 R0, RZ, RZ, UR10 ;  /* 0x0000000aff007e24 */ /* 0x000fc4000f8e00ff */
[----:B------:R-:W-:Y:S01]  /*1220*/  IMAD.WIDE.U32 R2, R3, UR49, R4 ;  /* 0x0000003103027c25 */ /* 0x000fe2000f8e0004 */
[----:B------:R-:W-:Y:S01]  /*1230*/  SHF.R.S32.HI R4, RZ, 0x1f, R10 ;  /* 0x0000001fff047819 */ /* 0x000fe2000001140a */
[----:B------:R-:W-:Y:S01]  /*1240*/  UIMAD UR21, UR49, UR9, UR21 ;  /* 0x00000009311572a4 */ /* 0x000fe2000f8e0215 */
[----:B------:R-:W-:Y:S01]  /*1250*/  LOP3.LUT R5, R24, 0x1f, RZ, 0xc0, !PT ;  /* 0x0000001f18057812 */ /* 0x000fe200078ec0ff */
[----:B---3--:R-:W-:Y:S01]  /*1260*/  IMAD R10, R14, UR19, RZ ;  /* 0x000000130e0a7c24 */ /* 0x008fe2000f8e02ff */
[----:B------:R-:W-:Y:S01]  /*1270*/  IADD3.X R18, PT, PT, R9, R7, R4, P1, P0 ;  /* 0x0000000709127210 */ /* 0x000fe20000fe0404 */
[----:B------:R-:W-:Y:S01]  /*1280*/  IMAD.MOV.U32 R9, RZ, RZ, RZ ;  /* 0x000000ffff097224 */ /* 0x000fe200078e00ff */
[----:B--2---:R-:W-:Y:S01]  /*1290*/  UIMAD.WIDE UR58, UR55, 0x4, UR58 ;  /* 0x00000004373a78a5 */ /* 0x004fe2000f8e023a */
[----:B------:R-:W-:Y:S02]  /*12a0*/  VIADD R3, R3, UR21 ;  /* 0x0000001503037c36 */ /* 0x000fe40008000000 */
[----:B------:R-:W-:-:S02]  /*12b0*/  IMAD R11, R20, R6, R5 ;  /* 0x00000006140b7224 */ /* 0x000fc400078e0205 */
[----:B------:R-:W-:-:S04]  /*12c0*/  IMAD.WIDE.U32 R4, R14, UR49, R8 ;  /* 0x000000310e047c25 */ /* 0x000fc8000f8e0008 */
[----:B------:R-:W-:Y:S01]  /*12d0*/  IMAD.WIDE.U32 R2, R0, UR28, R2 ;  /* 0x0000001c00027c25 */ /* 0x000fe2000f8e0002 */
[----:B------:R-:W-:Y:S01]  /*12e0*/  IADD3 R4, P0, PT, R4, UR18, RZ ;  /* 0x0000001204047c10 */ /* 0x000fe2000ff1e0ff */
[----:B------:R-:W1:Y:S02]  /*12f0*/  LDCU.64 UR18, c[0x0][0x550] ;  /* 0x0000aa00ff1277ac */ /* 0x000e640008000a00 */
[----:B------:R-:W-:Y:S02]  /*1300*/  IMAD.U32 R0, RZ, RZ, UR11 ;  /* 0x0000000bff007e24 */ /* 0x000fe4000f8e00ff */
[----:B-----5:R-:W-:Y:S01]  /*1310*/  IMAD.WIDE.U32 R6, R12, UR26, RZ ;  /* 0x0000001a0c067c25 */ /* 0x020fe2000f8e00ff */
[----:B------:R-:W2:Y:S03]  /*1320*/  LDCU.64 UR10, c[0x0][0x570] ;  /* 0x0000ae00ff0a77ac */ /* 0x000ea60008000a00 */
[----:B------:R-:W-:-:S02]  /*1330*/  IMAD R10, R15, UR49, R10 ;  /* 0x000000310f0a7c24 */ /* 0x000fc4000f8e020a */
[----:B------:R-:W-:Y:S01]  /*1340*/  IMAD R3, R0, UR28, R3 ;  /* 0x0000001c00037c24 */ /* 0x000fe2000f8e0203 */
[----:B------:R-:W-:Y:S01]  /*1350*/  SEL R0, R6, RZ, P3 ;  /* 0x000000ff06007207 */ /* 0x000fe20001800000 */
[----:B------:R-:W-:Y:S01]  /*1360*/  IMAD R12, R13, UR26, R7 ;  /* 0x0000001a0d0c7c24 */ /* 0x000fe2000f8e0207 */
[----:B------:R-:W-:Y:S01]  /*1370*/  IADD3.X R5, PT, PT, R5, UR20, R10, P0, !PT ;  /* 0x0000001405057c10 */ /* 0x000fe200087fe40a */
[----:B------:R-:W3:Y:S01]  /*1380*/  LDCU.64 UR20, c[0x0][0x380] ;  /* 0x00007000ff1477ac */ /* 0x000ee20008000a00 */
[----:B----4-:R-:W-:Y:S01]  /*1390*/  MOV R6, UR22 ;  /* 0x0000001600067c02 */ /* 0x010fe20008000f00 */
[----:B------:R-:W-:Y:S01]  /*13a0*/  IMAD.SHL.U32 R10, R20, 0x40, RZ ;  /* 0x00000040140a7824 */ /* 0x000fe200078e00ff */
[----:B------:R-:W-:Y:S01]  /*13b0*/  IADD3 R13, P1, P0, R11, R17, R0 ;  /* 0x000000110b0d7210 */ /* 0x000fe2000783e000 */
[----:B------:R-:W-:Y:S01]  /*13c0*/  IMAD.U32 R0, RZ, RZ, UR23 ;  /* 0x00000017ff007e24 */ /* 0x000fe2000f8e00ff */
[----:B------:R-:W-:Y:S01]  /*13d0*/  SHF.R.S32.HI R11, RZ, 0x1f, R11 ;  /* 0x0000001fff0b7819 */ /* 0x000fe2000001140b */
[----:B------:R-:W-:Y:S01]  /*13e0*/  IMAD.WIDE.U32 R6, R6, UR28, R4 ;  /* 0x0000001c06067c25 */ /* 0x000fe2000f8e0004 */
[----:B------:R-:W-:Y:S01]  /*13f0*/  SHF.L.U64.HI R17, R14, 0x5, R15 ;  /* 0x000000050e117819 */ /* 0x000fe2000001020f */
[----:B------:R-:W-:-:S02]  /*1400*/  USHF.L.U64.HI UR22, UR8, 0x5, UR9 ;  /* 0x0000000508167899 */ /* 0x000fc40008010209 */
[----:B------:R-:W-:Y:S01]  /*1410*/  IMAD.WIDE.U32 R4, R23, UR8, R2 ;  /* 0x0000000817047c25 */ /* 0x000fe2000f8e0002 */
[----:B------:R-:W-:Y:S02]  /*1420*/  SEL R2, R12, RZ, P3 ;  /* 0x000000ff0c027207 */ /* 0x000fe40001800000 */
[----:B------:R-:W-:Y:S01]  /*1430*/  LOP3.LUT R12, R8, 0x80, RZ, 0xfc, !PT ;  /* 0x00000080080c7812 */ /* 0x000fe200078efcff */
[----:B------:R-:W-:Y:S01]  /*1440*/  IMAD R3, R0, UR28, R7 ;  /* 0x0000001c00037c24 */ /* 0x000fe2000f8e0207 */
[----:B------:R-:W-:Y:S01]  /*1450*/  IADD3.X R11, PT, PT, R11, R18, R2, P1, P0 ;  /* 0x000000120b0b7210 */ /* 0x000fe20000fe0402 */
[----:B------:R-:W-:Y:S01]  /*1460*/  IMAD.MOV.U32 R2, RZ, RZ, R6 ;  /* 0x000000ffff027224 */ /* 0x000fe200078e0006 */
[----:B-1----:R-:W-:Y:S01]  /*1470*/  LEA R28, P2, R4, UR18, 0x1 ;  /* 0x00000012041c7c11 */ /* 0x002fe2000f8408ff */
[C---:B------:R-:W-:Y:S01]  /*1480*/  IMAD R0, R23.reuse, UR9, R5 ;  /* 0x0000000917007c24 */ /* 0x040fe2000f8e0205 */
[----:B------:R-:W-:Y:S01]  /*1490*/  IADD3 R5, P0, PT, R10, R13, RZ ;  /* 0x0000000d0a057210 */ /* 0x000fe20007f1e0ff */
[C---:B------:R-:W-:Y:S01]  /*14a0*/  IMAD.WIDE.U32 R2, R23.reuse, R14, R2 ;  /* 0x0000000e17027225 */ /* 0x040fe200078e0002 */
[----:B------:R-:W-:Y:S01]  /*14b0*/  SHF.L.U32 R14, R14, 0x5, RZ ;  /* 0x000000050e0e7819 */ /* 0x000fe200000006ff */
[----:B------:R1:W-:Y:S01]  /*14c0*/  STL [R1+0x40], R28 ;  /* 0x0000401c01007387 */ /* 0x0003e20000100800 */
[----:B------:R-:W-:Y:S01]  /*14d0*/  LEA.HI.X R27, R4, UR19, R0, 0x1, P2 ;  /* 0x00000013041b7c11 */ /* 0x000fe200090f0c00 */
[C---:B------:R-:W-:Y:S01]  /*14e0*/  IMAD R0, R23.reuse, R15, R3 ;  /* 0x0000000f17007224 */ /* 0x040fe200078e0203 */
[----:B------:R-:W-:Y:S01]  /*14f0*/  LEA.HI.X.SX32 R4, R10, R11, 0x1, P0 ;  /* 0x0000000b0a047211 */ /* 0x000fe200000f0eff */
[----:B------:R-:W-:Y:S01]  /*1500*/  VIADD R18, R23, 0x20 ;  /* 0x0000002017127836 */ /* 0x000fe20000000000 */
[C---:B--2---:R-:W-:Y:S01]  /*1510*/  LEA R30, P0, R5.reuse, UR10, 0x2 ;  /* 0x0000000a051e7c11 */ /* 0x044fe2000f8010ff */
[----:B------:R1:W-:Y:S01]  /*1520*/  STL [R1+0x3c], R27 ;  /* 0x00003c1b01007387 */ /* 0x0003e20000100800 */
[C---:B---3--:R-:W-:Y:S01]  /*1530*/  LEA R26, P1, R2.reuse, UR20, 0x1 ;  /* 0x00000014021a7c11 */ /* 0x048fe2000f8208ff */
[----:B------:R-:W-:Y:S01]  /*1540*/  USHF.L.U32 UR18, UR8, 0x5, URZ ;  /* 0x0000000508127899 */ /* 0x000fe200080006ff */
[----:B------:R-:W-:Y:S01]  /*1550*/  LEA.HI.X R31, R5, UR11, R4, 0x2, P0 ;  /* 0x0000000b051f7c11 */ /* 0x000fe200080f1404 */
[----:B------:R-:W-:Y:S01]  /*1560*/  UMOV UR10, UR56 ;  /* 0x00000038000a7c82 */ /* 0x000fe20008000000 */
[----:B------:R-:W-:Y:S01]  /*1570*/  LEA.HI.X R20, R2, UR21, R0, 0x1, P1 ;  /* 0x0000001502147c11 */ /* 0x000fe200088f0c00 */
[----:B------:R1:W-:Y:S01]  /*1580*/  STL [R1+0x38], R26 ;  /* 0x0000381a01007387 */ /* 0x0003e20000100800 */
[----:B------:R-:W-:Y:S01]  /*1590*/  IADD3 R13, P0, PT, R23, 0x20, RZ ;  /* 0x00000020170d7810 */ /* 0x000fe20007f1e0ff */
[----:B------:R-:W-:Y:S01]  /*15a0*/  UMOV UR11, UR57 ;  /* 0x00000039000b7c82 */ /* 0x000fe20008000000 */
[----:B------:R-:W-:Y:S01]  /*15b0*/  LOP3.LUT R11, R8, 0x40, RZ, 0xfc, !PT ;  /* 0x00000040080b7812 */ /* 0x000fe200078efcff */
[----:B------:R1:W-:Y:S02]  /*15c0*/  STL.64 [R1+0x28], R30 ;  /* 0x0000281e01007387 */ /* 0x0003e40000100a00 */
[----:B------:R-:W-:-:S02]  /*15d0*/  IMAD.X R15, RZ, RZ, RZ, P0 ;  /* 0x000000ffff0f7224 */ /* 0x000fc400000e06ff */
[----:B------:R1:W-:Y:S01]  /*15e0*/  STL [R1+0x34], R20 ;  /* 0x0000341401007387 */ /* 0x0003e20000100800 */
[----:B------:R-:W-:Y:S05]  /*15f0*/  BRA.U UP0, `(.L_x_12) ;  /* 0x0000000900147547 */ /* 0x000fea000b800000 */
[----:B------:R-:W-:Y:S05]  /*1600*/  BRA.U UP2, `(.L_x_13) ;  /* 0x0000000102307547 */ /* 0x000fea000b800000 */
[----:B------:R-:W2:Y:S01]  /*1610*/  LDCU.64 UR14, c[0x0][0x5c0] ;  /* 0x0000b800ff0e77ac */ /* 0x000ea20008000a00 */
[----:B------:R-:W3:Y:S01]  /*1620*/  LDCU.64 UR8, c[0x0][0x5a8] ;  /* 0x0000b500ff0877ac */ /* 0x000ee20008000a00 */
[----:B------:R-:W-:-:S04]  /*1630*/  USHF.R.S32.HI UR10, URZ, 0x1f, UR40 ;  /* 0x0000001fff0a7899 */ /* 0x000fc80008011428 */
[----:B--2---:R-:W-:Y:S02]  /*1640*/  UIMAD UR10, UR10, UR14, URZ ;  /* 0x0000000e0a0a72a4 */ /* 0x004fe4000f8e02ff */
[----:B------:R-:W-:Y:S02]  /*1650*/  UIMAD.WIDE.U32 UR16, UR40, UR14, URZ ;  /* 0x0000000e281072a5 */ /* 0x000fe4000f8e00ff */
[----:B------:R-:W-:-:S04]  /*1660*/  UIMAD UR10, UR40, UR15, UR10 ;  /* 0x0000000f280a72a4 */ /* 0x000fc8000f8e020a */
[----:B------:R-:W-:-:S03]  /*1670*/  UIADD3 UR11, UPT, UPT, UR17, UR10, URZ ;  /* 0x0000000a110b7290 */ /* 0x000fc6000fffe0ff */
[----:B------:R-:W-:Y:S02]  /*1680*/  UMOV UR10, UR16 ;  /* 0x00000010000a7c82 */ /* 0x000fe40008000000 */
[----:B---3--:R-:W-:-:S04]  /*1690*/  UIMAD.WIDE.U32 UR18, UR45, UR8, UR10 ;  /* 0x000000082d1272a5 */ /* 0x008fc8000f8e000a */
[----:B------:R-:W-:-:S06]  /*16a0*/  UIMAD UR9, UR45, UR9, UR19 ;  /* 0x000000092d0972a4 */ /* 0x000fcc000f8e0213 */
[----:B------:R-:W-:Y:S01]  /*16b0*/  MOV R0, UR9 ;  /* 0x0000000900007c02 */ /* 0x000fe20008000f00 */
[----:B------:R-:W-:Y:S05]  /*16c0*/  BRA `(.L_x_14) ;  /* 0x0000000000187947 */ /* 0x000fea0003800000 */
.L_x_13:
[----:B------:R-:W2:Y:S01]  /*16d0*/  LDCU.64 UR14, c[0x0][0x5c0] ;  /* 0x0000b800ff0e77ac */ /* 0x000ea20008000a00 */
[----:B------:R-:W-:-:S04]  /*16e0*/  UIADD3 UR8, UPT, UPT, UR40, UR44, URZ ;  /* 0x0000002c28087290 */ /* 0x000fc8000fffe0ff */
[----:B--2---:R-:W-:Y:S02]  /*16f0*/  UIMAD.WIDE.U32 UR18, UR8, UR14, URZ ;  /* 0x0000000e081272a5 */ /* 0x004fe4000f8e00ff */
[----:B------:R-:W-:-:S04]  /*1700*/  UIMAD UR8, UR8, UR15, URZ ;  /* 0x0000000f080872a4 */ /* 0x000fc8000f8e02ff */
[----:B------:R-:W-:-:S06]  /*1710*/  UIADD3 UR8, UPT, UPT, UR19, UR8, URZ ;  /* 0x0000000813087290 */ /* 0x000fcc000fffe0ff */
[----:B------:R-:W-:Y:S02]  /*1720*/  MOV R0, UR8 ;  /* 0x0000000800007c02 */ /* 0x000fe40008000f00 */
.L_x_14:
        /* <DEDUP_REMOVED lines=12> */
[----:B------:R-:W-:Y:S06]  /*17f0*/  BRA `(.L_x_16) ;  /* 0x0000000000187947 */ /* 0x000fec0003800000 */
.L_x_15:
[----:B------:R-:W2:Y:S01]  /*1800*/  LDCU.64 UR10, c[0x0][0x5c8] ;  /* 0x0000b900ff0a77ac */ /* 0x000ea20008000a00 */
[----:B------:R-:W-:-:S04]  /*1810*/  UIADD3 UR40, UPT, UPT, UR40, UR44, URZ ;  /* 0x0000002c28287290 */ /* 0x000fc8000fffe0ff */
[----:B--2---:R-:W-:Y:S02]  /*1820*/  UIMAD.WIDE.U32 UR16, UR40, UR10, URZ ;  /* 0x0000000a281072a5 */ /* 0x004fe4000f8e00ff */
[----:B------:R-:W-:-:S04]  /*1830*/  UIMAD UR40, UR40, UR11, URZ ;  /* 0x0000000b282872a4 */ /* 0x000fc8000f8e02ff */
[----:B------:R-:W-:-:S06]  /*1840*/  UIADD3 UR40, UPT, UPT, UR17, UR40, URZ ;  /* 0x0000002811287290 */ /* 0x000fcc000fffe0ff */
[----:B------:R-:W-:-:S07]  /*1850*/  MOV R10, UR40 ;  /* 0x00000028000a7c02 */ /* 0x000fce0008000f00 */
.L_x_16:
[----:B------:R-:W2:Y:S01]  /*1860*/  LDCU.64 UR8, c[0x0][0x5d8] ;  /* 0x0000bb00ff0877ac */ /* 0x000ea20008000a00 */
[----:B------:R-:W-:Y:S01]  /*1870*/  IMAD.U32 R2, RZ, RZ, UR14 ;  /* 0x0000000eff027e24 */ /* 0x000fe2000f8e00ff */
[----:B------:R-:W-:Y:S01]  /*1880*/  BSSY.RECONVERGENT B0, `(.L_x_17) ;  /* 0x000001c000007945 */ /* 0x000fe20003800200 */
[----:B------:R-:W-:Y:S02]  /*1890*/  UIADD3 UR37, UPT, UPT, -UR34, UR37, URZ ;  /* 0x0000002522257290 */ /* 0x000fe4000fffe1ff */
[----:B------:R-:W-:Y:S01]  /*18a0*/  IMAD.WIDE.U32 R2, R2, UR34, R8 ;  /* 0x0000002202027c25 */ /* 0x000fe2000f8e0008 */
[----:B------:R-:W-:-:S04]  /*18b0*/  UIMAD UR17, UR31, UR14, URZ ;  /* 0x0000000e1f1172a4 */ /* 0x000fc8000f8e02ff */
[----:B------:R-:W-:Y:S01]  /*18c0*/  UIMAD UR17, UR34, UR15, UR17 ;  /* 0x0000000f221172a4 */ /* 0x000fe2000f8e0211 */
[----:B------:R-:W-:Y:S02]  /*18d0*/  ISETP.GE.AND P5, PT, R23, UR37, PT ;  /* 0x0000002517007c0c */ /* 0x000fe4000bfa6270 */
[----:B------:R-:W-:Y:S02]  /*18e0*/  IADD3 R2, P0, PT, R2, UR18, RZ ;  /* 0x0000001202027c10 */ /* 0x000fe4000ff1e0ff */
[----:B------:R-:W-:Y:S02]  /*18f0*/  ISETP.GE.AND P4, PT, R18, UR37, PT ;  /* 0x0000002512007c0c */ /* 0x000fe4000bf86270 */
[----:B------:R-:W-:Y:S01]  /*1900*/  IADD3.X R3, PT, PT, R0, UR17, R3, P0, !PT ;  /* 0x0000001100037c10 */ /* 0x000fe200087fe403 */
[----:B--2---:R-:W-:Y:S01]  /*1910*/  IMAD.U32 R0, RZ, RZ, UR9 ;  /* 0x00000009ff007e24 */ /* 0x004fe2000f8e00ff */
[----:B------:R-:W-:-:S05]  /*1920*/  MOV R4, UR8 ;  /* 0x0000000800047c02 */ /* 0x000fca0008000f00 */
[----:B------:R-:W-:-:S04]  /*1930*/  IMAD.WIDE.U32 R4, R4, UR28, R2 ;  /* 0x0000001c04047c25 */ /* 0x000fc8000f8e0002 */
[----:B------:R-:W-:Y:S01]  /*1940*/  IMAD R0, R0, UR28, R5 ;  /* 0x0000001c00007c24 */ /* 0x000fe2000f8e0205 */
[----:B------:R-:W-:Y:S06]  /*1950*/  @P5 BRA `(.L_x_18) ;  /* 0x0000000000385947 */ /* 0x000fec0003800000 */
[----:B------:R-:W2:Y:S01]  /*1960*/  LDCU UR17, c[0x0][0x440] ;  /* 0x00008800ff1177ac */ /* 0x000ea20008000800 */
[----:B------:R-:W-:Y:S02]  /*1970*/  IMAD.MOV.U32 R2, RZ, RZ, R4 ;  /* 0x000000ffff027224 */ /* 0x000fe400078e0004 */
[----:B------:R-:W-:Y:S01]  /*1980*/  IMAD.MOV.U32 R3, RZ, RZ, R0 ;  /* 0x000000ffff037224 */ /* 0x000fe200078e0000 */
[----:B------:R-:W3:Y:S01]  /*1990*/  LDCU.64 UR8, c[0x0][0x560] ;  /* 0x0000ac00ff0877ac */ /* 0x000ee20008000a00 */
[----:B------:R-:W-:-:S04]  /*19a0*/  IMAD.WIDE.U32 R6, R23, UR14, R2 ;  /* 0x0000000e17067c25 */ /* 0x000fc8000f8e0002 */
[----:B------:R-:W-:Y:S01]  /*19b0*/  IMAD R3, R23, UR15, R7 ;  /* 0x0000000f17037c24 */ /* 0x000fe2000f8e0207 */
[----:B--2---:R-:W-:Y:S02]  /*19c0*/  ISETP.GE.AND P3, PT, R8, UR17, PT ;  /* 0x0000001108007c0c */ /* 0x004fe4000bf66270 */
[----:B------:R-:W-:Y:S02]  /*19d0*/  ISETP.GE.AND P2, PT, R11, UR17, PT ;  /* 0x000000110b007c0c */ /* 0x000fe4000bf46270 */
[----:B------:R-:W-:Y:S02]  /*19e0*/  ISETP.GE.AND P1, PT, R12, UR17, PT ;  /* 0x000000110c007c0c */ /* 0x000fe4000bf26270 */
[----:B---3--:R-:W-:-:S04]  /*19f0*/  LEA R2, P0, R6, UR8, 0x1 ;  /* 0x0000000806027c11 */ /* 0x008fc8000f8008ff */
[----:B------:R-:W-:-:S05]  /*1a00*/  LEA.HI.X R3, R6, UR9, R3, 0x1, P0 ;  /* 0x0000000906037c11 */ /* 0x000fca00080f0c03 */
[----:B------:R2:W-:Y:S04]  /*1a10*/  @!P3 STG.E.128 desc[UR38][R2.64], RZ ;  /* 0x000000ff0200b986 */ /* 0x0005e8000c101d26 */
[----:B------:R2:W-:Y:S04]  /*1a20*/  @!P2 STG.E.128 desc[UR38][R2.64+0x80], RZ ;  /* 0x000080ff0200a986 */ /* 0x0005e8000c101d26 */
[----:B------:R2:W-:Y:S02]  /*1a30*/  @!P1 STG.E.128 desc[UR38][R2.64+0x100], RZ ;  /* 0x000100ff02009986 */ /* 0x0005e4000c101d26 */
.L_x_18:
[----:B------:R-:W-:Y:S05]  /*1a40*/  BSYNC.RECONVERGENT B0 ;  /* 0x0000000000007941 */ /* 0x000fea0003800200 */
.L_x_17:
[----:B------:R-:W-:Y:S04]  /*1a50*/  BSSY.RECONVERGENT B0, `(.L_x_19) ;  /* 0x0000011000007945 */ /* 0x000fe80003800200 */
[----:B------:R-:W-:Y:S05]  /*1a60*/  @P4 BRA `(.L_x_20) ;  /* 0x00000000003c4947 */ /* 0x000fea0003800000 */
[----:B------:R-:W3:Y:S01]  /*1a70*/  LDCU UR17, c[0x0][0x440] ;  /* 0x00008800ff1177ac */ /* 0x000ee20008000800 */
[----:B--2---:R-:W-:Y:S02]  /*1a80*/  IMAD R2, R15, UR14, RZ ;  /* 0x0000000e0f027c24 */ /* 0x004fe4000f8e02ff */
[----:B------:R-:W-:Y:S01]  /*1a90*/  IMAD.MOV.U32 R5, RZ, RZ, R0 ;  /* 0x000000ffff057224 */ /* 0x000fe200078e0000 */
[----:B------:R-:W2:Y:S01]  /*1aa0*/  LDCU.64 UR8, c[0x0][0x560] ;  /* 0x0000ac00ff0877ac */ /* 0x000ea20008000a00 */
[C---:B------:R-:W-:Y:S02]  /*1ab0*/  IMAD R0, R13.reuse, UR15, R2 ;  /* 0x0000000f0d007c24 */ /* 0x040fe4000f8e0202 */
[----:B------:R-:W-:-:S04]  /*1ac0*/  IMAD.WIDE.U32 R4, R13, UR14, R4 ;  /* 0x0000000e0d047c25 */ /* 0x000fc8000f8e0004 */
[----:B------:R-:W-:Y:S01]  /*1ad0*/  IMAD.IADD R0, R5, 0x1, R0 ;  /* 0x0000000105007824 */ /* 0x000fe200078e0200 */
[----:B---3--:R-:W-:Y:S02]  /*1ae0*/  ISETP.GE.AND P2, PT, R8, UR17, PT ;  /* 0x0000001108007c0c */ /* 0x008fe4000bf46270 */
[----:B------:R-:W-:Y:S02]  /*1af0*/  ISETP.GE.AND P1, PT, R11, UR17, PT ;  /* 0x000000110b007c0c */ /* 0x000fe4000bf26270 */
[----:B------:R-:W-:Y:S02]  /*1b00*/  ISETP.GE.AND P0, PT, R12, UR17, PT ;  /* 0x000000110c007c0c */ /* 0x000fe4000bf06270 */
[----:B--2---:R-:W-:-:S04]  /*1b10*/  LEA R2, P3, R4, UR8, 0x1 ;  /* 0x0000000804027c11 */ /* 0x004fc8000f8608ff */
[----:B------:R-:W-:-:S05]  /*1b20*/  LEA.HI.X R3, R4, UR9, R0, 0x1, P3 ;  /* 0x0000000904037c11 */ /* 0x000fca00098f0c00 */
[----:B------:R3:W-:Y:S04]  /*1b30*/  @!P2 STG.E.128 desc[UR38][R2.64], RZ ;  /* 0x000000ff0200a986 */ /* 0x0007e8000c101d26 */
[----:B------:R3:W-:Y:S04]  /*1b40*/  @!P1 STG.E.128 desc[UR38][R2.64+0x80], RZ ;  /* 0x000080ff02009986 */ /* 0x0007e8000c101d26 */
[----:B------:R3:W-:Y:S02]  /*1b50*/  @!P0 STG.E.128 desc[UR38][R2.64+0x100], RZ ;  /* 0x000100ff02008986 */ /* 0x0007e4000c101d26 */
.L_x_20:
[----:B------:R-:W-:Y:S05]  /*1b60*/  BSYNC.RECONVERGENT B0 ;  /* 0x0000000000007941 */ /* 0x000fea0003800200 */
.L_x_19:
[----:B------:R-:W4:Y:S01]  /*1b70*/  LDCU.64 UR8, c[0x0][0x5e0] ;  /* 0x0000bc00ff0877ac */ /* 0x000f220008000a00 */
[----:B--23--:R-:W-:Y:S01]  /*1b80*/  MOV R2, UR10 ;  /* 0x0000000a00027c02 */ /* 0x00cfe20008000f00 */
[----:B------:R-:W-:Y:S01]  /*1b90*/  BSSY.RECONVERGENT B0, `(.L_x_21) ;  /* 0x0000019000007945 */ /* 0x000fe20003800200 */
[----:B------:R-:W-:-:S03]  /*1ba0*/  UIMAD UR31, UR31, UR10, URZ ;  /* 0x0000000a1f1f72a4 */ /* 0x000fc6000f8e02ff */
[----:B------:R-:W-:Y:S01]  /*1bb0*/  IMAD.WIDE.U32 R2, R2, UR34, R8 ;  /* 0x0000002202027c25 */ /* 0x000fe2000f8e0008 */
[----:B------:R-:W-:Y:S02]  /*1bc0*/  UIMAD UR31, UR34, UR11, UR31 ;  /* 0x0000000b221f72a4 */ /* 0x000fe4000f8e021f */
[----:B------:R-:W-:-:S04]  /*1bd0*/  IADD3 R2, P0, PT, R2, UR16, RZ ;  /* 0x0000001002027c10 */ /* 0x000fc8000ff1e0ff */
[----:B------:R-:W-:Y:S02]  /*1be0*/  IADD3.X R3, PT, PT, R10, UR31, R3, P0, !PT ;  /* 0x0000001f0a037c10 */ /* 0x000fe400087fe403 */
[----:B----4-:R-:W-:Y:S02]  /*1bf0*/  MOV R4, UR8 ;  /* 0x0000000800047c02 */ /* 0x010fe40008000f00 */
[----:B------:R-:W-:-:S03]  /*1c00*/  MOV R0, UR9 ;  /* 0x0000000900007c02 */ /* 0x000fc60008000f00 */
        /* <DEDUP_REMOVED lines=17> */
.L_x_22:
[----:B------:R-:W-:Y:S05]  /*1d20*/  BSYNC.RECONVERGENT B0 ;  /* 0x0000000000007941 */ /* 0x000fea0003800200 */
.L_x_21:
        /* <DEDUP_REMOVED lines=10> */
[----:B--2---:R-:W-:-:S04]  /*1dd0*/  LEA R2, P2, R4, UR8, 0x1 ;  /* 0x0000000804027c11 */ /* 0x004fc8000f8408ff */
[----:B------:R-:W-:-:S05]  /*1de0*/  LEA.HI.X R3, R4, UR9, R0, 0x1, P2 ;  /* 0x0000000904037c11 */ /* 0x000fca00090f0c00 */
[----:B------:R2:W-:Y:S04]  /*1df0*/  @!P1 STG.E.128 desc[UR38][R2.64], RZ ;  /* 0x000000ff02009986 */ /* 0x0005e8000c101d26 */
[----:B------:R2:W-:Y:S01]  /*1e00*/  @!P0 STG.E.128 desc[UR38][R2.64+0x80], RZ ;  /* 0x000080ff02008986 */ /* 0x0005e2000c101d26 */
[----:B------:R-:W-:-:S13]  /*1e10*/  ISETP.GE.AND P0, PT, R12, UR14, PT ;  /* 0x0000000e0c007c0c */ /* 0x000fda000bf06270 */
[----:B------:R-:W-:Y:S05]  /*1e20*/  @P0 BRA `(.L_x_23) ;  /* 0x0000006c00140947 */ /* 0x000fea0003800000 */
[----:B------:R3:W-:Y:S01]  /*1e30*/  STG.E.128 desc[UR38][R2.64+0x100], RZ ;  /* 0x000100ff02007986 */ /* 0x0007e2000c101d26 */
[----:B------:R-:W-:Y:S05]  /*1e40*/  BRA `(.L_x_23) ;  /* 0x0000006c000c7947 */ /* 0x000fea0003800000 */
.L_x_12:
[----:B------:R-:W-:Y:S01]  /*1e50*/  IMAD.U32 R2, RZ, RZ, UR14 ;  /* 0x0000000eff027e24 */ /* 0x000fe2000f8e00ff */
[----:B------:R-:W-:Y:S01]  /*1e60*/  UIMAD UR19, UR31, UR14, URZ ;  /* 0x0000000e1f1372a4 */ /* 0x000fe2000f8e02ff */
[----:B------:R-:W-:Y:S01]  /*1e70*/  LOP3.LUT R6, R25, 0x1f8, RZ, 0xc0, !PT ;  /* 0x000001f819067812 */ /* 0x000fe200078ec0ff */
[----:B------:R-:W2:Y:S01]  /*1e80*/  LDCU.64 UR8, c[0x0][0x3d8] ;  /* 0x00007b00ff0877ac */ /* 0x000ea20008000a00 */
[----:B------:R-:W-:Y:S01]  /*1e90*/  IMAD.WIDE.U32 R2, R2, UR34, R8 ;  /* 0x0000002202027c25 */ /* 0x000fe2000f8e0008 */
[----:B------:R-:W-:Y:S01]  /*1ea0*/  BSSY.RECONVERGENT B0, `(.L_x_24) ;  /* 0x000002f000007945 */ /* 0x000fe20003800200 */
[----:B------:R-:W-:Y:S01]  /*1eb0*/  LOP3.LUT R6, R6, 0x38, R24, 0x78, !PT ;  /* 0x0000003806067812 */ /* 0x000fe200078e7818 */
[----:B------:R-:W-:Y:S01]  /*1ec0*/  UIMAD UR19, UR34, UR15, UR19 ;  /* 0x0000000f221372a4 */ /* 0x000fe2000f8e0213 */
[----:B------:R-:W-:Y:S01]  /*1ed0*/  @P3 BAR.SYNC.DEFER_BLOCKING 0x0 ;  /* 0x0000000000003b1d */ /* 0x000fe20000010000 */
[----:B------:R-:W-:-:S04]  /*1ee0*/  IADD3 R2, P0, PT, R2, UR54, RZ ;  /* 0x0000003602027c10 */ /* 0x000fc8000ff1e0ff */
[----:B------:R-:W-:Y:S01]  /*1ef0*/  IADD3.X R3, PT, PT, R19, UR19, R3, P0, !PT ;  /* 0x0000001313037c10 */ /* 0x000fe200087fe403 */
[----:B------:R-:W-:-:S06]  /*1f00*/  UIADD3 UR19, UPT, UPT, -UR34, UR37, URZ ;  /* 0x0000002522137290 */ /* 0x000fcc000fffe1ff */
[----:B------:R-:W-:Y:S01]  /*1f10*/  ISETP.GE.AND P6, PT, R23, UR19, PT ;  /* 0x0000001317007c0c */ /* 0x000fe2000bfc6270 */
[----:B--2---:R-:W-:Y:S02]  /*1f20*/  IMAD R0, R21, UR8, RZ ;  /* 0x0000000815007c24 */ /* 0x004fe4000f8e02ff */
[----:B------:R-:W-:-:S04]  /*1f30*/  IMAD.WIDE.U32 R4, R16, UR8, R2 ;  /* 0x0000000810047c25 */ /* 0x000fc8000f8e0002 */
[----:B------:R-:W-:Y:S01]  /*1f40*/  IMAD R10, R16, UR9, R0 ;  /* 0x00000009100a7c24 */ /* 0x000fe2000f8e0200 */
[----:B------:R-:W-:-:S03]  /*1f50*/  LOP3.LUT R0, R6, 0x1e00, R25, 0xf8, !PT ;  /* 0x00001e0006007812 */ /* 0x000fc600078ef819 */
[----:B------:R-:W-:Y:S01]  /*1f60*/  IMAD.IADD R10, R5, 0x1, R10 ;  /* 0x00000001050a7824 */ /* 0x000fe200078e020a */
[----:B------:R-:W-:Y:S01]  /*1f70*/  LEA R0, R0, UR6, 0x1 ;  /* 0x0000000600007c11 */ /* 0x000fe2000f8e08ff */
        /* <DEDUP_REMOVED lines=9> */
[----:B---3--:R-:W-:-:S04]  /*2010*/  LEA R2, P2, R6, UR8, 0x1 ;  /* 0x0000000806027c11 */ /* 0x008fc8000f8408ff */
[----:B------:R-:W-:-:S05]  /*2020*/  LEA.HI.X R3, R6, UR9, R3, 0x1, P2 ;  /* 0x0000000906037c11 */ /* 0x000fca00090f0c03 */
[----:B------:R-:W-:Y:S01]  /*2030*/  @!PT LDS RZ, [RZ] ;  /* 0x00000000fffff984 */ /* 0x000fe20000000800 */
[----:B------:R-:W-:Y:S01]  /*2040*/  @!PT LDS RZ, [RZ] ;  /* 0x00000000fffff984 */ /* 0x000fe20000000800 */
[----:B------:R-:W-:Y:S01]  /*2050*/  @!PT LDS RZ, [RZ] ;  /* 0x00000000fffff984 */ /* 0x000fe20000000800 */
[----:B------:R2:W-:Y:S04]  /*2060*/  @!P1 LDGSTS.E.BYPASS.LTC128B.128 [R0+0x12000], desc[UR38][R2.64] ;  /* 0x1200000002009fae */ /* 0x0005e8000b981a26 */
[----:B------:R2:W-:Y:S04]  /*2070*/  @P1 STS.128 [R0+0x12000], RZ ;  /* 0x012000ff00001388 */ /* 0x0005e80000000c00 */
[----:B------:R-:W-:Y:S01]  /*2080*/  @!PT LDS RZ, [RZ] ;  /* 0x00000000fffff984 */ /* 0x000fe20000000800 */
[----:B------:R-:W-:Y:S01]  /*2090*/  @!PT LDS RZ, [RZ] ;  /* 0x00000000fffff984 */ /* 0x000fe20000000800 */
[----:B------:R-:W-:Y:S01]  /*20a0*/  @!PT LDS RZ, [RZ] ;  /* 0x00000000fffff984 */ /* 0x000fe20000000800 */
[----:B------:R2:W-:Y:S04]  /*20b0*/  @!P0 LDGSTS.E.BYPASS.LTC128B.128 [R0+0x14000], desc[UR38][R2.64+0x80] ;  /* 0x1400008002008fae */ /* 0x0005e8000b981a26 */
[----:B------:R2:W-:Y:S01]  /*20c0*/  @P0 STS.128 [R0+0x14000], RZ ;  /* 0x014000ff00000388 */ /* 0x0005e20000000c00 */
[----:B------:R-:W-:-:S13]  /*20d0*/  ISETP.GE.AND P0, PT, R12, UR20, PT ;  /* 0x000000140c007c0c */ /* 0x000fda000bf06270 */
[----:B------:R-:W-:Y:S05]  /*20e0*/  @P0 BRA `(.L_x_26) ;  /* 0x0000000000140947 */ /* 0x000fea0003800000 */
[----:B------:R-:W-:Y:S01]  /*20f0*/  @!PT LDS RZ, [RZ] ;  /* 0x00000000fffff984 */ /* 0x000fe20000000800 */
[----:B------:R-:W-:Y:S01]  /*2100*/  @!PT LDS RZ, [RZ] ;  /* 0x00000000fffff984 */ /* 0x000fe20000000800 */
[----:B------:R-:W-:Y:S01]  /*2110*/  @!PT LDS RZ, [RZ] ;  /* 0x00000000fffff984 */ /* 0x000fe20000000800 */
[----:B------:R4:W-:Y:S01]  /*2120*/  LDGSTS.E.BYPASS.LTC128B.128 [R0+0x16000], desc[UR38][R2.64+0x100] ;  /* 0x1600010002007fae */ /* 0x0009e2000b981a26 */
[----:B------:R-:W-:Y:S05]  /*2130*/  BRA `(.L_x_27) ;  /* 0x0000000000147947 */ /* 0x000fea0003800000 */
.L_x_26:
[----:B------:R3:W-:Y:S01]  /*2140*/  STS.128 [R0+0x16000], RZ ;  /* 0x016000ff00007388 */ /* 0x0007e20000000c00 */
[----:B------:R-:W-:Y:S05]  /*2150*/  BRA `(.L_x_27) ;  /* 0x00000000000c7947 */ /* 0x000fea0003800000 */
.L_x_25:
[----:B------:R2:W-:Y:S04]  /*2160*/  STS.128 [R0+0x12000], RZ ;  /* 0x012000ff00007388 */ /* 0x0005e80000000c00 */
[----:B------:R2:W-:Y:S04]  /*2170*/  STS.128 [R0+0x14000], RZ ;  /* 0x014000ff00007388 */ /* 0x0005e80000000c00 */
[----:B------:R2:W-:Y:S02]  /*2180*/  STS.128 [R0+0x16000], RZ ;  /* 0x016000ff00007388 */ /* 0x0005e40000000c00 */
.L_x_27:
[----:B------:R-:W-:Y:S05]  /*2190*/  BSYNC.RECONVERGENT B0 ;  /* 0x0000000000007941 */ /* 0x000fea0003800200 */
.L_x_24:
[----:B------:R-:W-:Y:S01]  /*21a0*/  ISETP.GE.AND P5, PT, R18, UR19, PT ;  /* 0x0000001312007c0c */ /* 0x000fe2000bfa6270 */
[----:B------:R-:W-:-:S12]  /*21b0*/  BSSY.RECONVERGENT B0, `(.L_x_28) ;  /* 0x0000022000007945 */ /* 0x000fd80003800200 */
[----:B------:R1:W-:Y:S04]  /*21c0*/  @P5 STS.128 [R0+0x13000], RZ ;  /* 0x013000ff00005388 */ /* 0x0003e80000000c00 */
[----:B------:R1:W-:Y:S04]  /*21d0*/  @P5 STS.128 [R0+0x15000], RZ ;  /* 0x015000ff00005388 */ /* 0x0003e80000000c00 */
[----:B------:R1:W-:Y:S01]  /*21e0*/  @P5 STS.128 [R0+0x17000], RZ ;  /* 0x017000ff00005388 */ /* 0x0003e20000000c00 */
[----:B------:R-:W-:Y:S05]  /*21f0*/  @P5 BRA `(.L_x_29) ;  /* 0x0000000000745947 */ /* 0x000fea0003800000 */
[----:B------:R-:W5:Y:S01]  /*2200*/  LDCU UR19, c[0x0][0x440] ;  /* 0x00008800ff1377ac */ /* 0x000f620008000800 */
[----:B--2-4-:R-:W-:Y:S02]  /*2210*/  IMAD R2, R15, UR14, RZ ;  /* 0x0000000e0f027c24 */ /* 0x014fe4000f8e02ff */
[----:B------:R-:W-:Y:S01]  /*2220*/  IMAD.MOV.U32 R5, RZ, RZ, R10 ;  /* 0x000000ffff057224 */ /* 0x000fe200078e000a */
[----:B------:R-:W2:Y:S01]  /*2230*/  LDCU.64 UR8, c[0x0][0x390] ;  /* 0x00007200ff0877ac */ /* 0x000ea20008000a00 */
[C---:B------:R-:W-:Y:S02]  /*2240*/  IMAD R2, R13.reuse, UR15, R2 ;  /* 0x0000000f0d027c24 */ /* 0x040fe4000f8e0202 */
[----:B------:R-:W-:-:S04]  /*2250*/  IMAD.WIDE.U32 R4, R13, UR14, R4 ;  /* 0x0000000e0d047c25 */ /* 0x000fc8000f8e0004 */
[----:B------:R-:W-:Y:S01]  /*2260*/  IMAD.IADD R3, R5, 0x1, R2 ;  /* 0x0000000105037824 */ /* 0x000fe200078e0202 */
[----:B-----5:R-:W-:Y:S02]  /*2270*/  ISETP.GE.AND P1, PT, R8, UR19, PT ;  /* 0x0000001308007c0c */ /* 0x020fe4000bf26270 */
[----:B------:R-:W-:Y:S02]  /*2280*/  ISETP.GE.AND P0, PT, R11, UR19, PT ;  /* 0x000000130b007c0c */ /* 0x000fe4000bf06270 */
[----:B--2---:R-:W-:-:S04]  /*2290*/  LEA R2, P2, R4, UR8, 0x1 ;  /* 0x0000000804027c11 */ /* 0x004fc8000f8408ff */
        /* <DEDUP_REMOVED lines=18> */
.L_x_30:
[----:B------:R4:W-:Y:S02]  /*23c0*/  STS.128 [R0+0x17000], RZ ;  /* 0x017000ff00007388 */ /* 0x0009e40000000c00 */
.L_x_29:
[----:B------:R-:W-:Y:S05]  /*23d0*/  BSYNC.RECONVERGENT B0 ;  /* 0x0000000000007941 */ /* 0x000fea0003800200 */
.L_x_28:
[----:B------:R-:W-:Y:S01]  /*23e0*/  UIADD3 UR49, UPT, UPT, -UR49, UR47, URZ ;  /* 0x0000002f31317290 */ /* 0x000fe2000fffe1ff */
[----:B------:R-:W0:Y:S01]  /*23f0*/  LDGDEPBAR ;  /* 0x00000000000079af */ /* 0x000e220000000000 */
[----:B------:R-:W-:Y:S04]  /*2400*/  BSSY.RECONVERGENT B0, `(.L_x_31) ;  /* 0x0000022000007945 */ /* 0x000fe80003800200 */
[----:B------:R-:W-:-:S13]  /*2410*/  ISETP.GE.AND P4, PT, R23, UR49, PT ;  /* 0x0000003117007c0c */ /* 0x000fda000bf86270 */
[----:B------:R-:W-:Y:S05]  /*2420*/  @P4 BRA `(.L_x_32) ;  /* 0x0000000000704947 */ /* 0x000fea0003800000 */
[----:B------:R-:W5:Y:S02]  /*2430*/  LDCU UR8, c[0x0][0x440] ;  /* 0x00008800ff0877ac */ /* 0x000f640008000800 */
[----:B-----5:R-:W-:Y:S02]  /*2440*/  ISETP.GE.AND P1, PT, R8, UR8, PT ;  /* 0x0000000808007c0c */ /* 0x020fe4000bf26270 */
[----:B------:R-:W-:-:S11]  /*2450*/  ISETP.GE.AND P0, PT, R11, UR8, PT ;  /* 0x000000080b007c0c */ /* 0x000fd6000bf06270 */
[----:B------:R-:W-:Y:S02]  /*2460*/  @!P1 IMAD.MOV.U32 R4, RZ, RZ, R28 ;  /* 0x000000ffff049224 */ /* 0x000fe400078e001c */
[--C-:B------:R-:W-:Y:S01]  /*2470*/  @!P1 IMAD.MOV.U32 R5, RZ, RZ, R27.reuse ;  /* 0x000000ffff059224 */ /* 0x100fe200078e001b */
[----:B--2-4-:R-:W-:Y:S01]  /*2480*/  @!P0 MOV R2, R28 ;  /* 0x0000001c00028202 */ /* 0x014fe20000000f00 */
[----:B------:R-:W-:-:S03]  /*2490*/  @!P0 IMAD.MOV.U32 R3, RZ, RZ, R27 ;  /* 0x000000ffff038224 */ /* 0x000fc600078e001b */
        /* <DEDUP_REMOVED lines=12> */
[----:B--2---:R-:W-:Y:S02]  /*2560*/  MOV R2, R28 ;  /* 0x0000001c00027202 */ /* 0x004fe40000000f00 */
[----:B------:R-:W-:-:S05]  /*2570*/  MOV R3, R27 ;  /* 0x0000001b00037202 */ /* 0x000fca0000000f00 */
[----:B------:R-:W-:Y:S01]  /*2580*/  @!PT LDS RZ, [RZ] ;  /* 0x00000000fffff984 */ /* 0x000fe20000000800 */
[----:B------:R-:W-:Y:S01]  /*2590*/  @!PT LDS RZ, [RZ] ;  /* 0x00000000fffff984 */ /* 0x000fe20000000800 */
[----:B------:R-:W-:Y:S01]  /*25a0*/  @!PT LDS RZ, [RZ] ;  /* 0x00000000fffff984 */ /* 0x000fe20000000800 */
[----:B------:R2:W-:Y:S01]  /*25b0*/  LDGSTS.E.BYPASS.LTC128B.128 [R0+0xa000], desc[UR38][R2.64+0x100] ;  /* 0x0a00010002007fae */ /* 0x0005e2000b981a26 */
[----:B------:R-:W-:Y:S05]  /*25c0*/  BRA `(.L_x_34) ;  /* 0x0000000000147947 */ /* 0x000fea0003800000 */
.L_x_33:
[----:B------:R4:W-:Y:S01]  /*25d0*/  STS.128 [R0+0xa000], RZ ;  /* 0x00a000ff00007388 */ /* 0x0009e20000000c00 */
[----:B------:R-:W-:Y:S05]  /*25e0*/  BRA `(.L_x_34) ;  /* 0x00000000000c7947 */ /* 0x000fea0003800000 */
.L_x_32:
[----:B------:R1:W-:Y:S04]  /*25f0*/  STS.128 [R0+0x6000], RZ ;  /* 0x006000ff00007388 */ /* 0x0003e80000000c00 */
[----:B------:R1:W-:Y:S04]  /*2600*/  STS.128 [R0+0x8000], RZ ;  /* 0x008000ff00007388 */ /* 0x0003e80000000c00 */
[----:B------:R1:W-:Y:S02]  /*2610*/  STS.128 [R0+0xa000], RZ ;  /* 0x00a000ff00007388 */ /* 0x0003e40000000c00 */
.L_x_34:
[----:B------:R-:W-:Y:S05]  /*2620*/  BSYNC.RECONVERGENT B0 ;  /* 0x0000000000007941 */ /* 0x000fea0003800200 */
.L_x_31:
[----:B------:R-:W-:Y:S01]  /*2630*/  ISETP.GE.AND P3, PT, R18, UR49, PT ;  /* 0x0000003112007c0c */ /* 0x000fe2000bf66270 */
[----:B------:R-:W-:-:S12]  /*2640*/  BSSY.RECONVERGENT B0, `(.L_x_35) ;  /* 0x000001f000007945 */ /* 0x000fd80003800200 */
[----:B------:R1:W-:Y:S04]  /*2650*/  @P3 STS.128 [R0+0x7000], RZ ;  /* 0x007000ff00003388 */ /* 0x0003e80000000c00 */
[----:B------:R1:W-:Y:S04]  /*2660*/  @P3 STS.128 [R0+0x9000], RZ ;  /* 0x009000ff00003388 */ /* 0x0003e80000000c00 */
[----:B------:R1:W-:Y:S01]  /*2670*/  @P3 STS.128 [R0+0xb000], RZ ;  /* 0x00b000ff00003388 */ /* 0x0003e20000000c00 */
[----:B------:R-:W-:Y:S05]  /*2680*/  @P3 BRA `(.L_x_36) ;  /* 0x0000000000683947 */ /* 0x000fea0003800000 */
[----:B------:R-:W5:Y:S01]  /*2690*/  LDCU UR8, c[0x0][0x440] ;  /* 0x00008800ff0877ac */ /* 0x000f620008000800 */
[----:B--2-4-:R-:W-:Y:S02]  /*26a0*/  IMAD.U32 R2, RZ, RZ, UR18 ;  /* 0x00000012ff027e24 */ /* 0x014fe4000f8e00ff */
[----:B------:R-:W-:Y:S02]  /*26b0*/  IMAD.U32 R4, RZ, RZ, UR18 ;  /* 0x00000012ff047e24 */ /* 0x000fe4000f8e00ff */
[----:B------:R-:W-:Y:S01]  /*26c0*/  IMAD.U32 R3, RZ, RZ, UR22 ;  /* 0x00000016ff037e24 */ /* 0x000fe2000f8e00ff */
[----:B------:R-:W-:-:S04]  /*26d0*/  LEA R2, P2, R2, R28, 0x1 ;  /* 0x0000001c02027211 */ /* 0x000fc800078408ff */
[----:B------:R-:W-:Y:S02]  /*26e0*/  LEA.HI.X R3, R4, R27, R3, 0x1, P2 ;  /* 0x0000001b04037211 */ /* 0x000fe400010f0c03 */
[----:B-----5:R-:W-:Y:S02]  /*26f0*/  ISETP.GE.AND P1, PT, R8, UR8, PT ;  /* 0x0000000808007c0c */ /* 0x020fe4000bf26270 */
[----:B------:R-:W-:-:S11]  /*2700*/  ISETP.GE.AND P0, PT, R11, UR8, PT ;  /* 0x000000080b007c0c */ /* 0x000fd6000bf06270 */
        /* <DEDUP_REMOVED lines=17> */
.L_x_37:
[----:B------:R4:W-:Y:S02]  /*2820*/  STS.128 [R0+0xb000], RZ ;  /* 0x00b000ff00007388 */ /* 0x0009e40000000c00 */
.L_x_36:
[----:B------:R-:W-:Y:S05]  /*2830*/  BSYNC.RECONVERGENT B0 ;  /* 0x0000000000007941 */ /* 0x000fea0003800200 */
.L_x_35:
[----:B------:R-:W-:Y:S04]  /*2840*/  BSSY.RECONVERGENT B0, `(.L_x_38) ;  /* 0x0000021000007945 */ /* 0x000fe80003800200 */
[----:B------:R-:W-:Y:S05]  /*2850*/  @P4 BRA `(.L_x_39) ;  /* 0x0000000000704947 */ /* 0x000fea0003800000 */
[----:B------:R-:W5:Y:S02]  /*2860*/  LDCU UR8, c[0x0][0x440] ;  /* 0x00008800ff0877ac */ /* 0x000f640008000800 */
[----:B-----5:R-:W-:Y:S02]  /*2870*/  ISETP.GE.AND P1, PT, R8, UR8, PT ;  /* 0x0000000808007c0c */ /* 0x020fe4000bf26270 */
[----:B------:R-:W-:-:S11]  /*2880*/  ISETP.GE.AND P0, PT, R11, UR8, PT ;  /* 0x000000080b007c0c */ /* 0x000fd6000bf06270 */
[----:B--2---:R-:W-:Y:S02]  /*2890*/  @!P1 IMAD.MOV.U32 R4, RZ, RZ, R26 ;  /* 0x000000ffff049224 */ /* 0x004fe400078e001a */
[--C-:B------:R-:W-:Y:S01]  /*28a0*/  @!P1 IMAD.MOV.U32 R5, RZ, RZ, R20.reuse ;  /* 0x000000ffff059224 */ /* 0x100fe200078e0014 */
[----:B----4-:R-:W-:Y:S01]  /*28b0*/  @!P0 MOV R2, R26 ;  /* 0x0000001a00028202 */ /* 0x010fe20000000f00 */
[----:B------:R-:W-:-:S03]  /*28c0*/  @!P0 IMAD.MOV.U32 R3, RZ, RZ, R20 ;  /* 0x000000ffff038224 */ /* 0x000fc600078e0014 */
[----:B------:R-:W-:Y:S01]  /*28d0*/  @!PT LDS RZ, [RZ] ;  /* 0x00000000fffff984 */ /* 0x000fe20000000800 */
[----:B------:R-:W-:Y:S01]  /*28e0*/  @!PT LDS RZ, [RZ] ;  /* 0x00000000fffff984 */ /* 0x000fe20000000800 */
[----:B------:R-:W-:Y:S01]  /*28f0*/  @!PT LDS RZ, [RZ] ;  /* 0x00000000fffff984 */ /* 0x000fe20000000800 */
[----:B------:R2:W-:Y:S04]  /*2900*/  @!P1 LDGSTS.E.BYPASS.LTC128B.128 [R0], desc[UR38][R4.64] ;  /* 0x0000000004009fae */ /* 0x0005e8000b981a26 */
[----:B------:R2:W-:Y:S04]  /*2910*/  @P1 STS.128 [R0], RZ ;  /* 0x000000ff00001388 */ /* 0x0005e80000000c00 */
        /* <DEDUP_REMOVED lines=14> */
.L_x_40:
[----:B------:R4:W-:Y:S01]  /*2a00*/  STS.128 [R0+0x4000], RZ ;  /* 0x004000ff00007388 */ /* 0x0009e20000000c00 */
[----:B------:R-:W-:Y:S05]  /*2a10*/  BRA `(.L_x_41) ;  /* 0x00000000000c7947 */ /* 0x000fea0003800000 */
.L_x_39:
[----:B------:R1:W-:Y:S04]  /*2a20*/  STS.128 [R0], RZ ;  /* 0x000000ff00007388 */ /* 0x0003e80000000c00 */
[----:B------:R1:W-:Y:S04]  /*2a30*/  STS.128 [R0+0x2000], RZ ;  /* 0x002000ff00007388 */ /* 0x0003e80000000c00 */
[----:B------:R1:W-:Y:S02]  /*2a40*/  STS.128 [R0+0x4000], RZ ;  /* 0x004000ff00007388 */ /* 0x0003e40000000c00 */
.L_x_41:
[----:B------:R-:W-:Y:S05]  /*2a50*/  BSYNC.RECONVERGENT B0 ;  /* 0x0000000000007941 */ /* 0x000fea0003800200 */
.L_x_38:
[----:B------:R1:W-:Y:S01]  /*2a60*/  @P3 STS.128 [R0+0x1000], RZ ;  /* 0x001000ff00003388 */ /* 0x0003e20000000c00 */
[----:B------:R-:W-:Y:S03]  /*2a70*/  BSSY.RECONVERGENT B0, `(.L_x_42) ;  /* 0x000001b000007945 */ /* 0x000fe60003800200 */
[----:B------:R1:W-:Y:S04]  /*2a80*/  @P3 STS.128 [R0+0x3000], RZ ;  /* 0x003000ff00003388 */ /* 0x0003e80000000c00 */
[----:B------:R1:W-:Y:S01]  /*2a90*/  @P3 STS.128 [R0+0x5000], RZ ;  /* 0x005000ff00003388 */ /* 0x0003e20000000c00 */
[----:B------:R-:W-:Y:S05]  /*2aa0*/  @P3 BRA `(.L_x_43) ;  /* 0x00000000005c3947 */ /* 0x000fea0003800000 */
[----:B------:R-:W5:Y:S01]  /*2ab0*/  LDCU UR8, c[0x0][0x440] ;  /* 0x00008800ff0877ac */ /* 0x000f620008000800 */
[----:B--2-4-:R-:W-:-:S04]  /*2ac0*/  LEA R2, P2, R14, R26, 0x1 ;  /* 0x0000001a0e027211 */ /* 0x014fc800078408ff */
        /* <DEDUP_REMOVED lines=20> */
.L_x_44:
[----:B------:R4:W-:Y:S02]  /*2c10*/  STS.128 [R0+0x5000], RZ ;  /* 0x005000ff00007388 */ /* 0x0009e40000000c00 */
.L_x_43:
[----:B------:R-:W-:Y:S05]  /*2c20*/  BSYNC.RECONVERGENT B0 ;  /* 0x0000000000007941 */ /* 0x000fea0003800200 */
.L_x_42:
[--C-:B------:R-:W-:Y:S01]  /*2c30*/  SHF.R.U32.HI R17, RZ, 0x1, R24.reuse ;  /* 0x00000001ff117819 */ /* 0x100fe20000011618 */
[----:B--2---:R-:W-:Y:S01]  /*2c40*/  IMAD.MOV.U32 R4, RZ, RZ, 0x7f800000 ;  /* 0x7f800000ff047424 */ /* 0x004fe200078e00ff */
[----:B------:R-:W-:Y:S01]  /*2c50*/  SHF.R.U32.HI R14, RZ, 0x2, R24 ;  /* 0x00000002ff0e7819 */ /* 0x000fe20000011618 */
[----:B------:R-:W2:Y:S01]  /*2c60*/  LDCU.64 UR8, c[0x0][0x3d0] ;  /* 0x00007a00ff0877ac */ /* 0x000ea20008000a00 */
[----:B----4-:R-:W-:Y:S02]  /*2c70*/  LOP3.LUT R2, R17, 0x30, RZ, 0xc0, !PT ;  /* 0x0000003011027812 */ /* 0x010fe400078ec0ff */
[----:B------:R-:W-:Y:S02]  /*2c80*/  MOV R5, 0x7f800000 ;  /* 0x7f80000000057802 */ /* 0x000fe40000000f00 */
[----:B------:R-:W-:-:S04]  /*2c90*/  LOP3.LUT R18, R2, 0x7, R14, 0xf8, !PT ;  /* 0x0000000702127812 */ /* 0x000fc800078ef80e */
[C---:B------:R-:W-:Y:S01]  /*2ca0*/  ISETP.GE.AND P1, PT, R18.reuse, UR49, PT ;  /* 0x0000003112007c0c */ /* 0x040fe2000bf26270 */
[----:B------:R-:W-:Y:S01]  /*2cb0*/  VIADD R2, R18, 0x8 ;  /* 0x0000000812027836 */ /* 0x000fe20000000000 */
[----:B------:R-:W-:Y:S01]  /*2cc0*/  UIMAD UR31, UR31, UR16, URZ ;  /* 0x000000101f1f72a4 */ /* 0x000fe2000f8e02ff */
[----:B------:R-:W-:Y:S03]  /*2cd0*/  STL [R1+0x48], R18 ;  /* 0x0000481201007387 */ /* 0x000fe60000100800 */
[----:B------:R-:W-:Y:S01]  /*2ce0*/  ISETP.GE.AND P0, PT, R2, UR49, PT ;  /* 0x0000003102007c0c */ /* 0x000fe2000bf06270 */
[----:B------:R-:W-:-:S04]  /*2cf0*/  IMAD.MOV.U32 R2, RZ, RZ, 0x4 ;  /* 0x00000004ff027424 */ /* 0x000fc800078e00ff */
[----:B------:R-:W-:-:S05]  /*2d00*/  IMAD.WIDE.U32 R2, R18, R2, UR58 ;  /* 0x0000003a12027e25 */ /* 0x000fca000f8e0002 */
[----:B------:R-:W4:Y:S04]  /*2d10*/  @!P1 LDG.E R5, desc[UR38][R2.64] ;  /* 0x0000002602059981 */ /* 0x000f28000c1e1900 */
[----:B------:R5:W3:Y:S01]  /*2d20*/  @!P0 LDG.E R4, desc[UR38][R2.64+0x20] ;  /* 0x0000202602048981 */ /* 0x000ae2000c1e1900 */
[----:B------:R-:W-:Y:S01]  /*2d30*/  UIMAD UR31, UR34, UR17, UR31 ;  /* 0x00000011221f72a4 */ /* 0x000fe2000f8e021f */
[----:B------:R-:W-:Y:S01]  /*2d40*/  BSSY.RECONVERGENT B0, `(.L_x_45) ;  /* 0x000002c000007945 */ /* 0x000fe20003800200 */
[----:B-----5:R-:W-:-:S05]  /*2d50*/  MOV R2, UR16 ;  /* 0x0000001000027c02 */ /* 0x020fca0008000f00 */
[----:B------:R-:W-:-:S03]  /*2d60*/  IMAD.WIDE.U32 R2, R2, UR34, R8 ;  /* 0x0000002202027c25 */ /* 0x000fc6000f8e0008 */
[----:B------:R-:W-:-:S04]  /*2d70*/  IADD3 R2, P0, PT, R2, UR50, RZ ;  /* 0x0000003202027c10 */ /* 0x000fc8000ff1e0ff */
[----:B------:R-:W-:Y:S01]  /*2d80*/  IADD3.X R3, PT, PT, R22, UR31, R3, P0, !PT ;  /* 0x0000001f16037c10 */ /* 0x000fe200087fe403 */
[----:B---3--:R2:W-:Y:S04]  /*2d90*/  STL [R1+0x4c], R4 ;  /* 0x00004c0401007387 */ /* 0x0085e80000100800 */
[----:B----4-:R3:W-:Y:S01]  /*2da0*/  STL [R1+0x50], R5 ;  /* 0x0000500501007387 */ /* 0x0107e20000100800 */
[----:B--2---:R-:W-:-:S04]  /*2db0*/  IMAD R4, R21, UR8, RZ ;  /* 0x0000000815047c24 */ /* 0x004fc8000f8e02ff */
[C---:B------:R-:W-:Y:S02]  /*2dc0*/  IMAD R10, R16.reuse, UR9, R4 ;  /* 0x00000009100a7c24 */ /* 0x040fe4000f8e0204 */
[----:B---3--:R-:W-:-:S04]  /*2dd0*/  IMAD.WIDE.U32 R4, R16, UR8, R2 ;  /* 0x0000000810047c25 */ /* 0x008fc8000f8e0002 */
[----:B------:R-:W-:Y:S01]  /*2de0*/  IMAD.IADD R10, R5, 0x1, R10 ;  /* 0x00000001050a7824 */ /* 0x000fe200078e020a */
        /* <DEDUP_REMOVED lines=28> */
.L_x_47:
[----:B------:R4:W-:Y:S01]  /*2fb0*/  STS.128 [R0+0x10000], RZ ;  /* 0x010000ff00007388 */ /* 0x0009e20000000c00 */
[----:B------:R-:W-:Y:S05]  /*2fc0*/  BRA `(.L_x_48) ;  /* 0x00000000000c7947 */ /* 0x000fea0003800000 */
.L_x_46:
[----:B------:R2:W-:Y:S04]  /*2fd0*/  STS.128 [R0+0xc000], RZ ;  /* 0x00c000ff00007388 */ /* 0x0005e80000000c00 */
[----:B------:R2:W-:Y:S04]  /*2fe0*/  STS.128 [R0+0xe000], RZ ;  /* 0x00e000ff00007388 */ /* 0x0005e80000000c00 */
[----:B------:R2:W-:Y:S02]  /*2ff0*/  STS.128 [R0+0x10000], RZ ;  /* 0x010000ff00007388 */ /* 0x0005e40000000c00 */
.L_x_48:
[----:B------:R-:W-:Y:S05]  /*3000*/  BSYNC.RECONVERGENT B0 ;  /* 0x0000000000007941 */ /* 0x000fea0003800200 */
.L_x_45:
[----:B------:R1:W-:Y:S01]  /*3010*/  @P5 STS.128 [R0+0xd000], RZ ;  /* 0x00d000ff00005388 */ /* 0x0003e20000000c00 */
[----:B------:R-:W-:Y:S03]  /*3020*/  BSSY.RECONVERGENT B0, `(.L_x_49) ;  /* 0x0000021000007945 */ /* 0x000fe60003800200 */
[----:B------:R1:W-:Y:S04]  /*3030*/  @P5 STS.128 [R0+0xf000], RZ ;  /* 0x00f000ff00005388 */ /* 0x0003e80000000c00 */
[----:B------:R1:W-:Y:S01]  /*3040*/  @P5 STS.128 [R0+0x11000], RZ ;  /* 0x011000ff00005388 */ /* 0x0003e20000000c00 */
[----:B------:R-:W-:Y:S05]  /*3050*/  @P5 BRA `(.L_x_50) ;  /* 0x0000000000745947 */ /* 0x000fea0003800000 */
[----:B------:R-:W5:Y:S01]  /*3060*/  LDCU UR14, c[0x0][0x440] ;  /* 0x00008800ff0e77ac */ /* 0x000f620008000800 */
[----:B--23--:R-:W-:Y:S02]  /*3070*/  IMAD R2, R15, UR16, RZ ;  /* 0x000000100f027c24 */ /* 0x00cfe4000f8e02ff */
        /* <DEDUP_REMOVED lines=26> */
.L_x_51:
[----:B------:R3:W-:Y:S02]  /*3220*/  STS.128 [R0+0x11000], RZ ;  /* 0x011000ff00007388 */ /* 0x0007e40000000c00 */
.L_x_50:
[----:B------:R-:W-:Y:S05]  /*3230*/  BSYNC.RECONVERGENT B0 ;  /* 0x0000000000007941 */ /* 0x000fea0003800200 */
.L_x_49:
[----:B------:R-:W5:Y:S01]  /*3240*/  S2R R15, SR_TID.X ;  /* 0x00000000000f7919 */ /* 0x000f620000002100 */
[C---:B--23--:R-:W-:Y:S01]  /*3250*/  IMAD.SHL.U32 R2, R24.reuse, 0x40, RZ ;  /* 0x0000004018027824 */ /* 0x04cfe200078e00ff */
[----:B------:R-:W2:Y:S01]  /*3260*/  LDCU UR15, c[0x0][0x590] ;  /* 0x0000b200ff0f77ac */ /* 0x000ea20008000800 */
[C---:B------:R-:W-:Y:S01]  /*3270*/  IMAD.SHL.U32 R4, R24.reuse, 0x2, RZ ;  /* 0x0000000218047824 */ /* 0x040fe200078e00ff */
[----:B------:R-:W0:Y:S01]  /*3280*/  LDGDEPBAR ;  /* 0x00000000000079af */ /* 0x000e220000000000 */
[----:B------:R-:W-:Y:S01]  /*3290*/  IMAD.SHL.U32 R7, R24, 0x20, RZ ;  /* 0x0000002018077824 */ /* 0x000fe200078e00ff */
[----:B-1--4-:R-:W-:Y:S01]  /*32a0*/  LOP3.LUT R0, R2, 0x1c0, RZ, 0xc0, !PT ;  /* 0x000001c002007812 */ /* 0x012fe200078ec0ff */
[----:B------:R-:W-:Y:S01]  /*32b0*/  IMAD.SHL.U32 R6, R24, 0x10, RZ ;  /* 0x0000001018067824 */ /* 0x000fe200078e00ff */
[----:B------:R-:W-:Y:S02]  /*32c0*/  LOP3.LUT R3, R2, 0x200, RZ, 0xc0, !PT ;  /* 0x0000020002037812 */ /* 0x000fe400078ec0ff */
[----:B------:R-:W-:-:S02]  /*32d0*/  CS2R R142, SRZ ;  /* 0x00000000008e7805 */ /* 0x000fc4000001ff00 */
[----:B------:R-:W-:Y:S02]  /*32e0*/  LOP3.LUT R4, R4, 0x6, RZ, 0xc0, !PT ;  /* 0x0000000604047812 */ /* 0x000fe400078ec0ff */
[----:B------:R-:W-:Y:S02]  /*32f0*/  CS2R R140, SRZ ;  /* 0x00000000008c7805 */ /* 0x000fe4000001ff00 */
[----:B------:R-:W-:Y:S02]  /*3300*/  LOP3.LUT R5, R7, 0x200, RZ, 0xc0, !PT ;  /* 0x0000020007057812 */ /* 0x000fe400078ec0ff */
[----:B------:R-:W-:Y:S02]  /*3310*/  CS2R R146, SRZ ;  /* 0x0000000000927805 */ /* 0x000fe4000001ff00 */
[----:B------:R-:W-:Y:S02]  /*3320*/  LOP3.LUT R0, R0, 0x38, R25, 0xf8, !PT ;  /* 0x0000003800007812 */ /* 0x000fe400078ef819 */
[----:B------:R-:W-:-:S02]  /*3330*/  CS2R R144, SRZ ;  /* 0x0000000000907805 */ /* 0x000fc4000001ff00 */
[----:B------:R-:W-:Y:S02]  /*3340*/  LOP3.LUT R4, R4, 0xe0, R14, 0xf8, !PT ;  /* 0x000000e004047812 */ /* 0x000fe400078ef80e */
[----:B------:R-:W-:Y:S02]  /*3350*/  CS2R R138, SRZ ;  /* 0x00000000008a7805 */ /* 0x000fe4000001ff00 */
[----:B------:R-:W-:Y:S02]  /*3360*/  LOP3.LUT R5, R5, 0x3800, R6, 0xf8, !PT ;  /* 0x0000380005057812 */ /* 0x000fe400078ef806 */
[----:B------:R-:W-:Y:S02]  /*3370*/  CS2R R136, SRZ ;  /* 0x0000000000887805 */ /* 0x000fe4000001ff00 */
[----:B------:R-:W-:Y:S02]  /*3380*/  LOP3.LUT R7, R3, 0xc00, R7, 0xf8, !PT ;  /* 0x00000c0003077812 */ /* 0x000fe400078ef807 */
[----:B------:R-:W-:-:S02]  /*3390*/  CS2R R134, SRZ ;  /* 0x0000000000867805 */ /* 0x000fc4000001ff00 */
[C---:B------:R-:W-:Y:S02]  /*33a0*/  LOP3.LUT R3, R0.reuse, 0x8, R24, 0x78, !PT ;  /* 0x0000000800037812 */ /* 0x040fe400078e7818 */
[----:B------:R-:W-:Y:S02]  /*33b0*/  CS2R R132, SRZ ;  /* 0x0000000000847805 */ /* 0x000fe4000001ff00 */
[----:B------:R-:W-:Y:S02]  /*33c0*/  LOP3.LUT R6, R0, 0x8, R17, 0x78, !PT ;  /* 0x0000000800067812 */ /* 0x000fe400078e7811 */
[----:B------:R-:W-:Y:S02]  /*33d0*/  CS2R R126, SRZ ;  /* 0x00000000007e7805 */ /* 0x000fe4000001ff00 */
[----:B------:R-:W-:Y:S02]  /*33e0*/  CS2R R124, SRZ ;  /* 0x00000000007c7805 */ /* 0x000fe4000001ff00 */
[----:B------:R-:W-:Y:S01]  /*33f0*/  CS2R R130, SRZ ;  /* 0x0000000000827805 */ /* 0x000fe2000001ff00 */
[----:B------:R-:W-:-:S04]  /*3400*/  DEPBAR.LE SB0, 0x1 ;  /* 0x000080400000791a */ /* 0x000fc80000000000 */
[C---:B-----5:R-:W-:Y:S01]  /*3410*/  LOP3.LUT P0, R2, R15.reuse, 0x4, RZ, 0xc0, !PT ;  /* 0x000000040f027812 */ /* 0x060fe2000780c0ff */
[C---:B------:R-:W-:Y:S01]  /*3420*/  IMAD.SHL.U32 R16, R15.reuse, 0x2, RZ ;  /* 0x000000020f107824 */ /* 0x040fe200078e00ff */
[--C-:B------:R-:W-:Y:S01]  /*3430*/  SHF.R.U32.HI R13, RZ, 0x2, R15.reuse ;  /* 0x00000002ff0d7819 */ /* 0x100fe2000001160f */
[C---:B------:R-:W-:Y:S01]  /*3440*/  IMAD.SHL.U32 R11, R15.reuse, 0x20, RZ ;  /* 0x000000200f0b7824 */ /* 0x040fe200078e00ff */
[----:B------:R-:W-:Y:S01]  /*3450*/  ISETP.NE.AND P3, PT, R2, RZ, PT ;  /* 0x000000ff0200720c */ /* 0x000fe20003f65270 */
[----:B------:R-:W-:Y:S01]  /*3460*/  IMAD.U32 R2, RZ, RZ, UR41 ;  /* 0x00000029ff027e24 */ /* 0x000fe2000f8e00ff */
[----:B------:R-:W-:Y:S01]  /*3470*/  SHF.R.U32.HI R9, RZ, 0x3, R15 ;  /* 0x00000003ff097819 */ /* 0x000fe2000001160f */
[----:B------:R-:W-:Y:S01]  /*3480*/  IMAD.SHL.U32 R14, R15, 0x8, RZ ;  /* 0x000000080f0e7824 */ /* 0x000fe200078e00ff */
[----:B------:R-:W-:Y:S01]  /*3490*/  R2P PR, R24, 0x6 ;  /* 0x0000000618007804 */ /* 0x000fe20000000000 */
[----:B------:R-:W-:Y:S01]  /*34a0*/  IMAD.U32 R0, R2, 0x40, R4 ;  /* 0x0000004002007824 */ /* 0x000fe200078e0004 */
[----:B------:R-:W-:Y:S01]  /*34b0*/  LOP3.LUT R2, R11, 0xc00, RZ, 0xc0, !PT ;  /* 0x00000c000b027812 */ /* 0x000fe200078ec0ff */
[----:B------:R-:W-:Y:S01]  /*34c0*/  IMAD.SHL.U32 R4, R15, 0x10, RZ ;  /* 0x000000100f047824 */ /* 0x000fe200078e00ff */
[----:B------:R-:W-:-:S02]  /*34d0*/  LOP3.LUT R8, R16, 0x20, RZ, 0xc0, !PT ;  /* 0x0000002010087812 */ /* 0x000fc400078ec0ff */
[----:B------:R-:W-:Y:S01]  /*34e0*/  CS2R R128, SRZ ;  /* 0x0000000000807805 */ /* 0x000fe2000001ff00 */
[----:B------:R1:W-:Y:S01]  /*34f0*/  STL [R1+0x30], R0 ;  /* 0x0000300001007387 */ /* 0x0003e20000100800 */
[----:B------:R-:W-:Y:S02]  /*3500*/  LOP3.LUT R2, R2, 0x6, R16, 0xf8, !PT ;  /* 0x0000000602027812 */ /* 0x000fe400078ef810 */
[----:B------:R-:W-:Y:S02]  /*3510*/  CS2R R122, SRZ ;  /* 0x00000000007a7805 */ /* 0x000fe4000001ff00 */
[----:B------:R-:W-:Y:S02]  /*3520*/  LOP3.LUT R12, R4, 0x1c0, RZ, 0xc0, !PT ;  /* 0x000001c0040c7812 */ /* 0x000fe400078ec0ff */
[----:B------:R-:W-:Y:S02]  /*3530*/  CS2R R120, SRZ ;  /* 0x0000000000787805 */ /* 0x000fe4000001ff00 */
[----:B------:R-:W-:Y:S01]  /*3540*/  LOP3.LUT R8, R8, 0x18, R9, 0xf8, !PT ;  /* 0x0000001808087812 */ /* 0x000fe200078ef809 */
[----:B------:R-:W-:Y:S01]  /*3550*/  IMAD.MOV.U32 R9, RZ, RZ, 0x10 ;  /* 0x00000010ff097424 */ /* 0x000fe200078e00ff */
[----:B------:R-:W-:Y:S01]  /*3560*/  LOP3.LUT R252, R7, R6, RZ, 0xfc, !PT ;  /* 0x0000000607fc7212 */ /* 0x000fe200078efcff */
[----:B------:R-:W-:Y:S01]  /*3570*/  IMAD.MOV.U32 R6, RZ, RZ, 0x20 ;  /* 0x00000020ff067424 */ /* 0x000fe200078e00ff */
[----:B------:R-:W-:-:S02]  /*3580*/  CS2R R118, SRZ ;  /* 0x0000000000767805 */ /* 0x000fc4000001ff00 */
[----:B------:R-:W-:Y:S02]  /*3590*/  CS2R R116, SRZ ;  /* 0x0000000000747805 */ /* 0x000fe4000001ff00 */
[----:B------:R-:W-:Y:S02]  /*35a0*/  LEA R252, R252, UR6, 0x1 ;  /* 0x00000006fcfc7c11 */ /* 0x000fe4000f8e08ff */
[----:B------:R-:W-:Y:S02]  /*35b0*/  CS2R R110, SRZ ;  /* 0x00000000006e7805 */ /* 0x000fe4000001ff00 */
[----:B------:R-:W-:Y:S02]  /*35c0*/  CS2R R108, SRZ ;  /* 0x00000000006c7805 */ /* 0x000fe4000001ff00 */
[----:B------:R-:W-:Y:S02]  /*35d0*/  CS2R R114, SRZ ;  /* 0x0000000000727805 */ /* 0x000fe4000001ff00 */
[----:B------:R-:W-:-:S02]  /*35e0*/  CS2R R112, SRZ ;  /* 0x0000000000707805 */ /* 0x000fc4000001ff00 */
[----:B------:R-:W-:Y:S02]  /*35f0*/  CS2R R106, SRZ ;  /* 0x00000000006a7805 */ /* 0x000fe4000001ff00 */
[----:B------:R-:W-:Y:S02]  /*3600*/  CS2R R104, SRZ ;  /* 0x0000000000687805 */ /* 0x000fe4000001ff00 */
[----:B------:R-:W-:Y:S02]  /*3610*/  CS2R R102, SRZ ;  /* 0x0000000000667805 */ /* 0x000fe4000001ff00 */
[----:B------:R-:W-:Y:S02]  /*3620*/  CS2R R100, SRZ ;  /* 0x0000000000647805 */ /* 0x000fe4000001ff00 */
[----:B------:R-:W-:Y:S02]  /*3630*/  CS2R R62, SRZ ;  /* 0x00000000003e7805 */ /* 0x000fe4000001ff00 */
[----:B------:R-:W-:-:S02]  /*3640*/  CS2R R60, SRZ ;  /* 0x00000000003c7805 */ /* 0x000fc4000001ff00 */
[----:B------:R-:W-:Y:S02]  /*3650*/  CS2R R66, SRZ ;  /* 0x0000000000427805 */ /* 0x000fe4000001ff00 */
[----:B------:R-:W-:Y:S02]  /*3660*/  CS2R R64, SRZ ;  /* 0x0000000000407805 */ /* 0x000fe4000001ff00 */
[----:B------:R-:W-:Y:S02]  /*3670*/  CS2R R58, SRZ ;  /* 0x00000000003a7805 */ /* 0x000fe4000001ff00 */
[----:B-1----:R-:W-:Y:S01]  /*3680*/  LOP3.LUT R0, R5, R3, RZ, 0xfc, !PT ;  /* 0x0000000305007212 */ /* 0x002fe200078efcff */
[----:B------:R-:W-:Y:S01]  /*3690*/  IMAD.MOV.U32 R5, RZ, RZ, 0x40 ;  /* 0x00000040ff057424 */ /* 0x000fe200078e00ff */
[----:B------:R-:W-:Y:S02]  /*36a0*/  LOP3.LUT R3, R16, 0x38, RZ, 0xc0, !PT ;  /* 0x0000003810037812 */ /* 0x000fe400078ec0ff */
[----:B------:R-:W-:-:S02]  /*36b0*/  CS2R R56, SRZ ;  /* 0x0000000000387805 */ /* 0x000fc4000001ff00 */
[----:B------:R-:W-:Y:S01]  /*36c0*/  LEA R10, R0, UR6, 0x1 ;  /* 0x00000006000a7c11 */ /* 0x000fe2000f8e08ff */
[----:B------:R-:W-:Y:S01]  /*36d0*/  BAR.SYNC.DEFER_BLOCKING 0x0 ;  /* 0x0000000000007b1d */ /* 0x000fe20000010000 */
[----:B------:R-:W-:Y:S02]  /*36e0*/  LOP3.LUT R0, R3, 0x20, R13, 0x78, !PT ;  /* 0x0000002003007812 */ /* 0x000fe400078e780d */
[----:B------:R-:W-:Y:S02]  /*36f0*/  CS2R R54, SRZ ;  /* 0x0000000000367805 */ /* 0x000fe4000001ff00 */
[----:B------:R-:W-:Y:S01]  /*3700*/  SEL R5, R5, 0xffffffc0, !P0 ;  /* 0xffffffc005057807 */ /* 0x000fe20004000000 */
[----:B------:R-:W-:Y:S01]  /*3710*/  VIADD R3, R10, 0x12000 ;  /* 0x000120000a037836 */ /* 0x000fe20000000000 */
[----:B------:R-:W-:Y:S01]  /*3720*/  LOP3.LUT R0, R2, R0, R12, 0xfe, !PT ;  /* 0x0000000002007212 */ /* 0x000fe200078efe0c */
[----:B------:R-:W-:Y:S01]  /*3730*/  IMAD.MOV.U32 R0, RZ, RZ, 0x20 ;  /* 0x00000020ff007424 */ /* 0x000fe200078e00ff */
[----:B------:R-:W-:Y:S01]  /*3740*/  SHF.R.U32.HI R12, RZ, 0x1, R15 ;  /* 0x00000001ff0c7819 */ /* 0x000fe2000001160f */
[----:B------:R-:W-:Y:S01]  /*3750*/  STL [R1+0x4], R10 ;  /* 0x0000040a01007387 */ /* 0x000fe20000100800 */
[----:B------:R-:W-:Y:S01]  /*3760*/  IMAD.U32 R2, RZ, RZ, UR48 ;  /* 0x00000030ff027e24 */ /* 0x000fe2000f8e00ff */
[----:B------:R-:W-:-:S02]  /*3770*/  CS2R R52, SRZ ;  /* 0x0000000000347805 */ /* 0x000fc4000001ff00 */
[----:B------:R-:W-:Y:S01]  /*3780*/  SEL R0, R0, 0xffffffe0, !P1 ;  /* 0xffffffe000007807 */ /* 0x000fe20004800000 */
[----:B------:R-:W-:Y:S01]  /*3790*/  VIADD R232, R10, 0x12040 ;  /* 0x000120400ae87836 */ /* 0x000fe20000000000 */
[----:B------:R-:W-:Y:S01]  /*37a0*/  LOP3.LUT P1, RZ, R15, 0x2, RZ, 0xc0, !PT ;  /* 0x000000020fff7812 */ /* 0x000fe2000782c0ff */
[----:B------:R-:W-:Y:S01]  /*37b0*/  @P2 VIADD R232, R3, 0xffffffc0 ;  /* 0xffffffc003e82836 */ /* 0x000fe20000000000 */
[----:B------:R-:W-:Y:S01]  /*37c0*/  IADD3 R7, PT, PT, R2, UR37, R18 ;  /* 0x0000002502077c10 */ /* 0x000fe2000fffe012 */
[C---:B------:R-:W-:Y:S01]  /*37d0*/  IMAD.IADD R4, R0.reuse, 0x1, R10 ;  /* 0x0000000100047824 */ /* 0x040fe200078e020a */
[----:B------:R-:W-:Y:S01]  /*37e0*/  CS2R R46, SRZ ;  /* 0x00000000002e7805 */ /* 0x000fe2000001ff00 */
[----:B------:R-:W-:Y:S01]  /*37f0*/  IMAD.IADD R240, R0, 0x1, R232 ;  /* 0x0000000100f07824 */ /* 0x000fe200078e02e8 */
[----:B------:R-:W-:Y:S01]  /*3800*/  CS2R R44, SRZ ;  /* 0x00000000002c7805 */ /* 0x000fe2000001ff00 */
[----:B------:R-:W-:Y:S01]  /*3810*/  VIADD R13, R7, -UR47 ;  /* 0x8000002f070d7c36 */ /* 0x000fe20008000000 */
[----:B------:R-:W-:Y:S01]  /*3820*/  STL [R1+0x8], R4 ;  /* 0x0000080401007387 */ /* 0x000fe20000100800 */
[----:B------:R-:W-:Y:S01]  /*3830*/  IMAD.MOV.U32 R3, RZ, RZ, 0x40 ;  /* 0x00000040ff037424 */ /* 0x000fe200078e00ff */
[----:B------:R-:W-:-:S02]  /*3840*/  CS2R R50, SRZ ;  /* 0x0000000000327805 */ /* 0x000fc4000001ff00 */
[----:B------:R-:W-:Y:S01]  /*3850*/  CS2R R48, SRZ ;  /* 0x0000000000307805 */ /* 0x000fe2000001ff00 */
[----:B------:R-:W1:Y:S01]  /*3860*/  LDSM.16.M88.4 R156, [R4+0x12000] ;  /* 0x01200000049c783b */ /* 0x000e620000000200 */
[----:B------:R-:W-:Y:S02]  /*3870*/  CS2R R42, SRZ ;  /* 0x00000000002a7805 */ /* 0x000fe4000001ff00 */
[----:B------:R-:W-:Y:S02]  /*3880*/  SEL R3, R3, 0xffffffc0, !P2 ;  /* 0xffffffc003037807 */ /* 0x000fe40005000000 */
[----:B------:R-:W-:Y:S01]  /*3890*/  CS2R R40, SRZ ;  /* 0x0000000000287805 */ /* 0x000fe2000001ff00 */
[----:B------:R-:W3:Y:S01]  /*38a0*/  LDSM.16.M88.4 R160, [R4+0x12800] ;  /* 0x0128000004a0783b */ /* 0x000ee20000000200 */
[----:B------:R-:W-:Y:S02]  /*38b0*/  CS2R R38, SRZ ;  /* 0x0000000000267805 */ /* 0x000fe4000001ff00 */
[----:B------:R-:W-:-:S02]  /*38c0*/  CS2R R36, SRZ ;  /* 0x0000000000247805 */ /* 0x000fc4000001ff00 */
[----:B------:R-:W-:Y:S01]  /*38d0*/  CS2R R30, SRZ ;  /* 0x00000000001e7805 */ /* 0x000fe2000001ff00 */
[----:B------:R-:W4:Y:S01]  /*38e0*/  LDSM.16.M88.4 R188, [R4+0x14000] ;  /* 0x0140000004bc783b */ /* 0x000f220000000200 */
[----:B------:R-:W-:Y:S02]  /*38f0*/  CS2R R28, SRZ ;  /* 0x00000000001c7805 */ /* 0x000fe4000001ff00 */
[----:B------:R-:W-:Y:S02]  /*3900*/  CS2R R34, SRZ ;  /* 0x0000000000227805 */ /* 0x000fe4000001ff00 */
[----:B------:R-:W-:Y:S01]  /*3910*/  CS2R R32, SRZ ;  /* 0x0000000000207805 */ /* 0x000fe2000001ff00 */
[----:B------:R-:W1:Y:S01]  /*3920*/  LDSM.16.M88.4 R192, [R4+0x14800] ;  /* 0x0148000004c0783b */ /* 0x000e620000000200 */
[----:B------:R-:W-:Y:S02]  /*3930*/  CS2R R26, SRZ ;  /* 0x00000000001a7805 */ /* 0x000fe4000001ff00 */
[----:B------:R-:W-:-:S02]  /*3940*/  CS2R R24, SRZ ;  /* 0x0000000000187805 */ /* 0x000fc4000001ff00 */
[----:B------:R-:W-:Y:S01]  /*3950*/  CS2R R22, SRZ ;  /* 0x0000000000167805 */ /* 0x000fe2000001ff00 */
[----:B------:R-:W1:Y:S01]  /*3960*/  LDSM.16.M88.4 R220, [R4+0x16000] ;  /* 0x0160000004dc783b */ /* 0x000e620000000200 */
[----:B------:R-:W-:Y:S02]  /*3970*/  CS2R R20, SRZ ;  /* 0x0000000000147805 */ /* 0x000fe4000001ff00 */
[----:B------:R-:W-:Y:S01]  /*3980*/  LOP3.LUT P2, RZ, R15, 0x8, RZ, 0xc0, !PT ;  /* 0x000000080fff7812 */ /* 0x000fe2000784c0ff */
[----:B------:R-:W-:Y:S01]  /*3990*/  UIADD3 UR52, UPT, UPT, UR52, 0x40, -UR37 ;  /* 0x0000004034347890 */ /* 0x000fe2000fffe825 */
[----:B------:R5:W1:Y:S01]  /*39a0*/  LDSM.16.M88.4 R224, [R4+0x16800] ;  /* 0x0168000004e0783b */ /* 0x000a620000000200 */
[----:B------:R-:W1:Y:S03]  /*39b0*/  LDCU UR8, c[0x0][0x440] ;  /* 0x00008800ff0877ac */ /* 0x000e660008000800 */
[----:B------:R3:W-:Y:S01]  /*39c0*/  STL [R1+0x44], R13 ;  /* 0x0000440d01007387 */ /* 0x0007e20000100800 */
[----:B------:R-:W1:Y:S03]  /*39d0*/  LDCU UR9, c[0x0][0x3e0] ;  /* 0x00007c00ff0977ac */ /* 0x000e660008000800 */
[----:B------:R-:W1:Y:S01]  /*39e0*/  LDSM.16.M88.4 R164, [R232] ;  /* 0x00000000e8a4783b */ /* 0x000e620000000200 */
[----:B------:R-:W1:Y:S03]  /*39f0*/  LDCU UR14, c[0x0][0x45c] ;  /* 0x00008b80ff0e77ac */ /* 0x000e660008000800 */
[----:B------:R-:W1:Y:S01]  /*3a00*/  LDSM.16.M88.4 R168, [R232+0x800] ;  /* 0x00080000e8a8783b */ /* 0x000e620000000200 */
[----:B--2---:R-:W-:-:S03]  /*3a10*/  USHF.L.U32 UR15, UR15, 0x6, URZ ;  /* 0x000000060f0f7899 */ /* 0x004fc600080006ff */
[----:B------:R-:W2:Y:S04]  /*3a20*/  LDSM.16.M88.4 R196, [R232+0x2000] ;  /* 0x00200000e8c4783b */ /* 0x000ea80000000200 */
[----:B------:R-:W1:Y:S01]  /*3a30*/  LDSM.16.M88.4 R200, [R232+0x2800] ;  /* 0x00280000e8c8783b */ /* 0x000e620000000200 */
[----:B-----5:R-:W-:-:S03]  /*3a40*/  IMAD.SHL.U32 R4, R15, 0x40, RZ ;  /* 0x000000400f047824 */ /* 0x020fc600078e00ff */
[----:B------:R-:W1:Y:S02]  /*3a50*/  LDSM.16.M88.4 R228, [R232+0x4000] ;  /* 0x00400000e8e4783b */ /* 0x000e640000000200 */
[----:B------:R-:W-:Y:S02]  /*3a60*/  LOP3.LUT R2, R8, 0x1c0, R4, 0xf8, !PT ;  /* 0x000001c008027812 */ /* 0x000fe400078ef804 */
[----:B------:R-:W1:Y:S01]  /*3a70*/  LDSM.16.M88.4 R172, [R240] ;  /* 0x00000000f0ac783b */ /* 0x000e620000000200 */
[----:B------:R-:W-:Y:S02]  /*3a80*/  LOP3.LUT R7, R4, 0x1c0, RZ, 0xc0, !PT ;  /* 0x000001c004077812 */ /* 0x000fe400078ec0ff */
[----:B------:R-:W-:Y:S01]  /*3a90*/  LOP3.LUT R2, R2, 0x38, R14, 0x78, !PT ;  /* 0x0000003802027812 */ /* 0x000fe200078e780e */
[----:B------:R-:W1:Y:S01]  /*3aa0*/  LDSM.16.M88.4 R176, [R240+0x800] ;  /* 0x00080000f0b0783b */ /* 0x000e620000000200 */
[----:B------:R-:W-:Y:S02]  /*3ab0*/  LOP3.LUT R8, R12, 0x10, RZ, 0xc0, !PT ;  /* 0x000000100c087812 */ /* 0x000fe400078ec0ff */
[----:B------:R-:W-:Y:S01]  /*3ac0*/  LOP3.LUT R2, R2, 0x200, R4, 0xf8, !PT ;  /* 0x0000020002027812 */ /* 0x000fe200078ef804 */
[----:B------:R-:W1:Y:S01]  /*3ad0*/  LDSM.16.M88.4 R204, [R240+0x2000] ;  /* 0x00200000f0cc783b */ /* 0x000e620000000200 */
[----:B---3--:R-:W-:-:S02]  /*3ae0*/  LOP3.LUT R13, R4, 0x200, RZ, 0xc0, !PT ;  /* 0x00000200040d7812 */ /* 0x008fc400078ec0ff */
[----:B------:R-:W-:Y:S01]  /*3af0*/  LOP3.LUT R4, R8, 0x8, R15, 0xf8, !PT ;  /* 0x0000000808047812 */ /* 0x000fe200078ef80f */
[----:B------:R3:W-:Y:S04]  /*3b00*/  STL [R1+0x24], R2 ;  /* 0x0000240201007387 */ /* 0x0007e80000100800 */
[----:B------:R5:W-:Y:S04]  /*3b10*/  STL [R1+0x20], R5 ;  /* 0x0000200501007387 */ /* 0x000be80000100800 */
[----:B------:R-:W1:Y:S04]  /*3b20*/  LDSM.16.M88.4 R208, [R240+0x2800] ;  /* 0x00280000f0d0783b */ /* 0x000e680000000200 */
[----:B------:R-:W1:Y:S04]  /*3b30*/  LDSM.16.M88.4 R236, [R240+0x4000] ;  /* 0x00400000f0ec783b */ /* 0x000e680000000200 */
[----:B------:R-:W1:Y:S04]  /*3b40*/  LDSM.16.M88.4 R148, [R10+0x12000] ;  /* 0x012000000a94783b */ /* 0x000e680000000200 */
[----:B------:R-:W1:Y:S04]  /*3b50*/  LDSM.16.M88.4 R152, [R10+0x12800] ;  /* 0x012800000a98783b */ /* 0x000e680000000200 */
[----:B------:R-:W1:Y:S01]  /*3b60*/  LDSM.16.M88.4 R180, [R10+0x14000] ;  /* 0x014000000ab4783b */ /* 0x000e620000000200 */
[----:B---3--:R-:W-:-:S02]  /*3b70*/  LOP3.LUT R2, R7, 0x38, R14, 0xf8, !PT ;  /* 0x0000003807027812 */ /* 0x008fc400078ef80e */
[----:B------:R-:W-:Y:S01]  /*3b80*/  SEL R7, R6, 0xffffffe0, !P1 ;  /* 0xffffffe006077807 */ /* 0x000fe20004800000 */
[----:B------:R-:W3:Y:S01]  /*3b90*/  LDSM.16.M88.4 R184, [R10+0x14800] ;  /* 0x014800000ab8783b */ /* 0x000ee20000000200 */
[----:B------:R-:W-:Y:S02]  /*3ba0*/  SEL R6, R9, 0xfffffff0, !P0 ;  /* 0xfffffff009067807 */ /* 0x000fe40004000000 */
[----:B------:R-:W-:Y:S01]  /*3bb0*/  LOP3.LUT R4, R4, R2, RZ, 0x3c, !PT ;  /* 0x0000000204047212 */ /* 0x000fe200078e3cff */
[----:B------:R-:W1:Y:S01]  /*3bc0*/  LDSM.16.M88.4 R212, [R10+0x16000] ;  /* 0x016000000ad4783b */ /* 0x000e620000000200 */
[----:B-----5:R-:W-:-:S03]  /*3bd0*/  LOP3.LUT R5, R13, 0xc00, R11, 0xf8, !PT ;  /* 0x00000c000d057812 */ /* 0x020fc600078ef80b */
[----:B------:R5:W-:Y:S04]  /*3be0*/  STL [R1+0x54], R6 ;  /* 0x0000540601007387 */ /* 0x000be80000100800 */
[----:B------:R-:W1:Y:S04]  /*3bf0*/  LDSM.16.M88.4 R216, [R10+0x16800] ;  /* 0x016800000ad8783b */ /* 0x000e680000000200 */
[----:B------:R-:W1:Y:S04]  /*3c00*/  LDSM.16.M88.4 R232, [R232+0x4800] ;  /* 0x00480000e8e8783b */ /* 0x000e680000000200 */
[----:B------:R-:W1:Y:S01]  /*3c10*/  LDSM.16.M88.4 R240, [R240+0x4800] ;  /* 0x00480000f0f0783b */ /* 0x000e620000000200 */
[----:B-----5:R-:W-:-:S02]  /*3c20*/  LOP3.LUT R6, R2, 0x8, R12, 0x78, !PT ;  /* 0x0000000802067812 */ /* 0x020fc400078e780c */
[----:B------:R-:W-:Y:S01]  /*3c30*/  LOP3.LUT R2, R4, 0x200, R11, 0xf8, !PT ;  /* 0x0000020004027812 */ /* 0x000fe200078ef80b */
[----:B------:R-:W-:Y:S01]  /*3c40*/  IMAD.IADD R4, R10, 0x1, R3 ;  /* 0x000000010a047824 */ /* 0x000fe200078e0203 */
[----:B------:R-:W-:-:S03]  /*3c50*/  LOP3.LUT R5, R5, R6, RZ, 0xfc, !PT ;  /* 0x0000000605057212 */ /* 0x000fc600078efcff */
[----:B------:R5:W-:Y:S04]  /*3c60*/  STL [R1+0x1c], R2 ;  /* 0x00001c0201007387 */ /* 0x000be80000100800 */
[----:B------:R4:W-:Y:S04]  /*3c70*/  STL [R1+0x58], R5 ;  /* 0x0000580501007387 */ /* 0x0009e80000100800 */
[----:B------:R1:W-:Y:S01]  /*3c80*/  STL [R1+0xc], R4 ;  /* 0x00000c0401007387 */ /* 0x0003e20000100800 */
[----:B-----5:R-:W-:Y:S02]  /*3c90*/  IMAD.IADD R2, R3, 0x1, R252 ;  /* 0x0000000103027824 */ /* 0x020fe400078e02fc */
[----:B------:R-:W-:-:S02]  /*3ca0*/  IMAD.IADD R3, R0, 0x1, R4 ;  /* 0x0000000100037824 */ /* 0x000fc400078e0204 */
[C---:B----4-:R-:W-:Y:S02]  /*3cb0*/  IMAD.IADD R5, R0.reuse, 0x1, R252 ;  /* 0x0000000100057824 */ /* 0x050fe400078e02fc */
[----:B------:R-:W-:-:S03]  /*3cc0*/  IMAD.IADD R0, R0, 0x1, R2 ;  /* 0x0000000100007824 */ /* 0x000fc600078e0202 */
[----:B------:R4:W-:Y:S04]  /*3cd0*/  STL [R1], R5 ;  /* 0x0000000501007387 */ /* 0x0009e80000100800 */
[----:B------:R4:W-:Y:S04]  /*3ce0*/  STL [R1+0x14], R2 ;  /* 0x0000140201007387 */ /* 0x0009e80000100800 */
[----:B------:R4:W-:Y:S04]  /*3cf0*/  STL [R1+0x10], R3 ;  /* 0x0000100301007387 */ /* 0x0009e80000100800 */
[----:B-123--:R4:W-:Y:S02]  /*3d00*/  STL [R1+0x18], R0 ;  /* 0x0000180001007387 */ /* 0x00e9e40000100800 */
.L_x_54:
[----:B--2---:R-:W2:Y:S01]  /*3d10*/  LDL R249, [R1+0x4] ;  /* 0x0000040001f97983 */ /* 0x004ea20000100800 */
[----:B------:R-:W-:Y:S01]  /*3d20*/  USHF.L.U32 UR16, UR41, 0x6, URZ ;  /* 0x0000000629107899 */ /* 0x000fe200080006ff */
[----:B-1----:R-:W-:Y:S01]  /*3d30*/  IMAD.U32 R244, RZ, RZ, UR10 ;  /* 0x0000000afff47e24 */ /* 0x002fe2000f8e00ff */
[----:B------:R-:W-:Y:S02]  /*3d40*/  UIADD3 UR48, UPT, UPT, UR48, -0x40, URZ ;  /* 0xffffffc030307890 */ /* 0x000fe4000fffe0ff */
[----:B------:R-:W3:Y:S01]  /*3d50*/  LDL.LU R246, [R1] ;  /* 0x0000000001f67983 */ /* 0x000ee20000300800 */
[----:B------:R-:W-:Y:S01]  /*3d60*/  UIADD3 UR16, UPT, UPT, UR16, 0x40, URZ ;  /* 0x0000004010107890 */ /* 0x000fe2000fffe0ff */
[----:B------:R-:W-:Y:S01]  /*3d70*/  IMAD.U32 R245, RZ, RZ, UR11 ;  /* 0x0000000bfff57e24 */ /* 0x000fe2000f8e00ff */
[----:B------:R-:W-:Y:S02]  /*3d80*/  UISETP.GE.AND UP0, UPT, UR48, UR52, UPT ;  /* 0x000000343000728c */ /* 0x000fe4000bf06270 */
[----:B----4-:R-:W4:Y:S01]  /*3d90*/  LDL R2, [R1+0x8] ;  /* 0x0000080001027983 */ /* 0x010f220000100800 */
[----:B------:R-:W-:Y:S02]  /*3da0*/  UIADD3 UR46, UPT, UPT, UR46, -0x1, URZ ;  /* 0xffffffff2e2e7890 */ /* 0x000fe4000fffe0ff */
[----:B------:R-:W-:Y:S02]  /*3db0*/  UISETP.LT.AND UP0, UPT, UR16, UR37, UP0 ;  /* 0x000000251000728c */ /* 0x000fe40008701270 */
[----:B-----5:R-:W5:Y:S05]  /*3dc0*/  LDL R247, [R1+0x14] ;  /* 0x0000140001f77983 */ /* 0x020f6a0000100800 */
[----:B------:R-:W5:Y:S01]  /*3dd0*/  LDL R248, [R1+0xc] ;  /* 0x00000c0001f87983 */ /* 0x000f620000100800 */
[----:B------:R-:W-:Y:S01]  /*3de0*/  PLOP3.LUT P0, PT, PT, PT, UP0, 0x80, 0x8 ;  /* 0x000000000008781c */ /* 0x000fe20003f0f008 */
[----:B------:R-:W-:Y:S03]  /*3df0*/  UISETP.GT.AND UP0, UPT, UR46, UR51, UPT ;  /* 0x000000332e00728c */ /* 0x000fe6000bf04270 */
[----:B------:R-:W5:Y:S05]  /*3e00*/  LDL R3, [R1+0x18] ;  /* 0x0000180001037983 */ /* 0x000f6a0000100800 */
[----:B------:R-:W5:Y:S05]  /*3e10*/  LDL R0, [R1+0x10] ;  /* 0x0000100001007983 */ /* 0x000f6a0000100800 */
[----:B------:R-:W0:Y:S01]  /*3e20*/  LDGDEPBAR ;  /* 0x00000000000079af */ /* 0x000e220000000000 */
[----:B------:R-:W-:Y:S04]  /*3e30*/  @UP0 UIADD3 UR17, UP1, UPT, UR58, -0x100, URZ ;  /* 0xffffff003a110890 */ /* 0x000fe8000ff3e0ff */
[----:B------:R-:W-:Y:S02]  /*3e40*/  @UP0 UIADD3.X UR16, UPT, UPT, UR59, -0x1, URZ, UP1, !UPT ;  /* 0xffffffff3b100890 */ /* 0x000fe40008ffe4ff */
[----:B------:R-:W-:Y:S04]  /*3e50*/  @UP0 UIADD3 UR10, UP1, UPT, UR10, -0x100, URZ ;  /* 0xffffff000a0a0890 */ /* 0x000fe8000ff3e0ff */
[----:B------:R-:W-:Y:S01]  /*3e60*/  @UP0 UIADD3.X UR11, UPT, UPT, UR11, -0x1, URZ, UP1, !UPT ;  /* 0xffffffff0b0b0890 */ /* 0x000fe20008ffe4ff */
[----:B------:R-:W-:Y:S04]  /*3e70*/  DEPBAR.LE SB0, 0x0 ;  /* 0x000080000000791a */ /* 0x000fe80000000000 */
[----:B------:R-:W-:Y:S06]  /*3e80*/  BAR.SYNC.DEFER_BLOCKING 0x0 ;  /* 0x0000000000007b1d */ /* 0x000fec0000010000 */
[----:B------:R-:W-:Y:S05]  /*3e90*/  LDSM.16.M88.4 R16, [R252] ;  /* 0x00000000fc10783b */ /* 0x000fea0000000200 */
[----:B--2---:R-:W1:Y:S05]  /*3ea0*/  LDSM.16.M88.4 R8, [R249+0xc000] ;  /* 0x00c00000f908783b */ /* 0x004e6a0000000200 */
[----:B------:R-:W2:Y:S05]  /*3eb0*/  LDSM.16.M88.4 R68, [R249+0xc800] ;  /* 0x00c80000f944783b */ /* 0x000eaa0000000200 */
[----:B---3--:R-:W-:Y:S05]  /*3ec0*/  LDSM.16.M88.4 R72, [R246] ;  /* 0x00000000f648783b */ /* 0x008fea0000000200 */
[----:B----4-:R-:W3:Y:S05]  /*3ed0*/  LDSM.16.M88.4 R76, [R2+0xc000] ;  /* 0x00c00000024c783b */ /* 0x010eea0000000200 */
[----:B------:R-:W4:Y:S05]  /*3ee0*/  LDSM.16.M88.4 R80, [R2+0xc800] ;  /* 0x00c800000250783b */ /* 0x000f2a0000000200 */
[----:B-----5:R-:W-:Y:S05]  /*3ef0*/  LDSM.16.M88.4 R84, [R247] ;  /* 0x00000000f754783b */ /* 0x020fea0000000200 */
[----:B------:R-:W5:Y:S05]  /*3f00*/  LDSM.16.M88.4 R88, [R248+0xc000] ;  /* 0x00c00000f858783b */ /* 0x000f6a0000000200 */
[----:B------:R-:W-:Y:S01]  /*3f10*/  LDSM.16.M88.4 R92, [R3] ;  /* 0x00000000035c783b */ /* 0x000fe20000000200 */
[C---:B-1----:R-:W-:Y:S04]  /*3f20*/  HMMA.16816.F32 R4, R16.reuse, R8, RZ ;  /* 0x000000081004723c */ /* 0x042fe800000018ff */
[----:B------:R-:W-:Y:S04]  /*3f30*/  LDSM.16.M88.4 R96, [R0+0xc000] ;  /* 0x00c000000060783b */ /* 0x000fe80000000200 */
[C---:B------:R-:W-:Y:S08]  /*3f40*/  HMMA.16816.F32 R8, R16.reuse, R10, RZ ;  /* 0x0000000a1008723c */ /* 0x040ff000000018ff */
[C---:B--2---:R-:W-:Y:S08]  /*3f50*/  HMMA.16816.F32 R12, R16.reuse, R68, RZ ;  /* 0x00000044100c723c */ /* 0x044ff000000018ff */
[----:B------:R-:W-:Y:S01]  /*3f60*/  HMMA.16816.F32 R16, R16, R70, RZ ;  /* 0x000000461010723c */ /* 0x000fe200000018ff */
[----:B------:R-:W1:Y:S07]  /*3f70*/  LDSM.16.M88.4 R68, [R248+0xc800] ;  /* 0x00c80000f844783b */ /* 0x000e6e0000000200 */
[C---:B---3--:R-:W-:Y:S08]  /*3f80*/  HMMA.16816.F32 R4, R72.reuse, R76, R4 ;  /* 0x0000004c4804723c */ /* 0x048ff00000001804 */
[C---:B------:R-:W-:Y:S01]  /*3f90*/  HMMA.16816.F32 R8, R72.reuse, R78, R8 ;  /* 0x0000004e4808723c */ /* 0x040fe20000001808 */
[----:B------:R-:W-:Y:S07]  /*3fa0*/  LDSM.16.M88.4 R76, [R252+0x2000] ;  /* 0x00200000fc4c783b */ /* 0x000fee0000000200 */
[C---:B----4-:R-:W-:Y:S08]  /*3fb0*/  HMMA.16816.F32 R12, R72.reuse, R80, R12 ;  /* 0x00000050480c723c */ /* 0x050ff0000000180c */
[----:B------:R-:W-:Y:S01]  /*3fc0*/  HMMA.16816.F32 R16, R72, R82, R16 ;  /* 0x000000524810723c */ /* 0x000fe20000001810 */
[----:B------:R-:W2:Y:S05]  /*3fd0*/  LDSM.16.M88.4 R72, [R0+0xc800] ;  /* 0x00c800000048783b */ /* 0x000eaa0000000200 */
[----:B------:R-:W3:Y:S02]  /*3fe0*/  LDSM.16.M88.4 R80, [R249+0xe000] ;  /* 0x00e00000f950783b */ /* 0x000ee40000000200 */
[C---:B-----5:R-:W-:Y:S08]  /*3ff0*/  HMMA.16816.F32 R4, R84.reuse, R88, R4 ;  /* 0x000000585404723c */ /* 0x060ff00000001804 */
[C---:B------:R-:W-:Y:S01]  /*4000*/  HMMA.16816.F32 R8, R84.reuse, R90, R8 ;  /* 0x0000005a5408723c */ /* 0x040fe20000001808 */
[----:B------:R-:W-:Y:S07]  /*4010*/  LDSM.16.M88.4 R88, [R2+0xe000] ;  /* 0x00e000000258783b */ /* 0x000fee0000000200 */
[C---:B-1----:R-:W-:Y:S08]  /*4020*/  HMMA.16816.F32 R12, R84.reuse, R68, R12 ;  /* 0x00000044540c723c */ /* 0x042ff0000000180c */
[----:B------:R-:W-:Y:S01]  /*4030*/  HMMA.16816.F32 R16, R84, R70, R16 ;  /* 0x000000465410723c */ /* 0x000fe20000001810 */
[----:B------:R-:W1:Y:S05]  /*4040*/  LDSM.16.M88.4 R68, [R249+0xe800] ;  /* 0x00e80000f944783b */ /* 0x000e6a0000000200 */
[----:B------:R-:W4:Y:S02]  /*4050*/  LDSM.16.M88.4 R84, [R246+0x2000] ;  /* 0x00200000f654783b */ /* 0x000f240000000200 */
[C---:B------:R-:W-:Y:S08]  /*4060*/  HMMA.16816.F32 R4, R92.reuse, R96, R4 ;  /* 0x000000605c04723c */ /* 0x040ff00000001804 */
[C---:B------:R-:W-:Y:S01]  /*4070*/  HMMA.16816.F32 R8, R92.reuse, R98, R8 ;  /* 0x000000625c08723c */ /* 0x040fe20000001808 */
[----:B------:R-:W-:Y:S07]  /*4080*/  LDSM.16.M88.4 R96, [R248+0xe000] ;  /* 0x00e00000f860783b */ /* 0x000fee0000000200 */
[C---:B--2---:R-:W-:Y:S08]  /*4090*/  HMMA.16816.F32 R12, R92.reuse, R72, R12 ;  /* 0x000000485c0c723c */ /* 0x044ff0000000180c */
[----:B------:R-:W-:Y:S01]  /*40a0*/  HMMA.16816.F32 R16, R92, R74, R16 ;  /* 0x0000004a5c10723c */ /* 0x000fe20000001810 */
[----:B------:R-:W2:Y:S05]  /*40b0*/  LDSM.16.M88.4 R72, [R2+0xe800] ;  /* 0x00e800000248783b */ /* 0x000eaa0000000200 */
[----:B------:R-:W5:Y:S02]  /*40c0*/  LDSM.16.M88.4 R92, [R247+0x2000] ;  /* 0x00200000f75c783b */ /* 0x000f640000000200 */
[C---:B---3--:R-:W-:Y:S08]  /*40d0*/  HMMA.16816.F32 R4, R76.reuse, R80, R4 ;  /* 0x000000504c04723c */ /* 0x048ff00000001804 */
[C---:B------:R-:W-:Y:S01]  /*40e0*/  HMMA.16816.F32 R8, R76.reuse, R82, R8 ;  /* 0x000000524c08723c */ /* 0x040fe20000001808 */
[----:B------:R-:W-:Y:S07]  /*40f0*/  LDSM.16.M88.4 R80, [R0+0xe000] ;  /* 0x00e000000050783b */ /* 0x000fee0000000200 */
[C---:B-1----:R-:W-:Y:S08]  /*4100*/  HMMA.16816.F32 R12, R76.reuse, R68, R12 ;  /* 0x000000444c0c723c */ /* 0x042ff0000000180c */
[----:B------:R-:W-:Y:S01]  /*4110*/  HMMA.16816.F32 R16, R76, R70, R16 ;  /* 0x000000464c10723c */ /* 0x000fe20000001810 */
[----:B------:R-:W1:Y:S05]  /*4120*/  LDSM.16.M88.4 R68, [R248+0xe800] ;  /* 0x00e80000f844783b */ /* 0x000e6a0000000200 */
[----:B------:R-:W3:Y:S02]  /*4130*/  LDSM.16.M88.4 R76, [R3+0x2000] ;  /* 0x00200000034c783b */ /* 0x000ee40000000200 */
[C---:B----4-:R-:W-:Y:S08]  /*4140*/  HMMA.16816.F32 R4, R84.reuse, R88, R4 ;  /* 0x000000585404723c */ /* 0x050ff00000001804 */
[C---:B------:R-:W-:Y:S01]  /*4150*/  HMMA.16816.F32 R8, R84.reuse, R90, R8 ;  /* 0x0000005a5408723c */ /* 0x040fe20000001808 */
[----:B------:R-:W-:Y:S07]  /*4160*/  LDSM.16.M88.4 R88, [R249+0x10000] ;  /* 0x01000000f958783b */ /* 0x000fee0000000200 */
[C---:B--2---:R-:W-:Y:S08]  /*4170*/  HMMA.16816.F32 R12, R84.reuse, R72, R12 ;  /* 0x00000048540c723c */ /* 0x044ff0000000180c */
[----:B------:R-:W-:Y:S01]  /*4180*/  HMMA.16816.F32 R16, R84, R74, R16 ;  /* 0x0000004a5410723c */ /* 0x000fe20000001810 */
[----:B------:R-:W2:Y:S05]  /*4190*/  LDSM.16.M88.4 R72, [R0+0xe800] ;  /* 0x00e800000048783b */ /* 0x000eaa0000000200 */
[----:B------:R-:W4:Y:S02]  /*41a0*/  LDSM.16.M88.4 R84, [R252+0x4000] ;  /* 0x00400000fc54783b */ /* 0x000f240000000200 */
[C---:B-----5:R-:W-:Y:S08]  /*41b0*/  HMMA.16816.F32 R4, R92.reuse, R96, R4 ;  /* 0x000000605c04723c */ /* 0x060ff00000001804 */
[C---:B------:R-:W-:Y:S01]  /*41c0*/  HMMA.16816.F32 R8, R92.reuse, R98, R8 ;  /* 0x000000625c08723c */ /* 0x040fe20000001808 */
[----:B------:R-:W-:Y:S07]  /*41d0*/  LDSM.16.M88.4 R96, [R2+0x10000] ;  /* 0x010000000260783b */ /* 0x000fee0000000200 */
[C---:B-1----:R-:W-:Y:S08]  /*41e0*/  HMMA.16816.F32 R12, R92.reuse, R68, R12 ;  /* 0x000000445c0c723c */ /* 0x042ff0000000180c */
[----:B------:R-:W-:Y:S01]  /*41f0*/  HMMA.16816.F32 R16, R92, R70, R16 ;  /* 0x000000465c10723c */ /* 0x000fe20000001810 */
[----:B------:R-:W1:Y:S05]  /*4200*/  LDSM.16.M88.4 R68, [R249+0x10800] ;  /* 0x01080000f944783b */ /* 0x000e6a0000000200 */
[----:B------:R5:W1:Y:S02]  /*4210*/  LDSM.16.M88.4 R92, [R246+0x4000] ;  /* 0x00400000f65c783b */ /* 0x000a640000000200 */
[C---:B---3--:R-:W-:Y:S08]  /*4220*/  HMMA.16816.F32 R4, R76.reuse, R80, R4 ;  /* 0x000000504c04723c */ /* 0x048ff00000001804 */
[C---:B------:R-:W-:Y:S01]  /*4230*/  HMMA.16816.F32 R8, R76.reuse, R82, R8 ;  /* 0x000000524c08723c */ /* 0x040fe20000001808 */
[----:B------:R-:W-:Y:S07]  /*4240*/  LDSM.16.M88.4 R80, [R248+0x10000] ;  /* 0x01000000f850783b */ /* 0x000fee0000000200 */
[C---:B--2---:R-:W-:Y:S01]  /*4250*/  HMMA.16816.F32 R12, R76.reuse, R72, R12 ;  /* 0x000000484c0c723c */ /* 0x044fe2000000180c */
[----:B-----5:R-:W2:Y:S07]  /*4260*/  LDL R246, [R1+0x50] ;  /* 0x0000500001f67983 */ /* 0x020eae0000100800 */
[----:B------:R-:W-:Y:S01]  /*4270*/  HMMA.16816.F32 R16, R76, R74, R16 ;  /* 0x0000004a4c10723c */ /* 0x000fe20000001810 */
[----:B------:R3:W-:Y:S05]  /*4280*/  LDSM.16.M88.4 R76, [R247+0x4000] ;  /* 0x00400000f74c783b */ /* 0x0007ea0000000200 */
[----:B------:R5:W5:Y:S02]  /*4290*/  LDSM.16.M88.4 R72, [R2+0x10800] ;  /* 0x010800000248783b */ /* 0x000b640000000200 */
[C---:B----4-:R-:W-:Y:S08]  /*42a0*/  HMMA.16816.F32 R4, R84.reuse, R88, R4 ;  /* 0x000000585404723c */ /* 0x050ff00000001804 */
[C---:B------:R-:W-:Y:S01]  /*42b0*/  HMMA.16816.F32 R8, R84.reuse, R90, R8 ;  /* 0x0000005a5408723c */ /* 0x040fe20000001808 */
[----:B------:R-:W-:Y:S07]  /*42c0*/  LDSM.16.M88.4 R88, [R0+0x10000] ;  /* 0x010000000058783b */ /* 0x000fee0000000200 */
[C---:B-1----:R-:W-:Y:S01]  /*42d0*/  HMMA.16816.F32 R12, R84.reuse, R68, R12 ;  /* 0x00000044540c723c */ /* 0x042fe2000000180c */
[----:B---3--:R-:W3:Y:S05]  /*42e0*/  LDL R247, [R1+0x30] ;  /* 0x0000300001f77983 */ /* 0x008eea0000100800 */
[----:B-----5:R-:W4:Y:S02]  /*42f0*/  LDL R2, [R1+0x44] ;  /* 0x0000440001027983 */ /* 0x020f240000100800 */
[----:B------:R-:W-:Y:S03]  /*4300*/  HMMA.16816.F32 R16, R84, R70, R16 ;  /* 0x000000465410723c */ /* 0x000fe60000001810 */
[----:B------:R1:W5:Y:S05]  /*4310*/  LDSM.16.M88.4 R68, [R248+0x10800] ;  /* 0x01080000f844783b */ /* 0x00036a0000000200 */
[----:B------:R-:W5:Y:S01]  /*4320*/  LDSM.16.M88.4 R84, [R3+0x4000] ;  /* 0x004000000354783b */ /* 0x000f620000000200 */
[C---:B------:R-:W-:Y:S04]  /*4330*/  HMMA.16816.F32 R4, R92.reuse, R96, R4 ;  /* 0x000000605c04723c */ /* 0x040fe80000001804 */
[----:B------:R-:W4:Y:S04]  /*4340*/  LDL R97, [R1+0x4c] ;  /* 0x00004c0001617983 */ /* 0x000f280000100800 */
[C---:B------:R-:W-:Y:S08]  /*4350*/  HMMA.16816.F32 R8, R92.reuse, R98, R8 ;  /* 0x000000625c08723c */ /* 0x040ff00000001808 */
[C---:B------:R-:W-:Y:S01]  /*4360*/  HMMA.16816.F32 R12, R92.reuse, R72, R12 ;  /* 0x000000485c0c723c */ /* 0x040fe2000000180c */
[----:B-1----:R-:W-:Y:S07]  /*4370*/  IMAD.MOV.U32 R248, RZ, RZ, 0x3f ;  /* 0x0000003ffff87424 */ /* 0x002fee00078e00ff */
[----:B------:R-:W-:Y:S01]  /*4380*/  HMMA.16816.F32 R16, R92, R74, R16 ;  /* 0x0000004a5c10723c */ /* 0x000fe20000001810 */
[----:B------:R-:W4:Y:S07]  /*4390*/  LDL R74, [R1+0x54] ;  /* 0x00005400014a7983 */ /* 0x000f2e0000100800 */
[C---:B------:R-:W-:Y:S08]  /*43a0*/  HMMA.16816.F32 R4, R76.reuse, R80, R4 ;  /* 0x000000504c04723c */ /* 0x040ff00000001804 */
[C---:B------:R-:W-:Y:S08]  /*43b0*/  HMMA.16816.F32 R8, R76.reuse, R82, R8 ;  /* 0x000000524c08723c */ /* 0x040ff00000001808 */
[C---:B-----5:R-:W-:Y:S08]  /*43c0*/  HMMA.16816.F32 R12, R76.reuse, R68, R12 ;  /* 0x000000444c0c723c */ /* 0x060ff0000000180c */
[----:B------:R-:W-:Y:S01]  /*43d0*/  HMMA.16816.F32 R16, R76, R70, R16 ;  /* 0x000000464c10723c */ /* 0x000fe20000001810 */
[----:B------:R-:W5:Y:S05]  /*43e0*/  LDL R77, [R1+0x48] ;  /* 0x00004800014d7983 */ /* 0x000f6a0000100800 */
[----:B------:R-:W1:Y:S02]  /*43f0*/  LDSM.16.M88.4 R68, [R0+0x10800] ;  /* 0x010800000044783b */ /* 0x000e640000000200 */
[C---:B------:R-:W-:Y:S08]  /*4400*/  HMMA.16816.F32 R4, R84.reuse, R88, R4 ;  /* 0x000000585404723c */ /* 0x040ff00000001804 */
[C---:B------:R-:W-:Y:S08]  /*4410*/  HMMA.16816.F32 R8, R84.reuse, R90, R8 ;  /* 0x0000005a5408723c */ /* 0x040ff00000001808 */
[C---:B-1----:R-:W-:Y:S08]  /*4420*/  HMMA.16816.F32 R12, R84.reuse, R68, R12 ;  /* 0x00000044540c723c */ /* 0x042ff0000000180c */
[----:B------:R-:W-:Y:S03]  /*4430*/  HMMA.16816.F32 R16, R84, R70, R16 ;  /* 0x000000465410723c */ /* 0x000fe60000001810 */
[C---:B--2---:R-:W-:Y:S01]  /*4440*/  FMUL.FTZ R3, R246.reuse, 1.4426950216293334961 ;  /* 0x3fb8aa3bf6037820 */ /* 0x044fe20000410000 */
[----:B------:R-:W-:Y:S01]  /*4450*/  FSETP.NEU.FTZ.AND P1, PT, R246, -INF , PT ;  /* 0xff800000f600780b */ /* 0x000fe20003f3d000 */
[----:B------:R-:W-:Y:S03]  /*4460*/  IMAD.MOV.U32 R246, RZ, RZ, 0x37 ;  /* 0x00000037fff67424 */ /* 0x000fe600078e00ff */
[----:B------:R-:W-:Y:S01]  /*4470*/  FSEL R3, R3, RZ, P1 ;  /* 0x000000ff03037208 */ /* 0x000fe20000800000 */
[----:B---3--:R-:W-:Y:S01]  /*4480*/  @!P0 VIADD R73, R247, 0x1 ;  /* 0x00000001f7498836 */ /* 0x008fe20000000000 */
[C---:B----4-:R-:W-:Y:S02]  /*4490*/  @!P0 VIADDMNMX R72, R2.reuse, -R248, UR37, PT ;  /* 0x0000002502488e46 */ /* 0x050fe4000b8009f8 */
[----:B------:R-:W-:Y:S02]  /*44a0*/  @!P0 VIADDMNMX R2, R2, -R246, UR37, PT ;  /* 0x0000002502028e46 */ /* 0x000fe4000b8009f6 */
[-C--:B------:R-:W-:Y:S02]  /*44b0*/  @!P0 ISETP.GE.AND P1, PT, R73, R72.reuse, PT ;  /* 0x000000484900820c */ /* 0x080fe40003f26270 */
[----:B------:R-:W-:Y:S02]  /*44c0*/  @!P0 ISETP.GE.AND P4, PT, R247, R72, PT ;  /* 0x00000048f700820c */ /* 0x000fe40003f86270 */
[----:B------:R-:W-:Y:S02]  /*44d0*/  @!P0 FSEL R5, R5, -INF , !P1 ;  /* 0xff80000005058808 */ /* 0x000fe40004800000 */
[----:B------:R-:W-:Y:S02]  /*44e0*/  @!P0 FSEL R4, R4, -INF , !P4 ;  /* 0xff80000004048808 */ /* 0x000fe40006000000 */
[-C--:B------:R-:W-:Y:S01]  /*44f0*/  @!P0 ISETP.GE.AND P4, PT, R247, R2.reuse, PT ;  /* 0x00000002f700820c */ /* 0x080fe20003f86270 */
[--C-:B------:R-:W-:Y:S01]  /*4500*/  FFMA.FTZ R5, R5, UR14, -R3.reuse ;  /* 0x0000000e05057c23 */ /* 0x100fe20008010803 */
[C---:B------:R-:W-:Y:S01]  /*4510*/  FMUL.FTZ R0, R97.reuse, 1.4426950216293334961 ;  /* 0x3fb8aa3b61007820 */ /* 0x040fe20000410000 */
[----:B------:R-:W-:Y:S01]  /*4520*/  FSETP.NEU.FTZ.AND P1, PT, R97, -INF , PT ;  /* 0xff8000006100780b */ /* 0x000fe20003f3d000 */
[--C-:B------:R-:W-:Y:S01]  /*4530*/  FFMA.FTZ R4, R4, UR14, -R3.reuse ;  /* 0x0000000e04047c23 */ /* 0x100fe20008010803 */
[----:B------:R1:W-:Y:S01]  /*4540*/  MUFU.EX2 R95, R5 ;  /* 0x00000005005f7308 */ /* 0x0003e20000000800 */
[----:B------:R-:W-:Y:S02]  /*4550*/  @!P0 FSEL R6, R6, -INF , !P4 ;  /* 0xff80000006068808 */ /* 0x000fe40006000000 */
[----:B------:R-:W-:Y:S02]  /*4560*/  FSEL R0, R0, RZ, P1 ;  /* 0x000000ff00007208 */ /* 0x000fe40000800000 */
[----:B------:R-:W-:Y:S05]  /*4570*/  @!P0 ISETP.GE.AND P1, PT, R73, R2, PT ;  /* 0x000000024900820c */ /* 0x000fea0003f26270 */
[----:B------:R2:W3:Y:S01]  /*4580*/  MUFU.EX2 R96, R4 ;  /* 0x0000000400607308 */ /* 0x0004e20000000800 */
[----:B------:R-:W-:Y:S01]  /*4590*/  @!P0 FSEL R7, R7, -INF , !P1 ;  /* 0xff80000007078808 */ /* 0x000fe20004800000 */
[--C-:B------:R-:W-:Y:S04]  /*45a0*/  FFMA.FTZ R6, R6, UR14, -R0.reuse ;  /* 0x0000000e06067c23 */ /* 0x100fe80008010800 */
[--C-:B------:R-:W-:Y:S04]  /*45b0*/  FFMA.FTZ R7, R7, UR14, -R0.reuse ;  /* 0x0000000e07077c23 */ /* 0x100fe80008010800 */
[----:B------:R-:W-:Y:S01]  /*45c0*/  MUFU.EX2 R246, R6 ;  /* 0x0000000600f67308 */ /* 0x000fe20000000800 */
[----:B-1----:R-:W-:Y:S05]  /*45d0*/  @!P0 VIADD R5, R247, 0x8 ;  /* 0x00000008f7058836 */ /* 0x002fea0000000000 */
[-C--:B------:R-:W-:Y:S04]  /*45e0*/  @!P0 ISETP.GE.AND P1, PT, R5, R72.reuse, PT ;  /* 0x000000480500820c */ /* 0x080fe80003f26270 */
[----:B------:R3:W1:Y:S01]  /*45f0*/  MUFU.EX2 R99, R7 ;  /* 0x0000000700637308 */ /* 0x0006620000000800 */
[----:B--2---:R-:W-:Y:S01]  /*4600*/  @!P0 VIADD R4, R247, 0x9 ;  /* 0x00000009f7048836 */ /* 0x004fe20000000000 */
[----:B------:R-:W-:Y:S04]  /*4610*/  @!P0 FSEL R8, R8, -INF , !P1 ;  /* 0xff80000008088808 */ /* 0x000fe80004800000 */
[----:B------:R-:W-:Y:S01]  /*4620*/  @!P0 ISETP.GE.AND P1, PT, R4, R72, PT ;  /* 0x000000480400820c */ /* 0x000fe20003f26270 */
[--C-:B------:R-:W-:Y:S03]  /*4630*/  FFMA.FTZ R8, R8, UR14, -R3.reuse ;  /* 0x0000000e08087c23 */ /* 0x100fe60008010803 */
[----:B------:R-:W-:Y:S01]  /*4640*/  @!P0 FSEL R9, R9, -INF , !P1 ;  /* 0xff80000009098808 */ /* 0x000fe20004800000 */
[----:B------:R2:W-:Y:S01]  /*4650*/  MUFU.EX2 R94, R8 ;  /* 0x00000008005e7308 */ /* 0x0005e20000000800 */
[-C--:B------:R-:W-:Y:S01]  /*4660*/  @!P0 ISETP.GE.AND P1, PT, R5, R2.reuse, PT ;  /* 0x000000020500820c */ /* 0x080fe20003f26270 */
[----:B------:R-:W-:Y:S02]  /*4670*/  @!P0 VIADD R5, R247, 0x10 ;  /* 0x00000010f7058836 */ /* 0x000fe40000000000 */
[--C-:B------:R-:W-:Y:S01]  /*4680*/  FFMA.FTZ R9, R9, UR14, -R3.reuse ;  /* 0x0000000e09097c23 */ /* 0x100fe20008010803 */
[----:B------:R-:W-:Y:S02]  /*4690*/  @!P0 FSEL R10, R10, -INF , !P1 ;  /* 0xff8000000a0a8808 */ /* 0x000fe40004800000 */
[----:B------:R-:W-:Y:S01]  /*46a0*/  @!P0 ISETP.GE.AND P1, PT, R4, R2, PT ;  /* 0x000000020400820c */ /* 0x000fe20003f26270 */
[----:B------:R-:W-:Y:S02]  /*46b0*/  @!P0 VIADD R4, R247, 0x11 ;  /* 0x00000011f7048836 */ /* 0x000fe40000000000 */
[----:B------:R-:W4:Y:S01]  /*46c0*/  MUFU.EX2 R92, R9 ;  /* 0x00000009005c7308 */ /* 0x000f220000000800 */
[--C-:B------:R-:W-:Y:S01]  /*46d0*/  FFMA.FTZ R10, R10, UR14, -R0.reuse ;  /* 0x0000000e0a0a7c23 */ /* 0x100fe20008010800 */
[----:B------:R-:W-:Y:S02]  /*46e0*/  @!P0 FSEL R11, R11, -INF , !P1 ;  /* 0xff8000000b0b8808 */ /* 0x000fe40004800000 */
[----:B------:R-:W-:Y:S02]  /*46f0*/  @!P0 ISETP.GE.AND P1, PT, R5, R72, PT ;  /* 0x000000480500820c */ /* 0x000fe40003f26270 */
[----:B---3--:R-:W-:Y:S01]  /*4700*/  F2FP.F16.F32.PACK_AB R7, R95, R96 ;  /* 0x000000605f07723e */ /* 0x008fe200000000ff */
[--C-:B------:R-:W-:Y:S01]  /*4710*/  FFMA.FTZ R11, R11, UR14, -R0.reuse ;  /* 0x0000000e0b0b7c23 */ /* 0x100fe20008010800 */
[----:B--2---:R-:W2:Y:S01]  /*4720*/  LDL R8, [R1+0x58] ;  /* 0x0000580001087983 */ /* 0x004ea20000100800 */
[----:B------:R-:W-:Y:S01]  /*4730*/  @!P0 FSEL R12, R12, -INF , !P1 ;  /* 0xff8000000c0c8808 */ /* 0x000fe20004800000 */
[----:B------:R-:W-:Y:S01]  /*4740*/  MUFU.EX2 R98, R10 ;  /* 0x0000000a00627308 */ /* 0x000fe20000000800 */
[----:B------:R-:W-:Y:S02]  /*4750*/  @!P0 ISETP.GE.AND P1, PT, R4, R72, PT ;  /* 0x000000480400820c */ /* 0x000fe40003f26270 */
[----:B-1----:R-:W-:Y:S01]  /*4760*/  F2FP.F16.F32.PACK_AB R6, R99, R246 ;  /* 0x000000f66306723e */ /* 0x002fe200000000ff */
[--C-:B------:R-:W-:Y:S01]  /*4770*/  FFMA.FTZ R12, R12, UR14, -R3.reuse ;  /* 0x0000000e0c0c7c23 */ /* 0x100fe20008010803 */
[----:B------:R-:W-:Y:S02]  /*4780*/  @!P0 FSEL R13, R13, -INF , !P1 ;  /* 0xff8000000d0d8808 */ /* 0x000fe40004800000 */
[-C--:B------:R-:W-:Y:S01]  /*4790*/  @!P0 ISETP.GE.AND P1, PT, R5, R2.reuse, PT ;  /* 0x000000020500820c */ /* 0x080fe20003f26270 */
[----:B------:R-:W-:Y:S02]  /*47a0*/  @!P0 VIADD R5, R247, 0x18 ;  /* 0x00000018f7058836 */ /* 0x000fe40000000000 */
[----:B------:R-:W1:Y:S01]  /*47b0*/  MUFU.EX2 R97, R11 ;  /* 0x0000000b00617308 */ /* 0x000e620000000800 */
[--C-:B------:R-:W-:Y:S01]  /*47c0*/  FFMA.FTZ R13, R13, UR14, -R3.reuse ;  /* 0x0000000e0d0d7c23 */ /* 0x100fe20008010803 */
[----:B------:R-:W-:Y:S02]  /*47d0*/  @!P0 FSEL R14, R14, -INF , !P1 ;  /* 0xff8000000e0e8808 */ /* 0x000fe40004800000 */
[----:B------:R-:W-:Y:S01]  /*47e0*/  @!P0 ISETP.GE.AND P1, PT, R4, R2, PT ;  /* 0x000000020400820c */ /* 0x000fe20003f26270 */
[----:B------:R-:W-:Y:S02]  /*47f0*/  @!P0 VIADD R4, R247, 0x19 ;  /* 0x00000019f7048836 */ /* 0x000fe40000000000 */
[----:B------:R-:W3:Y:S01]  /*4800*/  S2R R247, SR_TID.X ;  /* 0x0000000000f77919 */ /* 0x000ee20000002100 */
[----:B------:R-:W-:Y:S01]  /*4810*/  @!P0 FSEL R15, R15, -INF , !P1 ;  /* 0xff8000000f0f8808 */ /* 0x000fe20004800000 */
[--C-:B------:R-:W-:Y:S01]  /*4820*/  FFMA.FTZ R14, R14, UR14, -R0.reuse ;  /* 0x0000000e0e0e7c23 */ /* 0x100fe20008010800 */
[-C--:B------:R-:W-:Y:S01]  /*4830*/  @!P0 ISETP.GE.AND P1, PT, R5, R72.reuse, PT ;  /* 0x000000480500820c */ /* 0x080fe20003f26270 */
[----:B------:R-:W-:Y:S02]  /*4840*/  MUFU.EX2 R90, R12 ;  /* 0x0000000c005a7308 */ /* 0x000fe40000000800 */
[--C-:B------:R-:W-:Y:S01]  /*4850*/  FFMA.FTZ R15, R15, UR14, -R0.reuse ;  /* 0x0000000e0f0f7c23 */ /* 0x100fe20008010800 */
[----:B------:R-:W-:Y:S02]  /*4860*/  @!P0 FSEL R16, R16, -INF , !P1 ;  /* 0xff80000010108808 */ /* 0x000fe40004800000 */
[----:B------:R-:W-:Y:S03]  /*4870*/  @!P0 ISETP.GE.AND P1, PT, R4, R72, PT ;  /* 0x000000480400820c */ /* 0x000fe60003f26270 */
[--C-:B------:R-:W-:Y:S01]  /*4880*/  FFMA.FTZ R16, R16, UR14, -R3.reuse ;  /* 0x0000000e10107c23 */ /* 0x100fe20008010803 */
[----:B------:R-:W-:Y:S01]  /*4890*/  @!P0 FSEL R17, R17, -INF , !P1 ;  /* 0xff80000011118808 */ /* 0x000fe20004800000 */
[----:B------:R-:W-:Y:S01]  /*48a0*/  MUFU.EX2 R93, R14 ;  /* 0x0000000e005d7308 */ /* 0x000fe20000000800 */
[-C--:B------:R-:W-:Y:S03]  /*48b0*/  @!P0 ISETP.GE.AND P1, PT, R5, R2.reuse, PT ;  /* 0x000000020500820c */ /* 0x080fe60003f26270 */
[----:B------:R-:W-:Y:S01]  /*48c0*/  FFMA.FTZ R3, R17, UR14, -R3 ;  /* 0x0000000e11037c23 */ /* 0x000fe20008010803 */
[----:B------:R-:W-:Y:S02]  /*48d0*/  @!P0 FSEL R18, R18, -INF , !P1 ;  /* 0xff80000012128808 */ /* 0x000fe40004800000 */
[----:B------:R-:W-:Y:S03]  /*48e0*/  @!P0 ISETP.GE.AND P1, PT, R4, R2, PT ;  /* 0x000000020400820c */ /* 0x000fe60003f26270 */
[----:B------:R4:W-:Y:S01]  /*48f0*/  MUFU.EX2 R85, R3 ;  /* 0x0000000300557308 */ /* 0x0009e20000000800 */
[--C-:B------:R-:W-:Y:S01]  /*4900*/  FFMA.FTZ R18, R18, UR14, -R0.reuse ;  /* 0x0000000e12127c23 */ /* 0x100fe20008010800 */
[----:B------:R-:W-:Y:S02]  /*4910*/  @!P0 FSEL R19, R19, -INF , !P1 ;  /* 0xff80000013138808 */ /* 0x000fe40004800000 */
[----:B-----5:R-:W-:Y:S02]  /*4920*/  LEA R4, P0, R77, R244, 0x2 ;  /* 0x000000f44d047211 */ /* 0x020fe400078010ff */
[----:B------:R-:W5:Y:S01]  /*4930*/  LDL R244, [R1+0x20] ;  /* 0x0000200001f47983 */ /* 0x000f620000100800 */
[----:B------:R-:W-:Y:S03]  /*4940*/  FFMA.FTZ R0, R19, UR14, -R0 ;  /* 0x0000000e13007c23 */ /* 0x000fe60008010800 */
[----:B------:R-:W-:Y:S01]  /*4950*/  MUFU.EX2 R91, R15 ;  /* 0x0000000f005b7308 */ /* 0x000fe20000000800 */
[C---:B---3--:R-:W-:Y:S01]  /*4960*/  IMAD.SHL.U32 R248, R247.reuse, 0x2, RZ ;  /* 0x00000002f7f87824 */ /* 0x048fe200078e00ff */
[----:B------:R-:W-:Y:S01]  /*4970*/  SHF.R.U32.HI R250, RZ, 0x2, R247 ;  /* 0x00000002fffa7819 */ /* 0x000fe200000116f7 */
[----:B------:R-:W-:Y:S01]  /*4980*/  IMAD.SHL.U32 R249, R247, 0x20, RZ ;  /* 0x00000020f7f97824 */ /* 0x000fe200078e00ff */
[----:B------:R-:W-:Y:S01]  /*4990*/  LEA.HI.X R5, R77, R245, RZ, 0x2, P0 ;  /* 0x000000f54d057211 */ /* 0x000fe200000f14ff */
[----:B------:R-:W-:Y:S01]  /*49a0*/  IMAD.SHL.U32 R247, R247, 0x10, RZ ;  /* 0x00000010f7f77824 */ /* 0x000fe200078e00ff */
[----:B------:R-:W-:Y:S02]  /*49b0*/  LOP3.LUT R76, R248, 0x38, RZ, 0xc0, !PT ;  /* 0x00000038f84c7812 */ /* 0x000fe400078ec0ff */
[----:B------:R-:W-:Y:S02]  /*49c0*/  LOP3.LUT R75, R249, 0xc00, RZ, 0xc0, !PT ;  /* 0x00000c00f94b7812 */ /* 0x000fe400078ec0ff */
[----:B------:R1:W-:Y:S01]  /*49d0*/  MUFU.EX2 R88, R0 ;  /* 0x0000000000587308 */ /* 0x0003e20000000800 */
[----:B------:R-:W-:Y:S01]  /*49e0*/  LOP3.LUT R247, R247, 0x1c0, RZ, 0xc0, !PT ;  /* 0x000001c0f7f77812 */ /* 0x000fe200078ec0ff */
[----:B------:R-:W3:Y:S01]  /*49f0*/  LDG.E R80, desc[UR38][R4.64] ;  /* 0x0000002604507981 */ /* 0x000ee2000c1e1900 */
[----:B------:R-:W-:Y:S02]  /*4a00*/  LOP3.LUT R76, R76, 0x20, R250, 0x78, !PT ;  /* 0x000000204c4c7812 */ /* 0x000fe400078e78fa */
[----:B------:R-:W-:Y:S01]  /*4a10*/  LOP3.LUT R75, R75, 0x6, R248, 0xf8, !PT ;  /* 0x000000064b4b7812 */ /* 0x000fe200078ef8f8 */
[----:B------:R-:W1:Y:S01]  /*4a20*/  S2R R250, SR_TID.X ;  /* 0x0000000000fa7919 */ /* 0x000e620000002100 */
[----:B----4-:R-:W-:Y:S03]  /*4a30*/  F2FP.F16.F32.PACK_AB R3, R92, R94 ;  /* 0x0000005e5c03723e */ /* 0x010fe600000000ff */
[----:B------:R-:W-:Y:S01]  /*4a40*/  MUFU.EX2 R87, R13 ;  /* 0x0000000d00577308 */ /* 0x000fe20000000800 */
[----:B------:R-:W-:Y:S01]  /*4a50*/  LOP3.LUT R75, R75, R76, R247, 0xfe, !PT ;  /* 0x0000004c4b4b7212 */ /* 0x000fe200078efef7 */
[----:B------:R-:W-:Y:S01]  /*4a60*/  IMAD.MOV.U32 R76, RZ, RZ, 0x20 ;  /* 0x00000020ff4c7424 */ /* 0x000fe200078e00ff */
[----:B------:R-:W4:Y:S02]  /*4a70*/  S2R R247, SR_TID.X ;  /* 0x0000000000f77919 */ /* 0x000f240000002100 */
[C---:B------:R-:W-:Y:S02]  /*4a80*/  LEA R2, R75.reuse, UR5, 0x1 ;  /* 0x000000054b027c11 */ /* 0x040fe4000f8e08ff */
[----:B------:R-:W-:Y:S03]  /*4a90*/  LEA R82, R75, UR4, 0x1 ;  /* 0x000000044b527c11 */ /* 0x000fe6000f8e08ff */
[----:B------:R-:W4:Y:S01]  /*4aa0*/  MUFU.EX2 R86, R16 ;  /* 0x0000001000567308 */ /* 0x000f220000000800 */
[----:B-1----:R-:W-:Y:S01]  /*4ab0*/  F2FP.F16.F32.PACK_AB R0, R97, R98 ;  /* 0x000000626100723e */ /* 0x002fe200000000ff */
[C---:B------:R-:W-:Y:S01]  /*4ac0*/  IMAD.IADD R83, R2.reuse, 0x1, R74 ;  /* 0x0000000102537824 */ /* 0x040fe200078e024a */
[----:B------:R-:W1:Y:S01]  /*4ad0*/  S2R R248, SR_TID.X ;  /* 0x0000000000f87919 */ /* 0x000e620000002100 */
[C---:B------:R-:W-:Y:S02]  /*4ae0*/  VIADD R81, R2.reuse, 0x20 ;  /* 0x0000002002517836 */ /* 0x040fe40000000000 */
[----:B------:R-:W-:Y:S01]  /*4af0*/  @P2 VIADD R81, R2, 0xffffffe0 ;  /* 0xffffffe002512836 */ /* 0x000fe20000000000 */
[----:B------:R-:W-:Y:S03]  /*4b00*/  STS [R82+0x14000], R7 ;  /* 0x0140000752007388 */ /* 0x000fe60000000800 */
[----:B------:R-:W1:Y:S01]  /*4b10*/  MUFU.EX2 R89, R18 ;  /* 0x0000001200597308 */ /* 0x000e620000000800 */
[----:B------:R-:W-:Y:S01]  /*4b20*/  IMAD.IADD R84, R74, 0x1, R81 ;  /* 0x000000014a547824 */ /* 0x000fe200078e0251 */
[----:B------:R1:W-:Y:S05]  /*4b30*/  STS [R82+0x14400], R6 ;  /* 0x0144000652007388 */ /* 0x0003ea0000000800 */
[----:B------:R1:W-:Y:S01]  /*4b40*/  STS [R83], R3 ;  /* 0x0000000353007388 */ /* 0x0003e20000000800 */
[----:B----4-:R-:W-:Y:S04]  /*4b50*/  F2FP.F16.F32.PACK_AB R2, R85, R86 ;  /* 0x000000565502723e */ /* 0x010fe800000000ff */
[----:B------:R4:W-:Y:S01]  /*4b60*/  STS [R83+0x400], R0 ;  /* 0x0004000053007388 */ /* 0x0009e20000000800 */
[----:B------:R-:W-:Y:S02]  /*4b70*/  SHF.R.U32.HI R251, RZ, 0x1, R250 ;  /* 0x00000001fffb7819 */ /* 0x000fe400000116fa */
[----:B------:R-:W-:Y:S04]  /*4b80*/  LOP3.LUT P4, RZ, R247, 0x2, RZ, 0xc0, !PT ;  /* 0x00000002f7ff7812 */ /* 0x000fe8000788c0ff */
[----:B------:R-:W-:Y:S01]  /*4b90*/  SEL R76, R76, 0xffffffe0, !P4 ;  /* 0xffffffe04c4c7807 */ /* 0x000fe20006000000 */
[----:B-1----:R-:W-:Y:S01]  /*4ba0*/  IMAD.SHL.U32 R249, R248, 0x8, RZ ;  /* 0x00000008f8f97824 */ /* 0x002fe200078e00ff */
[----:B------:R-:W-:Y:S01]  /*4bb0*/  F2FP.F16.F32.PACK_AB R6, R87, R90 ;  /* 0x0000005a5706723e */ /* 0x000fe200000000ff */
[----:B------:R-:W-:Y:S01]  /*4bc0*/  IMAD.SHL.U32 R248, R250, 0x40, RZ ;  /* 0x00000040faf87824 */ /* 0x000fe200078e00ff */
[----:B------:R-:W-:Y:S03]  /*4bd0*/  F2FP.F16.F32.PACK_AB R3, R91, R93 ;  /* 0x0000005d5b03723e */ /* 0x000fe600000000ff */
[----:B------:R-:W-:Y:S01]  /*4be0*/  STS [R81], R6 ;  /* 0x0000000651007388 */ /* 0x000fe20000000800 */
[----:B------:R-:W-:Y:S02]  /*4bf0*/  LOP3.LUT R248, R248, 0x1c0, RZ, 0xc0, !PT ;  /* 0x000001c0f8f87812 */ /* 0x000fe400078ec0ff */
[----:B----4-:R-:W-:Y:S02]  /*4c00*/  F2FP.F16.F32.PACK_AB R0, R88, R89 ;  /* 0x000000595800723e */ /* 0x010fe400000000ff */
[----:B------:R1:W-:Y:S01]  /*4c10*/  STS [R81+0x400], R3 ;  /* 0x0004000351007388 */ /* 0x0003e20000000800 */
[----:B------:R-:W-:Y:S01]  /*4c20*/  LOP3.LUT R248, R248, 0x38, R249, 0xf8, !PT ;  /* 0x00000038f8f87812 */ /* 0x000fe200078ef8f9 */
[C---:B------:R-:W-:Y:S03]  /*4c30*/  IMAD.SHL.U32 R249, R250.reuse, 0x40, RZ ;  /* 0x00000040faf97824 */ /* 0x040fe600078e00ff */
[----:B------:R-:W-:Y:S01]  /*4c40*/  STS [R84], R2 ;  /* 0x0000000254007388 */ /* 0x000fe20000000800 */
[----:B------:R-:W-:Y:S01]  /*4c50*/  IMAD.SHL.U32 R250, R250, 0x20, RZ ;  /* 0x00000020fafa7824 */ /* 0x000fe200078e00ff */
[----:B------:R-:W-:Y:S03]  /*4c60*/  LOP3.LUT R248, R248, 0x8, R251, 0x78, !PT ;  /* 0x00000008f8f87812 */ /* 0x000fe600078e78fb */
[----:B------:R-:W-:Y:S01]  /*4c70*/  STS [R84+0x400], R0 ;  /* 0x0004000054007388 */ /* 0x000fe20000000800 */
[----:B------:R-:W-:Y:S04]  /*4c80*/  LOP3.LUT R249, R249, 0x200, RZ, 0xc0, !PT ;  /* 0x00000200f9f97812 */ /* 0x000fe800078ec0ff */
[----:B-1----:R1:W4:Y:S01]  /*4c90*/  LDG.E R3, desc[UR38][R4.64+0x20] ;  /* 0x0000202604037981 */ /* 0x002322000c1e1900 */
[----:B--2---:R-:W-:Y:S05]  /*4ca0*/  LEA R252, R8, UR4, 0x1 ;  /* 0x0000000408fc7c11 */ /* 0x004fea000f8e08ff */
[----:B------:R-:W1:Y:S01]  /*4cb0*/  LDSM.16.M88.4 R16, [R252+0x6000] ;  /* 0x00600000fc10783b */ /* 0x000e620000000200 */
[----:B------:R-:W-:Y:S05]  /*4cc0*/  IMAD.IADD R245, R76, 0x1, R252 ;  /* 0x000000014cf57824 */ /* 0x000fea00078e02fc */
[----:B------:R-:W2:Y:S05]  /*4cd0*/  LDSM.16.M88.4 R68, [R245+0x6000] ;  /* 0x00600000f544783b */ /* 0x000eaa0000000200 */
[----:B------:R-:W-:Y:S05]  /*4ce0*/  STL [R1], R245 ;  /* 0x000000f501007387 */ /* 0x000fea0000100800 */
[----:B------:R-:W4:Y:S01]  /*4cf0*/  LDL R247, [R1+0x1c] ;  /* 0x00001c0001f77983 */ /* 0x000f220000100800 */
[C---:B-1----:R-:W-:Y:S03]  /*4d00*/  HMMA.16816.F32 R4, R16.reuse, R148, RZ ;  /* 0x000000941004723c */ /* 0x042fe600000018ff */
[----:B-----5:R-:W-:Y:S04]  /*4d10*/  IMAD.IADD R2, R252, 0x1, R244 ;  /* 0x00000001fc027824 */ /* 0x020fe800078e02f4 */
[----:B------:R-:W-:Y:S01]  /*4d20*/  IMAD.IADD R0, R76, 0x1, R2 ;  /* 0x000000014c007824 */ /* 0x000fe200078e0202 */
[C---:B------:R-:W-:Y:S01]  /*4d30*/  HMMA.16816.F32 R8, R16.reuse, R150, RZ ;  /* 0x000000961008723c */ /* 0x040fe200000018ff */
[----:B------:R-:W1:Y:S05]  /*4d40*/  LDSM.16.M88.4 R72, [R2+0x6000] ;  /* 0x006000000248783b */ /* 0x000e6a0000000200 */
[----:B------:R-:W5:Y:S02]  /*4d50*/  LDSM.16.M88.4 R76, [R0+0x6000] ;  /* 0x00600000004c783b */ /* 0x000f640000000200 */
[C---:B------:R-:W-:Y:S08]  /*4d60*/  HMMA.16816.F32 R12, R16.reuse, R152, RZ ;  /* 0x00000098100c723c */ /* 0x040ff000000018ff */
[----:B------:R-:W-:Y:S08]  /*4d70*/  HMMA.16816.F32 R16, R16, R154, RZ ;  /* 0x0000009a1010723c */ /* 0x000ff000000018ff */
[C---:B--2---:R-:W-:Y:S08]  /*4d80*/  HMMA.16816.F32 R4, R68.reuse, R156, R4 ;  /* 0x0000009c4404723c */ /* 0x044ff00000001804 */
[C---:B------:R-:W-:Y:S08]  /*4d90*/  HMMA.16816.F32 R8, R68.reuse, R158, R8 ;  /* 0x0000009e4408723c */ /* 0x040ff00000001808 */
[C---:B------:R-:W-:Y:S08]  /*4da0*/  HMMA.16816.F32 R12, R68.reuse, R160, R12 ;  /* 0x000000a0440c723c */ /* 0x040ff0000000180c */
[----:B------:R-:W-:Y:S01]  /*4db0*/  HMMA.16816.F32 R16, R68, R162, R16 ;  /* 0x000000a24410723c */ /* 0x000fe20000001810 */
[----:B------:R-:W2:Y:S07]  /*4dc0*/  LDSM.16.M88.4 R68, [R252+0x8000] ;  /* 0x00800000fc44783b */ /* 0x000eae0000000200 */
[C---:B-1----:R-:W-:Y:S08]  /*4dd0*/  HMMA.16816.F32 R4, R72.reuse, R164, R4 ;  /* 0x000000a44804723c */ /* 0x042ff00000001804 */
[C---:B------:R-:W-:Y:S08]  /*4de0*/  HMMA.16816.F32 R8, R72.reuse, R166, R8 ;  /* 0x000000a64808723c */ /* 0x040ff00000001808 */
[C---:B------:R-:W-:Y:S08]  /*4df0*/  HMMA.16816.F32 R12, R72.reuse, R168, R12 ;  /* 0x000000a8480c723c */ /* 0x040ff0000000180c */
[----:B------:R-:W-:Y:S01]  /*4e00*/  HMMA.16816.F32 R16, R72, R170, R16 ;  /* 0x000000aa4810723c */ /* 0x000fe20000001810 */
[----:B------:R-:W1:Y:S07]  /*4e10*/  LDSM.16.M88.4 R72, [R245+0x8000] ;  /* 0x00800000f548783b */ /* 0x000e6e0000000200 */
[C---:B-----5:R-:W-:Y:S08]  /*4e20*/  HMMA.16816.F32 R4, R76.reuse, R172, R4 ;  /* 0x000000ac4c04723c */ /* 0x060ff00000001804 */
[C---:B------:R-:W-:Y:S08]  /*4e30*/  HMMA.16816.F32 R8, R76.reuse, R174, R8 ;  /* 0x000000ae4c08723c */ /* 0x040ff00000001808 */
[C---:B------:R-:W-:Y:S08]  /*4e40*/  HMMA.16816.F32 R12, R76.reuse, R176, R12 ;  /* 0x000000b04c0c723c */ /* 0x040ff0000000180c */
[----:B------:R-:W-:Y:S01]  /*4e50*/  HMMA.16816.F32 R16, R76, R178, R16 ;  /* 0x000000b24c10723c */ /* 0x000fe20000001810 */
[----:B------:R-:W5:Y:S07]  /*4e60*/  LDSM.16.M88.4 R76, [R2+0x8000] ;  /* 0x00800000024c783b */ /* 0x000f6e0000000200 */
        /* <DEDUP_REMOVED lines=14> */
[----:B------:R5:W3:Y:S07]  /*4f50*/  LDSM.16.M88.4 R76, [R245+0xa000] ;  /* 0x00a00000f54c783b */ /* 0x000aee0000000200 */
[C---:B--2---:R-:W-:Y:S08]  /*4f60*/  HMMA.16816.F32 R4, R68.reuse, R204, R4 ;  /* 0x000000cc4404723c */ /* 0x044ff00000001804 */
[C---:B------:R-:W-:Y:S08]  /*4f70*/  HMMA.16816.F32 R8, R68.reuse, R206, R8 ;  /* 0x000000ce4408723c */ /* 0x040ff00000001808 */
[C---:B------:R-:W-:Y:S01]  /*4f80*/  HMMA.16816.F32 R12, R68.reuse, R208, R12 ;  /* 0x000000d0440c723c */ /* 0x040fe2000000180c */
[----:B-----5:R-:W2:Y:S07]  /*4f90*/  LDL R245, [R1+0x24] ;  /* 0x0000240001f57983 */ /* 0x020eae0000100800 */
[----:B------:R-:W-:Y:S01]  /*4fa0*/  HMMA.16816.F32 R16, R68, R210, R16 ;  /* 0x000000d24410723c */ /* 0x000fe20000001810 */
[----:B------:R-:W5:Y:S07]  /*4fb0*/  LDSM.16.M88.4 R68, [R2+0xa000] ;  /* 0x00a000000244783b */ /* 0x000f6e0000000200 */
[C---:B-1----:R-:W-:Y:S08]  /*4fc0*/  HMMA.16816.F32 R4, R72.reuse, R212, R4 ;  /* 0x000000d44804723c */ /* 0x042ff00000001804 */
[C---:B------:R-:W-:Y:S08]  /*4fd0*/  HMMA.16816.F32 R8, R72.reuse, R214, R8 ;  /* 0x000000d64808723c */ /* 0x040ff00000001808 */
[C---:B------:R-:W-:Y:S08]  /*4fe0*/  HMMA.16816.F32 R12, R72.reuse, R216, R12 ;  /* 0x000000d8480c723c */ /* 0x040ff0000000180c */
[----:B------:R-:W-:Y:S01]  /*4ff0*/  HMMA.16816.F32 R16, R72, R218, R16 ;  /* 0x000000da4810723c */ /* 0x000fe20000001810 */
[----:B------:R-:W1:Y:S07]  /*5000*/  LDSM.16.M88.4 R72, [R0+0xa000] ;  /* 0x00a000000048783b */ /* 0x000e6e0000000200 */
[C---:B---3--:R-:W-:Y:S08]  /*5010*/  HMMA.16816.F32 R4, R76.reuse, R220, R4 ;  /* 0x000000dc4c04723c */ /* 0x048ff00000001804 */
[C---:B------:R-:W-:Y:S08]  /*5020*/  HMMA.16816.F32 R8, R76.reuse, R222, R8 ;  /* 0x000000de4c08723c */ /* 0x040ff00000001808 */
[C---:B------:R-:W-:Y:S08]  /*5030*/  HMMA.16816.F32 R12, R76.reuse, R224, R12 ;  /* 0x000000e04c0c723c */ /* 0x040ff0000000180c */
[----:B------:R-:W-:Y:S08]  /*5040*/  HMMA.16816.F32 R16, R76, R226, R16 ;  /* 0x000000e24c10723c */ /* 0x000ff00000001810 */
[C---:B-----5:R-:W-:Y:S08]  /*5050*/  HMMA.16816.F32 R4, R68.reuse, R228, R4 ;  /* 0x000000e44404723c */ /* 0x060ff00000001804 */
[C---:B------:R-:W-:Y:S08]  /*5060*/  HMMA.16816.F32 R8, R68.reuse, R230, R8 ;  /* 0x000000e64408723c */ /* 0x040ff00000001808 */
[C---:B------:R-:W-:Y:S08]  /*5070*/  HMMA.16816.F32 R12, R68.reuse, R232, R12 ;  /* 0x000000e8440c723c */ /* 0x040ff0000000180c */
[----:B------:R-:W-:Y:S08]  /*5080*/  HMMA.16816.F32 R16, R68, R234, R16 ;  /* 0x000000ea4410723c */ /* 0x000ff00000001810 */
[C---:B-1----:R-:W-:Y:S08]  /*5090*/  HMMA.16816.F32 R4, R72.reuse, R236, R4 ;  /* 0x000000ec4804723c */ /* 0x042ff00000001804 */
[C---:B------:R-:W-:Y:S08]  /*50a0*/  HMMA.16816.F32 R8, R72.reuse, R238, R8 ;  /* 0x000000ee4808723c */ /* 0x040ff00000001808 */
[C---:B------:R-:W-:Y:S03]  /*50b0*/  HMMA.16816.F32 R12, R72.reuse, R240, R12 ;  /* 0x000000f0480c723c */ /* 0x040fe6000000180c */
[C---:B------:R-:W-:Y:S01]  /*50c0*/  FADD.FTZ R2, -R80.reuse, R4 ;  /* 0x0000000450027221 */ /* 0x040fe20000010100 */
[----:B------:R-:W-:Y:S01]  /*50d0*/  FADD.FTZ R0, -R80, R5 ;  /* 0x0000000550007221 */ /* 0x000fe20000010100 */
[----:B----4-:R-:W-:Y:S02]  /*50e0*/  FADD.FTZ R7, -R3, R7 ;  /* 0x0000000703077221 */ /* 0x010fe40000010100 */
[----:B------:R-:W-:Y:S01]  /*50f0*/  FMUL.FTZ R2, R96, R2 ;  /* 0x0000000260027220 */ /* 0x000fe20000410000 */
[----:B------:R-:W-:Y:S03]  /*5100*/  HMMA.16816.F32 R16, R72, R242, R16 ;  /* 0x000000f24810723c */ /* 0x000fe60000001810 */
[----:B------:R-:W-:Y:S01]  /*5110*/  FMUL.FTZ R0, R95, R0 ;  /* 0x000000005f007220 */ /* 0x000fe20000410000 */
[C---:B------:R-:W-:Y:S01]  /*5120*/  FADD.FTZ R11, -R3.reuse, R11 ;  /* 0x0000000b030b7221 */ /* 0x040fe20000010100 */
[C---:B------:R-:W-:Y:S01]  /*5130*/  FADD.FTZ R5, -R80.reuse, R8 ;  /* 0x0000000850057221 */ /* 0x040fe20000010100 */
[----:B------:R-:W-:Y:S02]  /*5140*/  FADD.FTZ R8, -R80, R9 ;  /* 0x0000000950087221 */ /* 0x000fe40000010100 */
[----:B------:R-:W-:Y:S01]  /*5150*/  F2FP.F16.F32.PACK_AB R0, R0, R2 ;  /* 0x000000020000723e */ /* 0x000fe200000000ff */
[C---:B------:R-:W-:Y:S01]  /*5160*/  FADD.FTZ R2, -R3.reuse, R6 ;  /* 0x0000000603027221 */ /* 0x040fe20000010100 */
[----:B------:R-:W-:Y:S01]  /*5170*/  FADD.FTZ R6, -R3, R10 ;  /* 0x0000000a03067221 */ /* 0x000fe20000010100 */
[C---:B------:R-:W-:Y:S01]  /*5180*/  FADD.FTZ R9, -R80.reuse, R12 ;  /* 0x0000000c50097221 */ /* 0x040fe20000010100 */
[----:B------:R-:W-:Y:S01]  /*5190*/  FADD.FTZ R4, -R80, R13 ;  /* 0x0000000d50047221 */ /* 0x000fe20000010100 */
[----:B------:R1:W-:Y:S01]  /*51a0*/  STS [R82+0x12000], R0 ;  /* 0x0120000052007388 */ /* 0x0003e20000000800 */
[----:B------:R-:W-:Y:S01]  /*51b0*/  FMUL.FTZ R2, R246, R2 ;  /* 0x00000002f6027220 */ /* 0x000fe20000410000 */
[----:B------:R-:W-:Y:S01]  /*51c0*/  FMUL.FTZ R6, R98, R6 ;  /* 0x0000000662067220 */ /* 0x000fe20000410000 */
[----:B------:R-:W-:Y:S01]  /*51d0*/  FMUL.FTZ R9, R90, R9 ;  /* 0x000000095a097220 */ /* 0x000fe20000410000 */
[----:B------:R-:W-:Y:S01]  /*51e0*/  FMUL.FTZ R4, R87, R4 ;  /* 0x0000000457047220 */ /* 0x000fe20000410000 */
[----:B------:R-:W-:Y:S01]  /*51f0*/  FMUL.FTZ R5, R94, R5 ;  /* 0x000000055e057220 */ /* 0x000fe20000410000 */
[----:B------:R-:W-:Y:S01]  /*5200*/  FMUL.FTZ R8, R92, R8 ;  /* 0x000000085c087220 */ /* 0x000fe20000410000 */
[C---:B------:R-:W-:Y:S01]  /*5210*/  FADD.FTZ R18, -R3.reuse, R18 ;  /* 0x0000001203127221 */ /* 0x040fe20000010100 */
[----:B------:R-:W-:Y:S01]  /*5220*/  FADD.FTZ R12, -R80, R16 ;  /* 0x00000010500c7221 */ /* 0x000fe20000010100 */
[----:B------:R-:W-:Y:S01]  /*5230*/  F2FP.F16.F32.PACK_AB R4, R4, R9 ;  /* 0x000000090404723e */ /* 0x000fe200000000ff */
[----:B------:R-:W-:Y:S01]  /*5240*/  FADD.FTZ R9, -R3, R14 ;  /* 0x0000000e03097221 */ /* 0x000fe20000010100 */
[----:B------:R-:W-:Y:S01]  /*5250*/  FADD.FTZ R17, -R80, R17 ;  /* 0x0000001150117221 */ /* 0x000fe20000010100 */
[----:B------:R-:W-:Y:S01]  /*5260*/  F2FP.F16.F32.PACK_AB R8, R8, R5 ;  /* 0x000000050808723e */ /* 0x000fe200000000ff */
[----:B------:R-:W-:Y:S01]  /*5270*/  FMUL.FTZ R12, R86, R12 ;  /* 0x0000000c560c7220 */ /* 0x000fe20000410000 */
[----:B------:R-:W-:Y:S01]  /*5280*/  FMUL.FTZ R9, R93, R9 ;  /* 0x000000095d097220 */ /* 0x000fe20000410000 */
[----:B------:R-:W-:Y:S01]  /*5290*/  FMUL.FTZ R5, R85, R17 ;  /* 0x0000001155057220 */ /* 0x000fe20000410000 */
[----:B------:R-:W-:Y:S04]  /*52a0*/  LEA R92, R247, UR5, 0x1 ;  /* 0x00000005f75c7c11 */ /* 0x000fe8000f8e08ff */
[----:B------:R-:W-:Y:S01]  /*52b0*/  F2FP.F16.F32.PACK_AB R5, R5, R12 ;  /* 0x0000000c0505723e */ /* 0x000fe200000000ff */
[----:B------:R-:W-:Y:S02]  /*52c0*/  IMAD.IADD R92, R244, 0x1, R92 ;  /* 0x00000001f45c7824 */ /* 0x000fe400078e025c */
[----:B-1----:R-:W-:Y:S01]  /*52d0*/  FMUL.FTZ R0, R99, R7 ;  /* 0x0000000763007220 */ /* 0x002fe20000410000 */
[C---:B------:R-:W-:Y:S01]  /*52e0*/  FADD.FTZ R7, -R3.reuse, R15 ;  /* 0x0000000f03077221 */ /* 0x040fe20000010100 */
[----:B------:R-:W-:Y:S03]  /*52f0*/  FADD.FTZ R3, -R3, R19 ;  /* 0x0000001303037221 */ /* 0x000fe60000010100 */
[----:B------:R-:W-:Y:S01]  /*5300*/  F2FP.F16.F32.PACK_AB R0, R0, R2 ;  /* 0x000000020000723e */ /* 0x000fe200000000ff */
[----:B------:R-:W-:Y:S01]  /*5310*/  FMUL.FTZ R2, R97, R11 ;  /* 0x0000000b61027220 */ /* 0x000fe20000410000 */
[----:B------:R-:W-:Y:S01]  /*5320*/  FMUL.FTZ R7, R91, R7 ;  /* 0x000000075b077220 */ /* 0x000fe20000410000 */
[----:B------:R-:W-:Y:S02]  /*5330*/  FMUL.FTZ R3, R88, R3 ;  /* 0x0000000358037220 */ /* 0x000fe40000410000 */
[----:B------:R1:W-:Y:S01]  /*5340*/  STS [R82+0x12400], R0 ;  /* 0x0124000052007388 */ /* 0x0003e20000000800 */
[----:B------:R-:W-:Y:S01]  /*5350*/  F2FP.F16.F32.PACK_AB R2, R2, R6 ;  /* 0x000000060202723e */ /* 0x000fe200000000ff */
[----:B------:R-:W-:Y:S03]  /*5360*/  FMUL.FTZ R6, R89, R18 ;  /* 0x0000001259067220 */ /* 0x000fe60000410000 */
[----:B------:R-:W-:Y:S05]  /*5370*/  STS [R83+-0x2000], R8 ;  /* 0xffe0000853007388 */ /* 0x000fea0000000800 */
[----:B------:R3:W-:Y:S05]  /*5380*/  STS [R83+-0x1c00], R2 ;  /* 0xffe4000253007388 */ /* 0x0007ea0000000800 */
[----:B------:R-:W-:Y:S01]  /*5390*/  STS [R81+-0x2000], R4 ;  /* 0xffe0000451007388 */ /* 0x000fe20000000800 */
[----:B-1----:R-:W-:Y:S05]  /*53a0*/  F2FP.F16.F32.PACK_AB R0, R7, R9 ;  /* 0x000000090700723e */ /* 0x002fea00000000ff */
[----:B------:R-:W-:Y:S01]  /*53b0*/  STS [R81+-0x1c00], R0 ;  /* 0xffe4000051007388 */ /* 0x000fe20000000800 */
[----:B---3--:R-:W-:Y:S04]  /*53c0*/  F2FP.F16.F32.PACK_AB R2, R3, R6 ;  /* 0x000000060302723e */ /* 0x008fe800000000ff */
[----:B------:R-:W-:Y:S01]  /*53d0*/  STS [R84+-0x2000], R5 ;  /* 0xffe0000554007388 */ /* 0x000fe20000000800 */
[----:B------:R-:W-:Y:S04]  /*53e0*/  LEA R3, R247, UR4, 0x1 ;  /* 0x00000004f7037c11 */ /* 0x000fe8000f8e08ff */
[----:B------:R1:W-:Y:S01]  /*53f0*/  STS [R84+-0x1c00], R2 ;  /* 0xffe4000254007388 */ /* 0x0003e20000000800 */
[----:B------:R-:W-:Y:S01]  /*5400*/  BAR.SYNC.DEFER_BLOCKING 0x0 ;  /* 0x0000000000007b1d */ /* 0x000fe20000010000 */
[----:B-1----:R-:W-:Y:S05]  /*5410*/  LOP3.LUT R2, R249, 0x400, R250, 0xf8, !PT ;  /* 0x00000400f9027812 */ /* 0x002fea00078ef8fa */
[----:B------:R-:W-:Y:S01]  /*5420*/  LDSM.16.MT88.4 R4, [R3+0x14000] ;  /* 0x014000000304783b */ /* 0x000fe20000004200 */
[----:B------:R-:W-:Y:S04]  /*5430*/  LOP3.LUT R2, R2, R248, RZ, 0xfc, !PT ;  /* 0x000000f802027212 */ /* 0x000fe800078efcff */
[----:B------:R-:W-:Y:S01]  /*5440*/  LDSM.16.MT88.4 R12, [R92] ;  /* 0x000000005c0c783b */ /* 0x000fe20000004200 */
[----:B------:R-:W-:Y:S04]  /*5450*/  LEA R2, R2, UR4, 0x1 ;  /* 0x0000000402027c11 */ /* 0x000fe8000f8e08ff */
[----:B------:R-:W-:Y:S05]  /*5460*/  LDSM.16.MT88.4 R72, [R3+0x14800] ;  /* 0x014800000348783b */ /* 0x000fea0000004200 */
[----:B------:R-:W-:Y:S01]  /*5470*/  LDSM.16.MT88.4 R80, [R92+0x800] ;  /* 0x000800005c50783b */ /* 0x000fe20000004200 */
[----:B--2---:R-:W-:Y:S05]  /*5480*/  LEA R0, R245, UR4, 0x1 ;  /* 0x00000004f5007c11 */ /* 0x004fea000f8e08ff */
[----:B------:R-:W1:Y:S05]  /*5490*/  LDSM.16.MT88.4 R8, [R0+0x6000] ;  /* 0x006000000008783b */ /* 0x000e6a0000004200 */
[----:B------:R-:W2:Y:S05]  /*54a0*/  LDSM.16.MT88.4 R16, [R0+0x8000] ;  /* 0x008000000010783b */ /* 0x000eaa0000004200 */
[----:B------:R-:W3:Y:S05]  /*54b0*/  LDSM.16.MT88.4 R68, [R0+0xa000] ;  /* 0x00a000000044783b */ /* 0x000eea0000004200 */
[----:B------:R-:W4:Y:S05]  /*54c0*/  LDSM.16.MT88.4 R76, [R0+0x6800] ;  /* 0x00680000004c783b */ /* 0x000f2a0000004200 */
[----:B------:R-:W5:Y:S05]  /*54d0*/  LDSM.16.MT88.4 R84, [R0+0x8800] ;  /* 0x008800000054783b */ /* 0x000f6a0000004200 */
[----:B------:R-:W-:Y:S05]  /*54e0*/  LDSM.16.MT88.4 R88, [R0+0x7800] ;  /* 0x007800000058783b */ /* 0x000fea0000004200 */
[----:B------:R-:W-:Y:S05]  /*54f0*/  LDSM.16.MT88.4 R96, [R0+0x9800] ;  /* 0x009800000060783b */ /* 0x000fea0000004200 */
[----:B------:R-:W-:Y:S01]  /*5500*/  LDSM.16.MT88.4 R244, [R0+0xb800] ;  /* 0x00b8000000f4783b */ /* 0x000fe20000004200 */
[-C--:B-1----:R-:W-:Y:S08]  /*5510*/  HMMA.16816.F32 R20, R4, R8.reuse, R20 ;  /* 0x000000080414723c */ /* 0x082ff00000001814 */
[C---:B------:R-:W-:Y:S08]  /*5520*/  HMMA.16816.F32 R24, R12.reuse, R8, R24 ;  /* 0x000000080c18723c */ /* 0x040ff00000001818 */
[-C--:B------:R-:W-:Y:S08]  /*5530*/  HMMA.16816.F32 R28, R12, R10.reuse, R28 ;  /* 0x0000000a0c1c723c */ /* 0x080ff0000000181c */
[C---:B------:R-:W-:Y:S01]  /*5540*/  HMMA.16816.F32 R32, R4.reuse, R10, R32 ;  /* 0x0000000a0420723c */ /* 0x040fe20000001820 */
[----:B------:R-:W1:Y:S07]  /*5550*/  LDSM.16.MT88.4 R8, [R0+0xa800] ;  /* 0x00a800000008783b */ /* 0x000e6e0000004200 */
[-C--:B--2---:R-:W-:Y:S08]  /*5560*/  HMMA.16816.F32 R36, R4, R16.reuse, R36 ;  /* 0x000000100424723c */ /* 0x084ff00000001824 */
[C---:B------:R-:W-:Y:S08]  /*5570*/  HMMA.16816.F32 R40, R12.reuse, R16, R40 ;  /* 0x000000100c28723c */ /* 0x040ff00000001828 */
[-C--:B------:R-:W-:Y:S08]  /*5580*/  HMMA.16816.F32 R44, R12, R18.reuse, R44 ;  /* 0x000000120c2c723c */ /* 0x080ff0000000182c */
[C---:B------:R-:W-:Y:S01]  /*5590*/  HMMA.16816.F32 R48, R4.reuse, R18, R48 ;  /* 0x000000120430723c */ /* 0x040fe20000001830 */
[----:B------:R-:W-:Y:S05]  /*55a0*/  LDSM.16.MT88.4 R16, [R92+0x1000] ;  /* 0x001000005c10783b */ /* 0x000fea0000004200 */
[----:B------:R-:W-:Y:S02]  /*55b0*/  LDSM.16.MT88.4 R92, [R92+0x1800] ;  /* 0x001800005c5c783b */ /* 0x000fe40000004200 */
[-C--:B---3--:R-:W-:Y:S08]  /*55c0*/  HMMA.16816.F32 R52, R4, R68.reuse, R52 ;  /* 0x000000440434723c */ /* 0x088ff00000001834 */
[C---:B------:R-:W-:Y:S08]  /*55d0*/  HMMA.16816.F32 R56, R12.reuse, R68, R56 ;  /* 0x000000440c38723c */ /* 0x040ff00000001838 */
[-C--:B------:R-:W-:Y:S01]  /*55e0*/  HMMA.16816.F32 R60, R12, R70.reuse, R60 ;  /* 0x000000460c3c723c */ /* 0x080fe2000000183c */
[----:B------:R-:W-:Y:S07]  /*55f0*/  LDSM.16.MT88.4 R12, [R0+0x7000] ;  /* 0x00700000000c783b */ /* 0x000fee0000004200 */
[----:B------:R-:W-:Y:S01]  /*5600*/  HMMA.16816.F32 R64, R4, R70, R64 ;  /* 0x000000460440723c */ /* 0x000fe20000001840 */
[----:B------:R-:W2:Y:S05]  /*5610*/  LDSM.16.MT88.4 R4, [R3+0x15000] ;  /* 0x015000000304783b */ /* 0x000eaa0000004200 */
[----:B------:R-:W3:Y:S02]  /*5620*/  LDSM.16.MT88.4 R68, [R0+0x9000] ;  /* 0x009000000044783b */ /* 0x000ee40000004200 */
[-C--:B----4-:R-:W-:Y:S08]  /*5630*/  HMMA.16816.F32 R20, R72, R76.reuse, R20 ;  /* 0x0000004c4814723c */ /* 0x090ff00000001814 */
[C---:B------:R-:W-:Y:S08]  /*5640*/  HMMA.16816.F32 R24, R80.reuse, R76, R24 ;  /* 0x0000004c5018723c */ /* 0x040ff00000001818 */
[-C--:B------:R-:W-:Y:S08]  /*5650*/  HMMA.16816.F32 R28, R80, R78.reuse, R28 ;  /* 0x0000004e501c723c */ /* 0x080ff0000000181c */
[C---:B------:R-:W-:Y:S01]  /*5660*/  HMMA.16816.F32 R32, R72.reuse, R78, R32 ;  /* 0x0000004e4820723c */ /* 0x040fe20000001820 */
[----:B------:R-:W4:Y:S07]  /*5670*/  LDSM.16.MT88.4 R76, [R0+0xb000] ;  /* 0x00b00000004c783b */ /* 0x000f2e0000004200 */
[-C--:B-----5:R-:W-:Y:S08]  /*5680*/  HMMA.16816.F32 R36, R72, R84.reuse, R36 ;  /* 0x000000544824723c */ /* 0x0a0ff00000001824 */
[C---:B------:R-:W-:Y:S08]  /*5690*/  HMMA.16816.F32 R40, R80.reuse, R84, R40 ;  /* 0x000000545028723c */ /* 0x040ff00000001828 */
[-C--:B------:R-:W-:Y:S08]  /*56a0*/  HMMA.16816.F32 R44, R80, R86.reuse, R44 ;  /* 0x00000056502c723c */ /* 0x080ff0000000182c */
[C---:B------:R-:W-:Y:S01]  /*56b0*/  HMMA.16816.F32 R48, R72.reuse, R86, R48 ;  /* 0x000000564830723c */ /* 0x040fe20000001830 */
[----:B------:R-:W5:Y:S01]  /*56c0*/  LDSM.16.MT88.4 R84, [R3+0x15800] ;  /* 0x015800000354783b */ /* 0x000f620000004200 */
[----:B------:R-:W-:Y:S06]  /*56d0*/  BAR.SYNC.DEFER_BLOCKING 0x0 ;  /* 0x0000000000007b1d */ /* 0x000fec0000010000 */
[-C--:B-1----:R-:W-:Y:S08]  /*56e0*/  HMMA.16816.F32 R52, R72, R8.reuse, R52 ;  /* 0x000000084834723c */ /* 0x082ff00000001834 */
[C---:B------:R-:W-:Y:S08]  /*56f0*/  HMMA.16816.F32 R56, R80.reuse, R8, R56 ;  /* 0x000000085038723c */ /* 0x040ff00000001838 */
[-C--:B------:R-:W-:Y:S08]  /*5700*/  HMMA.16816.F32 R60, R80, R10.reuse, R60 ;  /* 0x0000000a503c723c */ /* 0x080ff0000000183c */
[----:B------:R-:W-:Y:S08]  /*5710*/  HMMA.16816.F32 R64, R72, R10, R64 ;  /* 0x0000000a4840723c */ /* 0x000ff00000001840 */
[-C--:B--2---:R-:W-:Y:S08]  /*5720*/  HMMA.16816.F32 R20, R4, R12.reuse, R20 ;  /* 0x0000000c0414723c */ /* 0x084ff00000001814 */
[C---:B------:R-:W-:Y:S08]  /*5730*/  HMMA.16816.F32 R24, R16.reuse, R12, R24 ;  /* 0x0000000c1018723c */ /* 0x040ff00000001818 */
[-C--:B------:R-:W-:Y:S08]  /*5740*/  HMMA.16816.F32 R28, R16, R14.reuse, R28 ;  /* 0x0000000e101c723c */ /* 0x080ff0000000181c */
[C---:B------:R-:W-:Y:S08]  /*5750*/  HMMA.16816.F32 R32, R4.reuse, R14, R32 ;  /* 0x0000000e0420723c */ /* 0x040ff00000001820 */
[-C--:B---3--:R-:W-:Y:S08]  /*5760*/  HMMA.16816.F32 R36, R4, R68.reuse, R36 ;  /* 0x000000440424723c */ /* 0x088ff00000001824 */
[C---:B------:R-:W-:Y:S08]  /*5770*/  HMMA.16816.F32 R40, R16.reuse, R68, R40 ;  /* 0x000000441028723c */ /* 0x040ff00000001828 */
[-C--:B------:R-:W-:Y:S08]  /*5780*/  HMMA.16816.F32 R44, R16, R70.reuse, R44 ;  /* 0x00000046102c723c */ /* 0x080ff0000000182c */
[C---:B------:R-:W-:Y:S08]  /*5790*/  HMMA.16816.F32 R48, R4.reuse, R70, R48 ;  /* 0x000000460430723c */ /* 0x040ff00000001830 */
[-C--:B----4-:R-:W-:Y:S08]  /*57a0*/  HMMA.16816.F32 R52, R4, R76.reuse, R52 ;  /* 0x0000004c0434723c */ /* 0x090ff00000001834 */
[C---:B------:R-:W-:Y:S08]  /*57b0*/  HMMA.16816.F32 R56, R16.reuse, R76, R56 ;  /* 0x0000004c1038723c */ /* 0x040ff00000001838 */
[-C--:B------:R-:W-:Y:S08]  /*57c0*/  HMMA.16816.F32 R60, R16, R78.reuse, R60 ;  /* 0x0000004e103c723c */ /* 0x080ff0000000183c */
[----:B------:R-:W-:Y:S08]  /*57d0*/  HMMA.16816.F32 R64, R4, R78, R64 ;  /* 0x0000004e0440723c */ /* 0x000ff00000001840 */
[-C--:B-----5:R-:W-:Y:S08]  /*57e0*/  HMMA.16816.F32 R20, R84, R88.reuse, R20 ;  /* 0x000000585414723c */ /* 0x0a0ff00000001814 */
[C---:B------:R-:W-:Y:S08]  /*57f0*/  HMMA.16816.F32 R24, R92.reuse, R88, R24 ;  /* 0x000000585c18723c */ /* 0x040ff00000001818 */
[-C--:B------:R-:W-:Y:S08]  /*5800*/  HMMA.16816.F32 R28, R92, R90.reuse, R28 ;  /* 0x0000005a5c1c723c */ /* 0x080ff0000000181c */
[C---:B------:R-:W-:Y:S08]  /*5810*/  HMMA.16816.F32 R32, R84.reuse, R90, R32 ;  /* 0x0000005a5420723c */ /* 0x040ff00000001820 */
[-C--:B------:R-:W-:Y:S08]  /*5820*/  HMMA.16816.F32 R36, R84, R96.reuse, R36 ;  /* 0x000000605424723c */ /* 0x080ff00000001824 */
[C---:B------:R-:W-:Y:S08]  /*5830*/  HMMA.16816.F32 R40, R92.reuse, R96, R40 ;  /* 0x000000605c28723c */ /* 0x040ff00000001828 */
[-C--:B------:R-:W-:Y:S01]  /*5840*/  HMMA.16816.F32 R44, R92, R98.reuse, R44 ;  /* 0x000000625c2c723c */ /* 0x080fe2000000182c */
[----:B------:R-:W1:Y:S07]  /*5850*/  S2R R88, SR_TID.X ;  /* 0x0000000000587919 */ /* 0x000e6e0000002100 */
[C---:B------:R-:W-:Y:S08]  /*5860*/  HMMA.16816.F32 R48, R84.reuse, R98, R48 ;  /* 0x000000625430723c */ /* 0x040ff00000001830 */
[-C--:B------:R-:W-:Y:S08]  /*5870*/  HMMA.16816.F32 R52, R84, R244.reuse, R52 ;  /* 0x000000f45434723c */ /* 0x080ff00000001834 */
[C---:B------:R-:W-:Y:S08]  /*5880*/  HMMA.16816.F32 R56, R92.reuse, R244, R56 ;  /* 0x000000f45c38723c */ /* 0x040ff00000001838 */
[-C--:B------:R-:W-:Y:S08]  /*5890*/  HMMA.16816.F32 R60, R92, R246.reuse, R60 ;  /* 0x000000f65c3c723c */ /* 0x080ff0000000183c */
[----:B------:R-:W-:Y:S01]  /*58a0*/  HMMA.16816.F32 R64, R84, R246, R64 ;  /* 0x000000f65440723c */ /* 0x000fe20000001840 */
[----:B------:R-:W-:Y:S08]  /*58b0*/  @!UPT UIADD3 URZ, UPT, UPT, URZ, URZ, URZ ;  /* 0x000000fffffff290 */ /* 0x000ff0000fffe0ff */
[----:B-1----:R-:W-:Y:S11]  /*58c0*/  BRA.U !UP0, `(.L_x_52) ;  /* 0x00000005082c7547 */ /* 0x002ff6000b800000 */
[----:B------:R-:W1:Y:S01]  /*58d0*/  S2R R248, SR_TID.X ;  /* 0x0000000000f87919 */ /* 0x000e620000002100 */
[----:B------:R-:W-:Y:S01]  /*58e0*/  IADD3 R5, P0, PT, RZ, -UR35, RZ ;  /* 0x80000023ff057c10 */ /* 0x000fe2000ff1e0ff */
[----:B------:R-:W-:Y:S01]  /*58f0*/  IMAD.U32 R10, RZ, RZ, UR18 ;  /* 0x00000012ff0a7e24 */ /* 0x000fe2000f8e00ff */
[----:B------:R-:W2:Y:S01]  /*5900*/  LDL.LU R249, [R1+0x3c] ;  /* 0x00003c0001f97983 */ /* 0x000ea20000300800 */
[----:B------:R-:W-:Y:S02]  /*5910*/  IMAD.U32 R8, RZ, RZ, UR18 ;  /* 0x00000012ff087e24 */ /* 0x000fe4000f8e00ff */
[----:B------:R-:W-:Y:S01]  /*5920*/  IMAD.X R4, RZ, RZ, ~UR15, P0 ;  /* 0x8000000fff047e24 */ /* 0x000fe200080e06ff */
[----:B------:R-:W3:Y:S01]  /*5930*/  S2R R250, SR_TID.X ;  /* 0x0000000000fa7919 */ /* 0x000ee20000002100 */
[----:B------:R-:W-:Y:S02]  /*5940*/  IMAD.U32 R12, RZ, RZ, UR18 ;  /* 0x00000012ff0c7e24 */ /* 0x000fe4000f8e00ff */
[----:B------:R-:W-:Y:S01]  /*5950*/  IMAD.U32 R9, RZ, RZ, UR22 ;  /* 0x00000016ff097e24 */ /* 0x000fe2000f8e00ff */
[----:B------:R-:W-:Y:S01]  /*5960*/  SHF.R.S64 R5, R5, 0x1f, R4 ;  /* 0x0000001f05057819 */ /* 0x000fe20000001004 */
[----:B-1----:R-:W-:Y:S05]  /*5970*/  IMAD.SHL.U32 R248, R248, 0x8, RZ ;  /* 0x00000008f8f87824 */ /* 0x002fea00078e00ff */
[----:B------:R-:W-:Y:S02]  /*5980*/  LOP3.LUT R251, R248, 0x38, RZ, 0xc0, !PT ;  /* 0x00000038f8fb7812 */ /* 0x000fe400078ec0ff */
[----:B------:R-:W4:Y:S01]  /*5990*/  LDL.LU R248, [R1+0x40] ;  /* 0x0000400001f87983 */ /* 0x000f220000300800 */
[----:B---3--:R-:W-:Y:S01]  /*59a0*/  IMAD.SHL.U32 R250, R250, 0x8, RZ ;  /* 0x00000008fafa7824 */ /* 0x008fe200078e00ff */
[C---:B------:R-:W-:Y:S02]  /*59b0*/  ISETP.GE.AND P6, PT, R251.reuse, UR8, PT ;  /* 0x00000008fb007c0c */ /* 0x040fe4000bfc6270 */
[C---:B------:R-:W-:Y:S02]  /*59c0*/  LOP3.LUT R6, R251.reuse, 0x40, RZ, 0xfc, !PT ;  /* 0x00000040fb067812 */ /* 0x040fe400078efcff */
[----:B------:R-:W-:Y:S02]  /*59d0*/  LOP3.LUT R7, R250, 0x1f8, RZ, 0xc0, !PT ;  /* 0x000001f8fa077812 */ /* 0x000fe400078ec0ff */
[----:B------:R-:W-:Y:S02]  /*59e0*/  ISETP.GE.AND P5, PT, R6, UR8, PT ;  /* 0x0000000806007c0c */ /* 0x000fe4000bfa6270 */
[----:B------:R-:W-:Y:S04]  /*59f0*/  LOP3.LUT R6, R251, 0x80, RZ, 0xfc, !PT ;  /* 0x00000080fb067812 */ /* 0x000fe800078efcff */
[----:B------:R-:W-:Y:S01]  /*5a00*/  ISETP.GE.AND P4, PT, R6, UR8, PT ;  /* 0x0000000806007c0c */ /* 0x000fe2000bf86270 */
[----:B------:R-:W-:Y:S01]  /*5a10*/  IMAD.U32 R6, RZ, RZ, UR18 ;  /* 0x00000012ff067e24 */ /* 0x000fe2000f8e00ff */
[----:B----4-:R-:W-:Y:S01]  /*5a20*/  IADD3 R248, P0, PT, R5, R248, RZ ;  /* 0x000000f805f87210 */ /* 0x010fe20007f1e0ff */
[----:B------:R-:W-:Y:S03]  /*5a30*/  IMAD.U32 R5, RZ, RZ, UR18 ;  /* 0x00000012ff057e24 */ /* 0x000fe6000f8e00ff */
[----:B--2---:R-:W-:Y:S01]  /*5a40*/  LEA.HI.X.SX32 R249, R4, R249, 0x1, P0 ;  /* 0x000000f904f97211 */ /* 0x004fe200000f0eff */
[----:B------:R1:W-:Y:S01]  /*5a50*/  STL [R1+0x40], R248 ;  /* 0x000040f801007387 */ /* 0x0003e20000100800 */
[----:B------:R-:W-:Y:S01]  /*5a60*/  IMAD.U32 R4, RZ, RZ, UR22 ;  /* 0x00000016ff047e24 */ /* 0x000fe2000f8e00ff */
[-C--:B------:R-:W-:Y:S02]  /*5a70*/  @!P6 LEA R10, P0, R10, R248.reuse, 0x1 ;  /* 0x000000f80a0ae211 */ /* 0x080fe400078008ff */
[----:B------:R1:W-:Y:S01]  /*5a80*/  STL [R1+0x3c], R249 ;  /* 0x00003cf901007387 */ /* 0x0003e20000100800 */
[-C--:B------:R-:W-:Y:S01]  /*5a90*/  @!P5 LEA R8, P1, R8, R248.reuse, 0x1 ;  /* 0x000000f80808d211 */ /* 0x080fe200078208ff */
[----:B------:R-:W-:Y:S01]  /*5aa0*/  @!P6 IMAD.MOV.U32 R13, RZ, RZ, R249 ;  /* 0x000000ffff0de224 */ /* 0x000fe200078e00f9 */
[-C--:B------:R-:W-:Y:S01]  /*5ab0*/  @!P6 LEA.HI.X R11, R5, R249.reuse, R4, 0x1, P0 ;  /* 0x000000f9050be211 */ /* 0x080fe200000f0c04 */
[----:B------:R-:W-:Y:S01]  /*5ac0*/  IMAD.U32 R5, RZ, RZ, UR22 ;  /* 0x00000016ff057e24 */ /* 0x000fe2000f8e00ff */
[----:B------:R-:W-:Y:S01]  /*5ad0*/  LOP3.LUT R4, R7, 0x38, R88, 0x78, !PT ;  /* 0x0000003807047812 */ /* 0x000fe200078e7858 */
[----:B------:R-:W-:Y:S01]  /*5ae0*/  IMAD.U32 R7, RZ, RZ, UR18 ;  /* 0x00000012ff077e24 */ /* 0x000fe2000f8e00ff */
[-C--:B------:R-:W-:Y:S01]  /*5af0*/  @!P5 LEA.HI.X R9, R12, R249.reuse, R9, 0x1, P1 ;  /* 0x000000f90c09d211 */ /* 0x080fe200008f0c09 */
[----:B------:R-:W-:Y:S01]  /*5b00*/  @!P6 IMAD.MOV.U32 R12, RZ, RZ, R248 ;  /* 0x000000ffff0ce224 */ /* 0x000fe200078e00f8 */
[----:B------:R-:W-:Y:S02]  /*5b10*/  LOP3.LUT R4, R4, 0x1e00, R250, 0xf8, !PT ;  /* 0x00001e0004047812 */ /* 0x000fe400078ef8fa */
[----:B------:R-:W-:Y:S02]  /*5b20*/  @!P4 LEA R6, P0, R6, R248, 0x1 ;  /* 0x000000f80606c211 */ /* 0x000fe400078008ff */
[----:B------:R-:W-:Y:S02]  /*5b30*/  LEA R4, R4, UR4, 0x1 ;  /* 0x0000000404047c11 */ /* 0x000fe4000f8e08ff */
[----:B------:R-:W-:Y:S03]  /*5b40*/  @!P4 LEA.HI.X R7, R7, R249, R5, 0x1, P0 ;  /* 0x000000f90707c211 */ /* 0x000fe600000f0c05 */
[----:B------:R-:W-:Y:S01]  /*5b50*/  @!PT LDS RZ, [RZ] ;  /* 0x00000000fffff984 */ /* 0x000fe20000000800 */
[----:B------:R-:W-:Y:S01]  /*5b60*/  @!PT LDS RZ, [RZ] ;  /* 0x00000000fffff984 */ /* 0x000fe20000000800 */
[----:B------:R-:W-:Y:S01]  /*5b70*/  @!PT LDS RZ, [RZ] ;  /* 0x00000000fffff984 */ /* 0x000fe20000000800 */
[----:B------:R2:W-:Y:S04]  /*5b80*/  @!P6 LDGSTS.E.BYPASS.LTC128B.128 [R4+0x6000], desc[UR38][R12.64] ;  /* 0x060000000c04efae */ /* 0x0005e8000b981a26 */
[----:B------:R1:W-:Y:S01]  /*5b90*/  @P6 STS.128 [R4+0x6000], RZ ;  /* 0x006000ff04006388 */ /* 0x0003e20000000c00 */
[--C-:B--2---:R-:W-:Y:S02]  /*5ba0*/  @!P5 IMAD.MOV.U32 R12, RZ, RZ, R248.reuse ;  /* 0x000000ffff0cd224 */ /* 0x104fe400078e00f8 */
[--C-:B------:R-:W-:Y:S05]  /*5bb0*/  @!P5 IMAD.MOV.U32 R13, RZ, RZ, R249.reuse ;  /* 0x000000ffff0dd224 */ /* 0x100fea00078e00f9 */
[----:B------:R-:W-:Y:S01]  /*5bc0*/  @!PT LDS RZ, [RZ] ;  /* 0x00000000fffff984 */ /* 0x000fe20000000800 */
[----:B------:R-:W-:Y:S01]  /*5bd0*/  @!PT LDS RZ, [RZ] ;  /* 0x00000000fffff984 */ /* 0x000fe20000000800 */
[----:B------:R-:W-:Y:S01]  /*5be0*/  @!PT LDS RZ, [RZ] ;  /* 0x00000000fffff984 */ /* 0x000fe20000000800 */
[----:B------:R2:W-:Y:S04]  /*5bf0*/  @!P5 LDGSTS.E.BYPASS.LTC128B.128 [R4+0x8000], desc[UR38][R12.64+0x80] ;  /* 0x080000800c04dfae */ /* 0x0005e8000b981a26 */
[----:B------:R1:W-:Y:S01]  /*5c00*/  @P5 STS.128 [R4+0x8000], RZ ;  /* 0x008000ff04005388 */ /* 0x0003e20000000c00 */
[----:B--2---:R-:W-:Y:S02]  /*5c10*/  @!P4 IMAD.MOV.U32 R12, RZ, RZ, R248 ;  /* 0x000000ffff0cc224 */ /* 0x004fe400078e00f8 */
[----:B------:R-:W-:Y:S05]  /*5c20*/  @!P4 IMAD.MOV.U32 R13, RZ, RZ, R249 ;  /* 0x000000ffff0dc224 */ /* 0x000fea00078e00f9 */
        /* <DEDUP_REMOVED lines=20> */
[----:B------:R-:W0:Y:S02]  /*5d70*/  LDGDEPBAR ;  /* 0x00000000000079af */ /* 0x000e240000000000 */
.L_x_52:
[----:B------:R-:W-:Y:S01]  /*5d80*/  LDSM.16.M88.4 R96, [R2+0x12000] ;  /* 0x012000000260783b */ /* 0x000fe20000000200 */
[----:B------:R-:W-:Y:S01]  /*5d90*/  LOP3.LUT P0, RZ, R88, 0x2, RZ, 0xc0, !PT ;  /* 0x0000000258ff7812 */ /* 0x000fe2000780c0ff */
[----:B------:R-:W-:Y:S01]  /*5da0*/  UISETP.GT.AND UP1, UPT, UR46, UR51, UPT ;  /* 0x000000332e00728c */ /* 0x000fe2000bf24270 */
[----:B------:R-:W-:Y:S01]  /*5db0*/  PLOP3.LUT P1, PT, PT, PT, UP0, 0x80, 0x8 ;  /* 0x000000000008781c */ /* 0x000fe20003f2f008 */
[----:B------:R-:W1:Y:S04]  /*5dc0*/  LDSM.16.MT88.4 R16, [R0+0xc000] ;  /* 0x00c000000010783b */ /* 0x000e680000004200 */
[----:B------:R-:W2:Y:S04]  /*5dd0*/  LDSM.16.M88.4 R92, [R2+0x13000] ;  /* 0x01300000025c783b */ /* 0x000ea80000000200 */
[----:B------:R-:W3:Y:S04]  /*5de0*/  LDSM.16.MT88.4 R80, [R0+0xe000] ;  /* 0x00e000000050783b */ /* 0x000ee80000004200 */
[----:B------:R-:W4:Y:S04]  /*5df0*/  LDSM.16.MT88.4 R244, [R0+0x10000] ;  /* 0x0100000000f4783b */ /* 0x000f280000004200 */
[----:B------:R2:W-:Y:S04]  /*5e00*/  STL.64 [R1+0xc8], R46 ;  /* 0x0000c82e01007387 */ /* 0x0005e80000100a00 */
[----:B------:R-:W-:Y:S04]  /*5e10*/  STL.64 [R1+0xc0], R44 ;  /* 0x0000c02c01007387 */ /* 0x000fe80000100a00 */
[----:B------:R-:W-:Y:S04]  /*5e20*/  STL.64 [R1+0xb8], R42 ;  /* 0x0000b82a01007387 */ /* 0x000fe80000100a00 */
[----:B------:R4:W-:Y:S04]  /*5e30*/  STL.64 [R1+0xb0], R40 ;  /* 0x0000b02801007387 */ /* 0x0009e80000100a00 */
[----:B------:R-:W-:Y:S04]  /*5e40*/  STL.64 [R1+0xa8], R38 ;  /* 0x0000a82601007387 */ /* 0x000fe80000100a00 */
[----:B------:R4:W-:Y:S01]  /*5e50*/  STL.64 [R1+0xa0], R36 ;  /* 0x0000a02401007387 */ /* 0x0009e20000100a00 */
[-C--:B-1----:R-:W-:Y:S03]  /*5e60*/  HMMA.16816.F32 R4, R96, R16.reuse, RZ ;  /* 0x000000106004723c */ /* 0x082fe600000018ff */
[----:B------:R-:W-:Y:S01]  /*5e70*/  STL.64 [R1+0x98], R34 ;  /* 0x0000982201007387 */ /* 0x000fe20000100a00 */
[----:B--2---:R-:W-:Y:S03]  /*5e80*/  IMAD.MOV.U32 R47, RZ, RZ, 0x20 ;  /* 0x00000020ff2f7424 */ /* 0x004fe600078e00ff */
[----:B------:R-:W-:Y:S01]  /*5e90*/  STL.64 [R1+0x90], R32 ;  /* 0x0000902001007387 */ /* 0x000fe20000100a00 */
[C---:B------:R-:W-:Y:S03]  /*5ea0*/  HMMA.16816.F32 R8, R92.reuse, R16, RZ ;  /* 0x000000105c08723c */ /* 0x040fe600000018ff */
[----:B------:R-:W-:Y:S01]  /*5eb0*/  STL.64 [R1+0x88], R30 ;  /* 0x0000881e01007387 */ /* 0x000fe20000100a00 */
[----:B------:R-:W-:Y:S03]  /*5ec0*/  SEL R47, R47, 0xffffffe0, !P0 ;  /* 0xffffffe02f2f7807 */ /* 0x000fe60004000000 */
[----:B------:R-:W-:Y:S01]  /*5ed0*/  STL.64 [R1+0x80], R28 ;  /* 0x0000801c01007387 */ /* 0x000fe20000100a00 */
[-C--:B------:R-:W-:Y:S03]  /*5ee0*/  HMMA.16816.F32 R12, R92, R18.reuse, RZ ;  /* 0x000000125c0c723c */ /* 0x080fe600000018ff */
[----:B------:R-:W-:Y:S04]  /*5ef0*/  LDSM.16.MT88.4 R28, [R0+0xc800] ;  /* 0x00c80000001c783b */ /* 0x000fe80000004200 */
[----:B------:R-:W-:Y:S01]  /*5f00*/  STL.64 [R1+0x78], R26 ;  /* 0x0000781a01007387 */ /* 0x000fe20000100a00 */
[C---:B------:R-:W-:Y:S03]  /*5f10*/  HMMA.16816.F32 R16, R96.reuse, R18, RZ ;  /* 0x000000126010723c */ /* 0x040fe600000018ff */
[----:B------:R-:W-:Y:S04]  /*5f20*/  STL.64 [R1+0x70], R24 ;  /* 0x0000701801007387 */ /* 0x000fe80000100a00 */
[----:B------:R-:W-:Y:S01]  /*5f30*/  STL.64 [R1+0x68], R22 ;  /* 0x0000681601007387 */ /* 0x000fe20000100a00 */
[-C--:B---3--:R-:W-:Y:S03]  /*5f40*/  HMMA.16816.F32 R68, R96, R80.reuse, RZ ;  /* 0x000000506044723c */ /* 0x088fe600000018ff */
[----:B------:R-:W-:Y:S04]  /*5f50*/  STL.64 [R1+0x60], R20 ;  /* 0x0000601401007387 */ /* 0x000fe80000100a00 */
[----:B------:R-:W-:Y:S01]  /*5f60*/  LDSM.16.MT88.4 R20, [R0+0xe800] ;  /* 0x00e800000014783b */ /* 0x000fe20000004200 */
[C---:B------:R-:W-:Y:S01]  /*5f70*/  HMMA.16816.F32 R72, R92.reuse, R80, RZ ;  /* 0x000000505c48723c */ /* 0x040fe200000018ff */
[----:B----4-:R-:W1:Y:S07]  /*5f80*/  S2R R40, SR_TID.X ;  /* 0x0000000000287919 */ /* 0x010e6e0000002100 */
[-C--:B------:R-:W-:Y:S08]  /*5f90*/  HMMA.16816.F32 R76, R92, R82.reuse, RZ ;  /* 0x000000525c4c723c */ /* 0x080ff000000018ff */
[C---:B------:R-:W-:Y:S08]  /*5fa0*/  HMMA.16816.F32 R80, R96.reuse, R82, RZ ;  /* 0x000000526050723c */ /* 0x040ff000000018ff */
[-C--:B------:R-:W-:Y:S08]  /*5fb0*/  HMMA.16816.F32 R84, R96, R244.reuse, RZ ;  /* 0x000000f46054723c */ /* 0x080ff000000018ff */
[C---:B------:R-:W-:Y:S02]  /*5fc0*/  HMMA.16816.F32 R88, R92.reuse, R244, RZ ;  /* 0x000000f45c58723c */ /* 0x040fe400000018ff */
[C---:B------:R-:W-:Y:S01]  /*5fd0*/  IMAD.IADD R244, R47.reuse, 0x1, R2 ;  /* 0x000000012ff47824 */ /* 0x040fe200078e0202 */
[----:B-1----:R-:W-:Y:S04]  /*5fe0*/  SHF.R.U32.HI R36, RZ, 0x2, R40 ;  /* 0x00000002ff247819 */ /* 0x002fe80000011628 */
[----:B------:R-:W1:Y:S01]  /*5ff0*/  LDSM.16.M88.4 R248, [R244+0x12000] ;  /* 0x01200000f4f8783b */ /* 0x000e620000000200 */
[-C--:B------:R-:W-:Y:S03]  /*6000*/  HMMA.16816.F32 R92, R92, R246.reuse, RZ ;  /* 0x000000f65c5c723c */ /* 0x080fe600000018ff */
[----:B------:R-:W2:Y:S05]  /*6010*/  LDSM.16.M88.4 R24, [R244+0x13000] ;  /* 0x01300000f418783b */ /* 0x000eaa0000000200 */
[----:B------:R-:W-:Y:S01]  /*6020*/  HMMA.16816.F32 R96, R96, R246, RZ ;  /* 0x000000f66060723c */ /* 0x000fe200000018ff */
[----:B------:R-:W3:Y:S07]  /*6030*/  LDSM.16.MT88.4 R244, [R0+0x10800] ;  /* 0x0108000000f4783b */ /* 0x000eee0000004200 */
[-C--:B-1----:R-:W-:Y:S08]  /*6040*/  HMMA.16816.F32 R4, R248, R28.reuse, R4 ;  /* 0x0000001cf804723c */ /* 0x082ff00000001804 */
[C---:B--2---:R-:W-:Y:S08]  /*6050*/  HMMA.16816.F32 R8, R24.reuse, R28, R8 ;  /* 0x0000001c1808723c */ /* 0x044ff00000001808 */
[-C--:B------:R-:W-:Y:S08]  /*6060*/  HMMA.16816.F32 R12, R24, R30.reuse, R12 ;  /* 0x0000001e180c723c */ /* 0x080ff0000000180c */
[C---:B------:R-:W-:Y:S01]  /*6070*/  HMMA.16816.F32 R16, R248.reuse, R30, R16 ;  /* 0x0000001ef810723c */ /* 0x040fe20000001810 */
[----:B------:R-:W-:Y:S07]  /*6080*/  LDSM.16.MT88.4 R28, [R0+0xd000] ;  /* 0x00d00000001c783b */ /* 0x000fee0000004200 */
[-C--:B------:R-:W-:Y:S08]  /*6090*/  HMMA.16816.F32 R68, R248, R20.reuse, R68 ;  /* 0x00000014f844723c */ /* 0x080ff00000001844 */
[C---:B------:R-:W-:Y:S01]  /*60a0*/  HMMA.16816.F32 R72, R24.reuse, R20, R72 ;  /* 0x000000141848723c */ /* 0x040fe20000001848 */
[----:B------:R-:W1:Y:S07]  /*60b0*/  LDC R20, c[0x0][0x44c] ;  /* 0x00011300ff147b82 */ /* 0x000e6e0000000800 */
[-C--:B------:R-:W-:Y:S08]  /*60c0*/  HMMA.16816.F32 R76, R24, R22.reuse, R76 ;  /* 0x00000016184c723c */ /* 0x080ff0000000184c */
[C---:B------:R-:W-:Y:S01]  /*60d0*/  HMMA.16816.F32 R80, R248.reuse, R22, R80 ;  /* 0x00000016f850723c */ /* 0x040fe20000001850 */
[----:B------:R-:W2:Y:S04]  /*60e0*/  LDL.LU.64 R22, [R1+0x28] ;  /* 0x0000280001167983 */ /* 0x000ea80000300a00 */
[----:B------:R-:W4:Y:S03]  /*60f0*/  LDL R41, [R1+0x48] ;  /* 0x0000480001297983 */ /* 0x000f260000100800 */
[-C--:B---3--:R-:W-:Y:S08]  /*6100*/  HMMA.16816.F32 R84, R248, R244.reuse, R84 ;  /* 0x000000f4f854723c */ /* 0x088ff00000001854 */
[C---:B------:R-:W-:Y:S04]  /*6110*/  HMMA.16816.F32 R88, R24.reuse, R244, R88 ;  /* 0x000000f41858723c */ /* 0x040fe80000001858 */
[C---:B------:R-:W-:Y:S02]  /*6120*/  VIADD R244, R2.reuse, 0x12000 ;  /* 0x0001200002f47836 */ /* 0x040fe40000000000 */
[----:B------:R-:W-:Y:S02]  /*6130*/  VIADD R2, R2, 0x12040 ;  /* 0x0001204002027836 */ /* 0x000fe40000000000 */
[-C--:B------:R-:W-:Y:S03]  /*6140*/  HMMA.16816.F32 R92, R24, R246.reuse, R92 ;  /* 0x000000f6185c723c */ /* 0x080fe6000000185c */
[----:B------:R-:W-:Y:S05]  /*6150*/  @P3 VIADD R2, R244, 0xffffffc0 ;  /* 0xffffffc0f4023836 */ /* 0x000fea0000000000 */
[----:B------:R-:W-:Y:S01]  /*6160*/  HMMA.16816.F32 R96, R248, R246, R96 ;  /* 0x000000f6f860723c */ /* 0x000fe20000001860 */
[----:B------:R-:W3:Y:S04]  /*6170*/  LDSM.16.M88.4 R32, [R2] ;  /* 0x000000000220783b */ /* 0x000ee80000000200 */
[----:B------:R1:W3:Y:S04]  /*6180*/  LDSM.16.M88.4 R24, [R2+0x1000] ;  /* 0x001000000218783b */ /* 0x0002e80000000200 */
[----:B------:R-:W3:Y:S04]  /*6190*/  LDSM.16.MT88.4 R244, [R0+0xf000] ;  /* 0x00f0000000f4783b */ /* 0x000ee80000004200 */
[----:B------:R-:W3:Y:S01]  /*61a0*/  LDSM.16.MT88.4 R248, [R0+0x11000] ;  /* 0x0110000000f8783b */ /* 0x000ee20000004200 */
[----:B-1----:R-:W-:Y:S03]  /*61b0*/  IMAD.IADD R2, R47, 0x1, R2 ;  /* 0x000000012f027824 */ /* 0x002fe600078e0202 */
[----:B------:R-:W-:Y:S01]  /*61c0*/  LDSM.16.MT88.4 R44, [R0+0x11800] ;  /* 0x01180000002c783b */ /* 0x000fe20000004200 */
[-C--:B---3--:R-:W-:Y:S08]  /*61d0*/  HMMA.16816.F32 R4, R32, R28.reuse, R4 ;  /* 0x0000001c2004723c */ /* 0x088ff00000001804 */
[C---:B------:R-:W-:Y:S08]  /*61e0*/  HMMA.16816.F32 R8, R24.reuse, R28, R8 ;  /* 0x0000001c1808723c */ /* 0x040ff00000001808 */
[-C--:B------:R-:W-:Y:S08]  /*61f0*/  HMMA.16816.F32 R12, R24, R30.reuse, R12 ;  /* 0x0000001e180c723c */ /* 0x080ff0000000180c */
[C---:B------:R-:W-:Y:S01]  /*6200*/  HMMA.16816.F32 R16, R32.reuse, R30, R16 ;  /* 0x0000001e2010723c */ /* 0x040fe20000001810 */
[----:B------:R-:W-:Y:S07]  /*6210*/  LDSM.16.MT88.4 R28, [R0+0xd800] ;  /* 0x00d80000001c783b */ /* 0x000fee0000004200 */
[-C--:B------:R-:W-:Y:S08]  /*6220*/  HMMA.16816.F32 R68, R32, R244.reuse, R68 ;  /* 0x000000f42044723c */ /* 0x080ff00000001844 */
[C---:B------:R-:W-:Y:S08]  /*6230*/  HMMA.16816.F32 R72, R24.reuse, R244, R72 ;  /* 0x000000f41848723c */ /* 0x040ff00000001848 */
[-C--:B------:R-:W-:Y:S08]  /*6240*/  HMMA.16816.F32 R76, R24, R246.reuse, R76 ;  /* 0x000000f6184c723c */ /* 0x080ff0000000184c */
[C---:B------:R-:W-:Y:S01]  /*6250*/  HMMA.16816.F32 R80, R32.reuse, R246, R80 ;  /* 0x000000f62050723c */ /* 0x040fe20000001850 */
[----:B------:R-:W1:Y:S07]  /*6260*/  LDSM.16.M88.4 R244, [R2] ;  /* 0x0000000002f4783b */ /* 0x000e6e0000000200 */
[-C--:B------:R-:W-:Y:S08]  /*6270*/  HMMA.16816.F32 R84, R32, R248.reuse, R84 ;  /* 0x000000f82054723c */ /* 0x080ff00000001854 */
[C---:B------:R-:W-:Y:S08]  /*6280*/  HMMA.16816.F32 R88, R24.reuse, R248, R88 ;  /* 0x000000f81858723c */ /* 0x040ff00000001858 */
[-C--:B------:R-:W-:Y:S01]  /*6290*/  HMMA.16816.F32 R92, R24, R250.reuse, R92 ;  /* 0x000000fa185c723c */ /* 0x080fe2000000185c */
[----:B------:R3:W3:Y:S07]  /*62a0*/  LDSM.16.M88.4 R24, [R2+0x1000] ;  /* 0x001000000218783b */ /* 0x0006ee0000000200 */
[----:B------:R-:W-:Y:S01]  /*62b0*/  HMMA.16816.F32 R96, R32, R250, R96 ;  /* 0x000000fa2060723c */ /* 0x000fe20000001860 */
[----:B------:R-:W3:Y:S07]  /*62c0*/  LDSM.16.MT88.4 R248, [R0+0xf800] ;  /* 0x00f8000000f8783b */ /* 0x000eee0000004200 */
[-C--:B-1----:R-:W-:Y:S05]  /*62d0*/  HMMA.16816.F32 R4, R244, R28.reuse, R4 ;  /* 0x0000001cf404723c */ /* 0x082fea0000001804 */
[----:B---3--:R-:W-:Y:S04]  /*62e0*/  IMAD R2, R20, UR9, RZ ;  /* 0x0000000914027c24 */ /* 0x008fe8000f8e02ff */
[C---:B------:R-:W-:Y:S02]  /*62f0*/  IMAD.U32 R21, R2.reuse, -0x40, RZ ;  /* 0xffffffc002157824 */ /* 0x040fe400078e00ff */
[----:B------:R-:W-:Y:S01]  /*6300*/  IMAD.SHL.U32 R32, R2, 0x8, RZ ;  /* 0x0000000802207824 */ /* 0x000fe200078e00ff */
[C---:B------:R-:W-:Y:S08]  /*6310*/  HMMA.16816.F32 R8, R24.reuse, R28, R8 ;  /* 0x0000001c1808723c */ /* 0x040ff00000001808 */
[-C--:B------:R-:W-:Y:S08]  /*6320*/  HMMA.16816.F32 R12, R24, R30.reuse, R12 ;  /* 0x0000001e180c723c */ /* 0x080ff0000000180c */
[C---:B------:R-:W-:Y:S08]  /*6330*/  HMMA.16816.F32 R16, R244.reuse, R30, R16 ;  /* 0x0000001ef410723c */ /* 0x040ff00000001810 */
[-C--:B------:R-:W-:Y:S08]  /*6340*/  HMMA.16816.F32 R68, R244, R248.reuse, R68 ;  /* 0x000000f8f444723c */ /* 0x080ff00000001844 */
[C---:B------:R-:W-:Y:S08]  /*6350*/  HMMA.16816.F32 R72, R24.reuse, R248, R72 ;  /* 0x000000f81848723c */ /* 0x040ff00000001848 */
[-C--:B------:R-:W-:Y:S08]  /*6360*/  HMMA.16816.F32 R76, R24, R250.reuse, R76 ;  /* 0x000000fa184c723c */ /* 0x080ff0000000184c */
[C---:B------:R-:W-:Y:S08]  /*6370*/  HMMA.16816.F32 R80, R244.reuse, R250, R80 ;  /* 0x000000faf450723c */ /* 0x040ff00000001850 */
[-C--:B------:R-:W-:Y:S08]  /*6380*/  HMMA.16816.F32 R84, R244, R44.reuse, R84 ;  /* 0x0000002cf454723c */ /* 0x080ff00000001854 */
[C---:B------:R-:W-:Y:S08]  /*6390*/  HMMA.16816.F32 R88, R24.reuse, R44, R88 ;  /* 0x0000002c1858723c */ /* 0x040ff00000001858 */
[-C--:B------:R-:W-:Y:S03]  /*63a0*/  HMMA.16816.F32 R92, R24, R46.reuse, R92 ;  /* 0x0000002e185c723c */ /* 0x080fe6000000185c */
[----:B------:R-:W-:Y:S05]  /*63b0*/  SHF.R.U32.HI R24, RZ, 0x1, R40 ;  /* 0x00000001ff187819 */ /* 0x000fea0000011628 */
[----:B------:R-:W-:Y:S01]  /*63c0*/  HMMA.16816.F32 R96, R244, R46, R96 ;  /* 0x0000002ef460723c */ /* 0x000fe20000001860 */
[----:B------:R-:W-:Y:S03]  /*63d0*/  IMAD.MOV.U32 R246, RZ, RZ, 0x4 ;  /* 0x00000004fff67424 */ /* 0x000fe600078e00ff */
[----:B------:R-:W-:Y:S02]  /*63e0*/  @P1 LOP3.LUT R244, R24, 0x30, RZ, 0xc0, !PT ;  /* 0x0000003018f41812 */ /* 0x000fe400078ec0ff */
[C---:B--2---:R-:W-:Y:S04]  /*63f0*/  LEA R20, P0, R21.reuse, R22, 0x2 ;  /* 0x0000001615147211 */ /* 0x044fe800078010ff */
[----:B------:R-:W-:Y:S02]  /*6400*/  LEA.HI.X.SX32 R21, R21, R23, 0x2, P0 ;  /* 0x0000001715157211 */ /* 0x000fe400000f16ff */
[----:B----4-:R-:W-:Y:S02]  /*6410*/  @P1 LOP3.LUT R41, R244, 0x7, R36, 0xf8, !PT ;  /* 0x00000007f4291812 */ /* 0x010fe400078ef824 */
[C---:B------:R-:W-:Y:S01]  /*6420*/  LEA R22, P0, R32.reuse, R20, 0x2 ;  /* 0x0000001420167211 */ /* 0x040fe200078010ff */
[----:B------:R-:W-:Y:S02]  /*6430*/  STL.64 [R1+0x28], R20 ;  /* 0x0000281401007387 */ /* 0x000fe40000100a00 */
[----:B------:R-:W-:Y:S01]  /*6440*/  @P1 IMAD.WIDE.U32 R246, R41, R246, UR58 ;  /* 0x0000003a29f61e25 */ /* 0x000fe2000f8e00f6 */
[----:B------:R-:W-:Y:S01]  /*6450*/  LEA.HI.X.SX32 R23, R32, R21, 0x2, P0 ;  /* 0x0000001520177211 */ /* 0x000fe200000f16ff */
[----:B------:R-:W2:Y:S01]  /*6460*/  LDL R43, [R1+0x4c] ;  /* 0x00004c00012b7983 */ /* 0x000ea20000100800 */
[C---:B------:R-:W-:Y:S01]  /*6470*/  LEA R34, P0, R2.reuse, R22, 0x5 ;  /* 0x0000001602227211 */ /* 0x040fe200078028ff */
[----:B------:R-:W-:Y:S01]  /*6480*/  @UP0 UMOV UR58, UR17 ;  /* 0x00000011003a0c82 */ /* 0x000fe20008000000 */
[----:B------:R-:W-:Y:S01]  /*6490*/  @UP0 UMOV UR59, UR16 ;  /* 0x00000010003b0c82 */ /* 0x000fe20008000000 */
[----:B------:R-:W3:Y:S01]  /*64a0*/  LDL R42, [R1+0x50] ;  /* 0x00005000012a7983 */ /* 0x000ee20000100800 */
[C---:B------:R-:W-:Y:S02]  /*64b0*/  LEA.HI.X.SX32 R35, R2.reuse, R23, 0x5, P0 ;  /* 0x0000001702237211 */ /* 0x040fe400000f2eff */
[C---:B------:R-:W-:Y:S01]  /*64c0*/  LEA R32, P0, R2.reuse, R34, 0x5 ;  /* 0x0000002202207211 */ /* 0x040fe200078028ff */
[----:B------:R-:W5:Y:S03]  /*64d0*/  LDL.LU.64 R46, [R1+0xc8] ;  /* 0x0000c800012e7983 */ /* 0x000f660000300a00 */
[C---:B------:R-:W-:Y:S01]  /*64e0*/  LEA.HI.X.SX32 R33, R2.reuse, R35, 0x5, P0 ;  /* 0x0000002302217211 */ /* 0x040fe200000f2eff */
[----:B------:R-:W5:Y:S01]  /*64f0*/  LDL.LU.64 R44, [R1+0xc0] ;  /* 0x0000c000012c7983 */ /* 0x000f620000300a00 */
[C---:B------:R-:W-:Y:S03]  /*6500*/  LEA R30, P0, R2.reuse, R32, 0x5 ;  /* 0x00000020021e7211 */ /* 0x040fe600078028ff */
[----:B------:R-:W-:Y:S01]  /*6510*/  @P1 STL [R1+0x48], R41 ;  /* 0x0000482901001387 */ /* 0x000fe20000100800 */
[C---:B------:R-:W-:Y:S02]  /*6520*/  LEA.HI.X.SX32 R31, R2.reuse, R33, 0x5, P0 ;  /* 0x00000021021f7211 */ /* 0x040fe400000f2eff */
[C---:B------:R-:W-:Y:S04]  /*6530*/  LEA R28, P0, R2.reuse, R30, 0x5 ;  /* 0x0000001e021c7211 */ /* 0x040fe800078028ff */
[C---:B------:R-:W-:Y:S02]  /*6540*/  LEA.HI.X.SX32 R29, R2.reuse, R31, 0x5, P0 ;  /* 0x0000001f021d7211 */ /* 0x040fe400000f2eff */
[C---:B------:R-:W-:Y:S04]  /*6550*/  LEA R250, P0, R2.reuse, R28, 0x5 ;  /* 0x0000001c02fa7211 */ /* 0x040fe800078028ff */
[C---:B------:R-:W-:Y:S02]  /*6560*/  LEA.HI.X.SX32 R251, R2.reuse, R29, 0x5, P0 ;  /* 0x0000001d02fb7211 */ /* 0x040fe400000f2eff */
[C---:B------:R-:W-:Y:S04]  /*6570*/  LEA R26, P0, R2.reuse, R250, 0x5 ;  /* 0x000000fa021a7211 */ /* 0x040fe800078028ff */
[C---:B------:R-:W-:Y:S03]  /*6580*/  LEA.HI.X.SX32 R27, R2.reuse, R251, 0x5, P0 ;  /* 0x000000fb021b7211 */ /* 0x040fe600000f2eff */
[C---:B------:R-:W-:Y:S03]  /*6590*/  IMAD.WIDE R24, R2.reuse, -0xc0, R26 ;  /* 0xffffff4002187825 */ /* 0x040fe600078e021a */
[C---:B------:R-:W-:Y:S04]  /*65a0*/  LEA R244, P0, R2.reuse, R24, 0x5 ;  /* 0x0000001802f47211 */ /* 0x040fe800078028ff */
[C---:B------:R-:W-:Y:S02]  /*65b0*/  LEA.HI.X.SX32 R245, R2.reuse, R25, 0x5, P0 ;  /* 0x0000001902f57211 */ /* 0x040fe400000f2eff */
[C---:B------:R-:W-:Y:S04]  /*65c0*/  LEA R248, P0, R2.reuse, R244, 0x5 ;  /* 0x000000f402f87211 */ /* 0x040fe800078028ff */
[C---:B------:R-:W-:Y:S01]  /*65d0*/  LEA.HI.X.SX32 R249, R2.reuse, R245, 0x5, P0 ;  /* 0x000000f502f97211 */ /* 0x040fe200000f2eff */
[----:B--2---:R-:W2:Y:S04]  /*65e0*/  @P1 LDG.E R43, desc[UR38][R246.64+-0xe0] ;  /* 0xffff2026f62b1981 */ /* 0x004ea8000c1e1900 */
[----:B---3--:R1:W3:Y:S04]  /*65f0*/  @P1 LDG.E R42, desc[UR38][R246.64+-0x100] ;  /* 0xffff0026f62a1981 */ /* 0x0082e8000c1e1900 */
[----:B------:R4:W-:Y:S04]  /*6600*/  REDG.E.ADD.F32.FTZ.RN.STRONG.GPU desc[UR38][R20.64], R4 ;  /* 0x00000004140079a6 */ /* 0x0009e8000c12f326 */
[----:B------:R1:W-:Y:S04]  /*6610*/  REDG.E.ADD.F32.FTZ.RN.STRONG.GPU desc[UR38][R22.64], R5 ;  /* 0x00000005160079a6 */ /* 0x0003e8000c12f326 */
[----:B------:R-:W-:Y:S04]  /*6620*/  REDG.E.ADD.F32.FTZ.RN.STRONG.GPU desc[UR38][R34.64], R6 ;  /* 0x00000006220079a6 */ /* 0x000fe8000c12f326 */
[----:B------:R-:W-:Y:S04]  /*6630*/  REDG.E.ADD.F32.FTZ.RN.STRONG.GPU desc[UR38][R32.64], R7 ;  /* 0x00000007200079a6 */ /* 0x000fe8000c12f326 */
[----:B------:R-:W-:Y:S04]  /*6640*/  REDG.E.ADD.F32.FTZ.RN.STRONG.GPU desc[UR38][R30.64], R8 ;  /* 0x000000081e0079a6 */ /* 0x000fe8000c12f326 */
[----:B------:R-:W-:Y:S04]  /*6650*/  REDG.E.ADD.F32.FTZ.RN.STRONG.GPU desc[UR38][R28.64], R9 ;  /* 0x000000091c0079a6 */ /* 0x000fe8000c12f326 */
[----:B------:R-:W-:Y:S01]  /*6660*/  REDG.E.ADD.F32.FTZ.RN.STRONG.GPU desc[UR38][R250.64], R10 ;  /* 0x0000000afa0079a6 */ /* 0x000fe2000c12f326 */
[C---:B----4-:R-:W-:Y:S03]  /*6670*/  LEA R4, P0, R2.reuse, R248, 0x5 ;  /* 0x000000f802047211 */ /* 0x050fe600078028ff */
[----:B------:R-:W-:Y:S01]  /*6680*/  REDG.E.ADD.F32.FTZ.RN.STRONG.GPU desc[UR38][R26.64], R11 ;  /* 0x0000000b1a0079a6 */ /* 0x000fe2000c12f326 */
[C---:B-1----:R-:W-:Y:S03]  /*6690*/  LEA.HI.X.SX32 R5, R2.reuse, R249, 0x5, P0 ;  /* 0x000000f902057211 */ /* 0x042fe600000f2eff */
[----:B------:R-:W-:Y:S01]  /*66a0*/  REDG.E.ADD.F32.FTZ.RN.STRONG.GPU desc[UR38][R20.64+0x80], R16 ;  /* 0x00008010140079a6 */ /* 0x000fe2000c12f326 */
[C---:B------:R-:W-:Y:S03]  /*66b0*/  LEA R22, P0, R2.reuse, R4, 0x5 ;  /* 0x0000000402167211 */ /* 0x040fe600078028ff */
[----:B------:R-:W-:Y:S01]  /*66c0*/  REDG.E.ADD.F32.FTZ.RN.STRONG.GPU desc[UR38][R24.64+0x80], R17 ;  /* 0x00008011180079a6 */ /* 0x000fe2000c12f326 */
[C---:B------:R-:W-:Y:S02]  /*66d0*/  LEA.HI.X.SX32 R23, R2.reuse, R5, 0x5, P0 ;  /* 0x0000000502177211 */ /* 0x040fe400000f2eff */
[C---:B------:R-:W-:Y:S01]  /*66e0*/  LEA R246, P0, R2.reuse, R22, 0x5 ;  /* 0x0000001602f67211 */ /* 0x040fe200078028ff */
[----:B------:R-:W-:Y:S03]  /*66f0*/  REDG.E.ADD.F32.FTZ.RN.STRONG.GPU desc[UR38][R244.64+0x80], R18 ;  /* 0x00008012f40079a6 */ /* 0x000fe6000c12f326 */
[C---:B------:R-:W-:Y:S01]  /*6700*/  LEA.HI.X.SX32 R247, R2.reuse, R23, 0x5, P0 ;  /* 0x0000001702f77211 */ /* 0x040fe200000f2eff */
[----:B------:R-:W-:Y:S04]  /*6710*/  REDG.E.ADD.F32.FTZ.RN.STRONG.GPU desc[UR38][R248.64+0x80], R19 ;  /* 0x00008013f80079a6 */ /* 0x000fe8000c12f326 */
[----:B------:R-:W-:Y:S04]  /*6720*/  REDG.E.ADD.F32.FTZ.RN.STRONG.GPU desc[UR38][R4.64+0x80], R12 ;  /* 0x0000800c040079a6 */ /* 0x000fe8000c12f326 */
[----:B------:R-:W-:Y:S04]  /*6730*/  REDG.E.ADD.F32.FTZ.RN.STRONG.GPU desc[UR38][R22.64+0x80], R13 ;  /* 0x0000800d160079a6 */ /* 0x000fe8000c12f326 */
[----:B------:R-:W-:Y:S04]  /*6740*/  REDG.E.ADD.F32.FTZ.RN.STRONG.GPU desc[UR38][R246.64+0x80], R14 ;  /* 0x0000800ef60079a6 */ /* 0x000fe8000c12f326 */
[----:B--2---:R-:W-:Y:S04]  /*6750*/  @P1 STL [R1+0x4c], R43 ;  /* 0x00004c2b01001387 */ /* 0x004fe80000100800 */
[----:B---3--:R1:W-:Y:S02]  /*6760*/  @P1 STL [R1+0x50], R42 ;  /* 0x0000502a01001387 */ /* 0x0083e40000100800 */
[C---:B-1----:R-:W-:Y:S04]  /*6770*/  LEA R42, P0, R2.reuse, R246, 0x5 ;  /* 0x000000f6022a7211 */ /* 0x042fe800078028ff */
[C---:B------:R-:W-:Y:S03]  /*6780*/  LEA.HI.X.SX32 R43, R2.reuse, R247, 0x5, P0 ;  /* 0x000000f7022b7211 */ /* 0x040fe600000f2eff */
[C---:B------:R-:W-:Y:S02]  /*6790*/  IMAD.WIDE R40, R2.reuse, -0xc0, R42 ;  /* 0xffffff4002287825 */ /* 0x040fe400078e022a */
[----:B------:R1:W-:Y:S01]  /*67a0*/  REDG.E.ADD.F32.FTZ.RN.STRONG.GPU desc[UR38][R42.64+0x80], R15 ;  /* 0x0000800f2a0079a6 */ /* 0x0003e2000c12f326 */
[C---:B------:R-:W-:Y:S03]  /*67b0*/  LEA R38, P0, R2.reuse, R40, 0x5 ;  /* 0x0000002802267211 */ /* 0x040fe600078028ff */
[----:B------:R-:W-:Y:S01]  /*67c0*/  REDG.E.ADD.F32.FTZ.RN.STRONG.GPU desc[UR38][R20.64+0x100], R68 ;  /* 0x00010044140079a6 */ /* 0x000fe2000c12f326 */
[C---:B------:R-:W-:Y:S03]  /*67d0*/  LEA.HI.X.SX32 R39, R2.reuse, R41, 0x5, P0 ;  /* 0x0000002902277211 */ /* 0x040fe600000f2eff */
[----:B------:R2:W-:Y:S01]  /*67e0*/  REDG.E.ADD.F32.FTZ.RN.STRONG.GPU desc[UR38][R40.64+0x100], R69 ;  /* 0x00010045280079a6 */ /* 0x0005e2000c12f326 */
[C---:B------:R-:W-:Y:S03]  /*67f0*/  LEA R8, P0, R2.reuse, R38, 0x5 ;  /* 0x0000002602087211 */ /* 0x040fe600078028ff */
[----:B------:R3:W-:Y:S01]  /*6800*/  REDG.E.ADD.F32.FTZ.RN.STRONG.GPU desc[UR38][R38.64+0x100], R70 ;  /* 0x00010046260079a6 */ /* 0x0007e2000c12f326 */
[C---:B------:R-:W-:Y:S02]  /*6810*/  LEA.HI.X.SX32 R9, R2.reuse, R39, 0x5, P0 ;  /* 0x0000002702097211 */ /* 0x040fe400000f2eff */
[C---:B------:R-:W-:Y:S03]  /*6820*/  LEA R6, P0, R2.reuse, R8, 0x5 ;  /* 0x0000000802067211 */ /* 0x040fe600078028ff */
[----:B------:R-:W-:Y:S01]  /*6830*/  REDG.E.ADD.F32.FTZ.RN.STRONG.GPU desc[UR38][R8.64+0x100], R71 ;  /* 0x00010047080079a6 */ /* 0x000fe2000c12f326 */
[C---:B------:R-:W-:Y:S02]  /*6840*/  LEA.HI.X.SX32 R7, R2.reuse, R9, 0x5, P0 ;  /* 0x0000000902077211 */ /* 0x040fe400000f2eff */
[C---:B------:R-:W-:Y:S03]  /*6850*/  LEA R36, P0, R2.reuse, R6, 0x5 ;  /* 0x0000000602247211 */ /* 0x040fe600078028ff */
[----:B------:R-:W-:Y:S01]  /*6860*/  REDG.E.ADD.F32.FTZ.RN.STRONG.GPU desc[UR38][R6.64+0x100], R72 ;  /* 0x00010048060079a6 */ /* 0x000fe2000c12f326 */
[C---:B------:R-:W-:Y:S02]  /*6870*/  LEA.HI.X.SX32 R37, R2.reuse, R7, 0x5, P0 ;  /* 0x0000000702257211 */ /* 0x040fe400000f2eff */
[C---:B------:R-:W-:Y:S01]  /*6880*/  LEA R34, P0, R2.reuse, R36, 0x5 ;  /* 0x0000002402227211 */ /* 0x040fe200078028ff */
[----:B-1----:R1:W5:Y:S03]  /*6890*/  LDL.LU.64 R42, [R1+0xb8] ;  /* 0x0000b800012a7983 */ /* 0x0023660000300a00 */
[C---:B------:R-:W-:Y:S01]  /*68a0*/  LEA.HI.X.SX32 R35, R2.reuse, R37, 0x5, P0 ;  /* 0x0000002502237211 */ /* 0x040fe200000f2eff */
[----:B------:R4:W-:Y:S01]  /*68b0*/  REDG.E.ADD.F32.FTZ.RN.STRONG.GPU desc[UR38][R36.64+0x100], R73 ;  /* 0x00010049240079a6 */ /* 0x0009e2000c12f326 */
[C---:B------:R-:W-:Y:S03]  /*68c0*/  LEA R32, P0, R2.reuse, R34, 0x5 ;  /* 0x0000002202207211 */ /* 0x040fe600078028ff */
[----:B------:R-:W-:Y:S01]  /*68d0*/  REDG.E.ADD.F32.FTZ.RN.STRONG.GPU desc[UR38][R34.64+0x100], R74 ;  /* 0x0001004a220079a6 */ /* 0x000fe2000c12f326 */
[C---:B------:R-:W-:Y:S03]  /*68e0*/  LEA.HI.X.SX32 R33, R2.reuse, R35, 0x5, P0 ;  /* 0x0000002302217211 */ /* 0x040fe600000f2eff */
[----:B--2---:R1:W5:Y:S01]  /*68f0*/  LDL.LU.64 R40, [R1+0xb0] ;  /* 0x0000b00001287983 */ /* 0x0043620000300a00 */
[C---:B------:R-:W-:Y:S03]  /*6900*/  IMAD.WIDE R30, R2.reuse, -0xc0, R32 ;  /* 0xffffff40021e7825 */ /* 0x040fe600078e0220 */
[----:B------:R-:W-:Y:S01]  /*6910*/  REDG.E.ADD.F32.FTZ.RN.STRONG.GPU desc[UR38][R32.64+0x100], R75 ;  /* 0x0001004b200079a6 */ /* 0x000fe2000c12f326 */
[C---:B------:R-:W-:Y:S03]  /*6920*/  LEA R28, P0, R2.reuse, R30, 0x5 ;  /* 0x0000001e021c7211 */ /* 0x040fe600078028ff */
[----:B------:R-:W-:Y:S01]  /*6930*/  REDG.E.ADD.F32.FTZ.RN.STRONG.GPU desc[UR38][R20.64+0x180], R80 ;  /* 0x00018050140079a6 */ /* 0x000fe2000c12f326 */
[C---:B------:R-:W-:Y:S03]  /*6940*/  LEA.HI.X.SX32 R29, R2.reuse, R31, 0x5, P0 ;  /* 0x0000001f021d7211 */ /* 0x040fe600000f2eff */
[----:B------:R-:W-:Y:S01]  /*6950*/  REDG.E.ADD.F32.FTZ.RN.STRONG.GPU desc[UR38][R30.64+0x180], R81 ;  /* 0x000180511e0079a6 */ /* 0x000fe2000c12f326 */
[C---:B------:R-:W-:Y:S03]  /*6960*/  LEA R26, P0, R2.reuse, R28, 0x5 ;  /* 0x0000001c021a7211 */ /* 0x040fe600078028ff */
[----:B------:R-:W-:Y:S01]  /*6970*/  REDG.E.ADD.F32.FTZ.RN.STRONG.GPU desc[UR38][R28.64+0x180], R82 ;  /* 0x000180521c0079a6 */ /* 0x000fe2000c12f326 */
[C---:B------:R-:W-:Y:S02]  /*6980*/  LEA.HI.X.SX32 R27, R2.reuse, R29, 0x5, P0 ;  /* 0x0000001d021b7211 */ /* 0x040fe400000f2eff */
[C---:B------:R-:W-:Y:S01]  /*6990*/  LEA R250, P0, R2.reuse, R26, 0x5 ;  /* 0x0000001a02fa7211 */ /* 0x040fe200078028ff */
[----:B------:R-:W-:Y:S03]  /*69a0*/  LDSM.16.MT88.4 R72, [R3+0x12800] ;  /* 0x012800000348783b */ /* 0x000fe60000004200 */
[C---:B------:R-:W-:Y:S01]  /*69b0*/  LEA.HI.X.SX32 R251, R2.reuse, R27, 0x5, P0 ;  /* 0x0000001b02fb7211 */ /* 0x040fe200000f2eff */
[----:B------:R-:W-:Y:S01]  /*69c0*/  REDG.E.ADD.F32.FTZ.RN.STRONG.GPU desc[UR38][R26.64+0x180], R83 ;  /* 0x000180531a0079a6 */ /* 0x000fe2000c12f326 */
[C---:B------:R-:W-:Y:S03]  /*69d0*/  LEA R248, P0, R2.reuse, R250, 0x5 ;  /* 0x000000fa02f87211 */ /* 0x040fe600078028ff */
[----:B------:R-:W-:Y:S01]  /*69e0*/  REDG.E.ADD.F32.FTZ.RN.STRONG.GPU desc[UR38][R250.64+0x180], R76 ;  /* 0x0001804cfa0079a6 */ /* 0x000fe2000c12f326 */
[C---:B------:R-:W-:Y:S02]  /*69f0*/  LEA.HI.X.SX32 R249, R2.reuse, R251, 0x5, P0 ;  /* 0x000000fb02f97211 */ /* 0x040fe400000f2eff */
[C---:B------:R-:W-:Y:S01]  /*6a00*/  LEA R4, P0, R2.reuse, R248, 0x5 ;  /* 0x000000f802047211 */ /* 0x040fe200078028ff */
[----:B---3--:R1:W5:Y:S03]  /*6a10*/  LDL.LU.64 R38, [R1+0xa8] ;  /* 0x0000a80001267983 */ /* 0x0083660000300a00 */
[C---:B------:R-:W-:Y:S01]  /*6a20*/  LEA.HI.X.SX32 R5, R2.reuse, R249, 0x5, P0 ;  /* 0x000000f902057211 */ /* 0x040fe200000f2eff */
[----:B------:R2:W-:Y:S01]  /*6a30*/  REDG.E.ADD.F32.FTZ.RN.STRONG.GPU desc[UR38][R248.64+0x180], R77 ;  /* 0x0001804df80079a6 */ /* 0x0005e2000c12f326 */
[C---:B------:R-:W-:Y:S03]  /*6a40*/  LEA R24, P0, R2.reuse, R4, 0x5 ;  /* 0x0000000402187211 */ /* 0x040fe600078028ff */
[----:B------:R3:W-:Y:S01]  /*6a50*/  REDG.E.ADD.F32.FTZ.RN.STRONG.GPU desc[UR38][R4.64+0x180], R78 ;  /* 0x0001804e040079a6 */ /* 0x0007e2000c12f326 */
[C---:B------:R-:W-:Y:S03]  /*6a60*/  LEA.HI.X.SX32 R25, R2.reuse, R5, 0x5, P0 ;  /* 0x0000000502197211 */ /* 0x040fe600000f2eff */
[----:B----4-:R1:W5:Y:S01]  /*6a70*/  LDL.LU.64 R36, [R1+0xa0] ;  /* 0x0000a00001247983 */ /* 0x0103620000300a00 */
        /* <DEDUP_REMOVED lines=10> */
[----:B--2---:R-:W2:Y:S03]  /*6b20*/  S2R R249, SR_TID.X ;  /* 0x0000000000f97919 */ /* 0x004ea60000002100 */
[C---:B------:R-:W-:Y:S01]  /*6b30*/  LEA.HI.X.SX32 R19, R2.reuse, R245, 0x5, P0 ;  /* 0x000000f502137211 */ /* 0x040fe200000f2eff */
        /* <DEDUP_REMOVED lines=9> */
[----:B------:R4:W-:Y:S01]  /*6bd0*/  REDG.E.ADD.F32.FTZ.RN.STRONG.GPU desc[UR38][R14.64+0x200], R90 ;  /* 0x0002005a0e0079a6 */ /* 0x0009e2000c12f326 */
[C---:B------:R-:W-:Y:S03]  /*6be0*/  LEA.HI.X.SX32 R69, R2.reuse, R15, 0x5, P0 ;  /* 0x0000000f02457211 */ /* 0x040fe600000f2eff */
[----:B------:R-:W-:Y:S01]  /*6bf0*/  LDSM.16.MT88.4 R16, [R0+0x2000] ;  /* 0x002000000010783b */ /* 0x000fe20000004200 */
[C---:B------:R-:W-:Y:S03]  /*6c00*/  IMAD.WIDE R70, R2.reuse, -0xc0, R68 ;  /* 0xffffff4002467825 */ /* 0x040fe600078e0244 */
[----:B------:R-:W-:Y:S01]  /*6c10*/  REDG.E.ADD.F32.FTZ.RN.STRONG.GPU desc[UR38][R68.64+0x200], R91 ;  /* 0x0002005b440079a6 */ /* 0x000fe2000c12f326 */
[C---:B------:R-:W-:Y:S03]  /*6c20*/  LEA R12, P0, R2.reuse, R70, 0x5 ;  /* 0x00000046020c7211 */ /* 0x040fe600078028ff */
[----:B------:R-:W-:Y:S01]  /*6c30*/  REDG.E.ADD.F32.FTZ.RN.STRONG.GPU desc[UR38][R20.64+0x280], R96 ;  /* 0x00028060140079a6 */ /* 0x000fe2000c12f326 */
[C---:B--2---:R-:W-:Y:S01]  /*6c40*/  IMAD.SHL.U32 R250, R249.reuse, 0x8, RZ ;  /* 0x00000008f9fa7824 */ /* 0x044fe200078e00ff */
[C---:B------:R-:W-:Y:S02]  /*6c50*/  LEA.HI.X.SX32 R13, R2.reuse, R71, 0x5, P0 ;  /* 0x00000047020d7211 */ /* 0x040fe400000f2eff */
[----:B------:R-:W-:Y:S01]  /*6c60*/  REDG.E.ADD.F32.FTZ.RN.STRONG.GPU desc[UR38][R70.64+0x280], R97 ;  /* 0x00028061460079a6 */ /* 0x000fe2000c12f326 */
[----:B------:R-:W-:Y:S02]  /*6c70*/  LEA R10, P0, R2, R12, 0x5 ;  /* 0x0000000c020a7211 */ /* 0x000fe400078028ff */
[----:B------:R-:W-:Y:S01]  /*6c80*/  LOP3.LUT R251, R250, 0x38, RZ, 0xc0, !PT ;  /* 0x00000038fafb7812 */ /* 0x000fe200078ec0ff */
        /* <DEDUP_REMOVED lines=8> */
[C---:B------:R-:W-:Y:S02]  /*6d10*/  LEA.HI.X.SX32 R7, R2.reuse, R9, 0x5, P0 ;  /* 0x0000000902077211 */ /* 0x040fe400000f2eff */
[C---:B---3--:R-:W-:Y:S01]  /*6d20*/  LEA R4, P0, R2.reuse, R6, 0x5 ;  /* 0x0000000602047211 */ /* 0x048fe200078028ff */
[----:B------:R-:W-:Y:S03]  /*6d30*/  LDSM.16.MT88.4 R8, [R0] ;  /* 0x000000000008783b */ /* 0x000fe60000004200 */
[C---:B------:R-:W-:Y:S01]  /*6d40*/  LEA.HI.X.SX32 R5, R2.reuse, R7, 0x5, P0 ;  /* 0x0000000702057211 */ /* 0x040fe200000f2eff */
[----:B------:R-:W-:Y:S01]  /*6d50*/  REDG.E.ADD.F32.FTZ.RN.STRONG.GPU desc[UR38][R6.64+0x280], R93 ;  /* 0x0002805d060079a6 */ /* 0x000fe2000c12f326 */
[C---:B----4-:R-:W-:Y:S03]  /*6d60*/  LEA R14, P0, R2.reuse, R4, 0x5 ;  /* 0x00000004020e7211 */ /* 0x050fe600078028ff */
[----:B------:R-:W-:Y:S01]  /*6d70*/  REDG.E.ADD.F32.FTZ.RN.STRONG.GPU desc[UR38][R4.64+0x280], R94 ;  /* 0x0002805e040079a6 */ /* 0x000fe2000c12f326 */
[----:B------:R-:W-:Y:S02]  /*6d80*/  LEA.HI.X.SX32 R15, R2, R5, 0x5, P0 ;  /* 0x00000005020f7211 */ /* 0x000fe400000f2eff */
[----:B------:R-:W-:Y:S01]  /*6d90*/  LOP3.LUT P0, RZ, R249, 0x4, RZ, 0xc0, !PT ;  /* 0x00000004f9ff7812 */ /* 0x000fe2000780c0ff */
[----:B------:R-:W3:Y:S04]  /*6da0*/  LDSM.16.MT88.4 R4, [R3+0x12000] ;  /* 0x012000000304783b */ /* 0x000ee80000004200 */
[----:B------:R-:W-:Y:S04]  /*6db0*/  REDG.E.ADD.F32.FTZ.RN.STRONG.GPU desc[UR38][R14.64+0x280], R95 ;  /* 0x0002805f0e0079a6 */ /* 0x000fe8000c12f326 */
[----:B------:R-:W-:Y:S01]  /*6dc0*/  LDSM.16.MT88.4 R84, [R0+0x2800] ;  /* 0x002800000054783b */ /* 0x000fe20000004200 */
[C---:B--2---:R-:W-:Y:S03]  /*6dd0*/  VIADD R92, R3.reuse, 0x40 ;  /* 0x00000040035c7836 */ /* 0x044fe60000000000 */
[----:B------:R-:W-:Y:S01]  /*6de0*/  LDSM.16.MT88.4 R88, [R0+0x1800] ;  /* 0x001800000058783b */ /* 0x000fe20000004200 */
[----:B------:R-:W-:Y:S03]  /*6df0*/  @P0 VIADD R92, R3, 0xffffffc0 ;  /* 0xffffffc0035c0836 */ /* 0x000fe60000000000 */
[----:B------:R-:W-:Y:S04]  /*6e00*/  LDSM.16.MT88.4 R96, [R0+0x3800] ;  /* 0x003800000060783b */ /* 0x000fe80000004200 */
[----:B------:R-:W2:Y:S04]  /*6e10*/  LDSM.16.MT88.4 R12, [R92+0x12000] ;  /* 0x012000005c0c783b */ /* 0x000ea80000004200 */
[----:B------:R-:W4:Y:S04]  /*6e20*/  LDSM.16.MT88.4 R80, [R92+0x12800] ;  /* 0x012800005c50783b */ /* 0x000f280000004200 */
[----:B------:R1:W5:Y:S04]  /*6e30*/  LDL.LU.64 R34, [R1+0x98] ;  /* 0x0000980001227983 */ /* 0x0003680000300a00 */
[----:B------:R1:W5:Y:S04]  /*6e40*/  LDL.LU.64 R32, [R1+0x90] ;  /* 0x0000900001207983 */ /* 0x0003680000300a00 */
[----:B------:R1:W5:Y:S01]  /*6e50*/  LDL.LU.64 R30, [R1+0x88] ;  /* 0x00008800011e7983 */ /* 0x0003620000300a00 */
[-C--:B---3--:R-:W-:Y:S03]  /*6e60*/  HMMA.16816.F32 R100, R4, R8.reuse, R100 ;  /* 0x000000080464723c */ /* 0x088fe60000001864 */
[----:B------:R1:W5:Y:S04]  /*6e70*/  LDL.LU.64 R28, [R1+0x80] ;  /* 0x00008000011c7983 */ /* 0x0003680000300a00 */
[----:B------:R1:W5:Y:S04]  /*6e80*/  LDL.LU.64 R26, [R1+0x78] ;  /* 0x00007800011a7983 */ /* 0x0003680000300a00 */
[----:B------:R1:W5:Y:S04]  /*6e90*/  LDL.LU.64 R24, [R1+0x70] ;  /* 0x0000700001187983 */ /* 0x0003680000300a00 */
[----:B------:R1:W5:Y:S04]  /*6ea0*/  LDL.LU.64 R22, [R1+0x68] ;  /* 0x0000680001167983 */ /* 0x0003680000300a00 */
[----:B------:R1:W5:Y:S01]  /*6eb0*/  LDL.LU.64 R20, [R1+0x60] ;  /* 0x0000600001147983 */ /* 0x0003620000300a00 */
[C---:B--2---:R-:W-:Y:S08]  /*6ec0*/  HMMA.16816.F32 R104, R12.reuse, R8, R104 ;  /* 0x000000080c68723c */ /* 0x044ff00000001868 */
[-C--:B------:R-:W-:Y:S08]  /*6ed0*/  HMMA.16816.F32 R108, R12, R10.reuse, R108 ;  /* 0x0000000a0c6c723c */ /* 0x080ff0000000186c */
[C---:B------:R-:W-:Y:S01]  /*6ee0*/  HMMA.16816.F32 R112, R4.reuse, R10, R112 ;  /* 0x0000000a0470723c */ /* 0x040fe20000001870 */
[----:B------:R-:W2:Y:S07]  /*6ef0*/  LDSM.16.MT88.4 R8, [R0+0x4800] ;  /* 0x004800000008783b */ /* 0x000eae0000004200 */
[-C--:B------:R-:W-:Y:S08]  /*6f00*/  HMMA.16816.F32 R116, R4, R16.reuse, R116 ;  /* 0x000000100474723c */ /* 0x080ff00000001874 */
[C---:B------:R-:W-:Y:S08]  /*6f10*/  HMMA.16816.F32 R120, R12.reuse, R16, R120 ;  /* 0x000000100c78723c */ /* 0x040ff00000001878 */
[-C--:B------:R-:W-:Y:S08]  /*6f20*/  HMMA.16816.F32 R124, R12, R18.reuse, R124 ;  /* 0x000000120c7c723c */ /* 0x080ff0000000187c */
[C---:B------:R-:W-:Y:S01]  /*6f30*/  HMMA.16816.F32 R128, R4.reuse, R18, R128 ;  /* 0x000000120480723c */ /* 0x040fe20000001880 */
[----:B------:R-:W-:Y:S04]  /*6f40*/  LDSM.16.MT88.4 R16, [R92+0x13000] ;  /* 0x013000005c10783b */ /* 0x000fe80000004200 */
[----:B------:R-:W-:Y:S03]  /*6f50*/  LDSM.16.MT88.4 R92, [R92+0x13800] ;  /* 0x013800005c5c783b */ /* 0x000fe60000004200 */
[-C--:B------:R-:W-:Y:S08]  /*6f60*/  HMMA.16816.F32 R132, R4, R68.reuse, R132 ;  /* 0x000000440484723c */ /* 0x080ff00000001884 */
[C---:B------:R-:W-:Y:S08]  /*6f70*/  HMMA.16816.F32 R136, R12.reuse, R68, R136 ;  /* 0x000000440c88723c */ /* 0x040ff00000001888 */
[-C--:B------:R-:W-:Y:S01]  /*6f80*/  HMMA.16816.F32 R140, R12, R70.reuse, R140 ;  /* 0x000000460c8c723c */ /* 0x080fe2000000188c */
[----:B------:R-:W-:Y:S07]  /*6f90*/  LDSM.16.MT88.4 R12, [R0+0x1000] ;  /* 0x00100000000c783b */ /* 0x000fee0000004200 */
[----:B------:R-:W-:Y:S01]  /*6fa0*/  HMMA.16816.F32 R144, R4, R70, R144 ;  /* 0x000000460490723c */ /* 0x000fe20000001890 */
[----:B------:R-:W3:Y:S04]  /*6fb0*/  LDSM.16.MT88.4 R4, [R3+0x13000] ;  /* 0x013000000304783b */ /* 0x000ee80000004200 */
[----:B------:R-:W1:Y:S03]  /*6fc0*/  LDSM.16.MT88.4 R68, [R0+0x3000] ;  /* 0x003000000044783b */ /* 0x000e660000004200 */
[-C--:B------:R-:W-:Y:S08]  /*6fd0*/  HMMA.16816.F32 R100, R72, R76.reuse, R100 ;  /* 0x0000004c4864723c */ /* 0x080ff00000001864 */
[C---:B----4-:R-:W-:Y:S08]  /*6fe0*/  HMMA.16816.F32 R104, R80.reuse, R76, R104 ;  /* 0x0000004c5068723c */ /* 0x050ff00000001868 */
[-C--:B------:R-:W-:Y:S08]  /*6ff0*/  HMMA.16816.F32 R108, R80, R78.reuse, R108 ;  /* 0x0000004e506c723c */ /* 0x080ff0000000186c */
[C---:B------:R-:W-:Y:S01]  /*7000*/  HMMA.16816.F32 R112, R72.reuse, R78, R112 ;  /* 0x0000004e4870723c */ /* 0x040fe20000001870 */
[----:B------:R-:W4:Y:S07]  /*7010*/  LDSM.16.MT88.4 R76, [R0+0x5000] ;  /* 0x00500000004c783b */ /* 0x000f2e0000004200 */
[-C--:B------:R-:W-:Y:S08]  /*7020*/  HMMA.16816.F32 R116, R72, R84.reuse, R116 ;  /* 0x000000544874723c */ /* 0x080ff00000001874 */
[C---:B------:R-:W-:Y:S08]  /*7030*/  HMMA.16816.F32 R120, R80.reuse, R84, R120 ;  /* 0x000000545078723c */ /* 0x040ff00000001878 */
[-C--:B------:R-:W-:Y:S08]  /*7040*/  HMMA.16816.F32 R124, R80, R86.reuse, R124 ;  /* 0x00000056507c723c */ /* 0x080ff0000000187c */
[C---:B------:R-:W-:Y:S01]  /*7050*/  HMMA.16816.F32 R128, R72.reuse, R86, R128 ;  /* 0x000000564880723c */ /* 0x040fe20000001880 */
[----:B------:R-:W4:Y:S07]  /*7060*/  LDSM.16.MT88.4 R84, [R3+0x13800] ;  /* 0x013800000354783b */ /* 0x000f2e0000004200 */
[-C--:B--2---:R-:W-:Y:S08]  /*7070*/  HMMA.16816.F32 R132, R72, R8.reuse, R132 ;  /* 0x000000084884723c */ /* 0x084ff00000001884 */
[C---:B------:R-:W-:Y:S04]  /*7080*/  HMMA.16816.F32 R136, R80.reuse, R8, R136 ;  /* 0x000000085088723c */ /* 0x040fe80000001888 */
[----:B------:R-:W-:Y:S04]  /*7090*/  LOP3.LUT R8, R250, 0x1f8, RZ, 0xc0, !PT ;  /* 0x000001f8fa087812 */ /* 0x000fe800078ec0ff */
[-C--:B------:R-:W-:Y:S01]  /*70a0*/  HMMA.16816.F32 R140, R80, R10.reuse, R140 ;  /* 0x0000000a508c723c */ /* 0x080fe2000000188c */
[----:B------:R-:W2:Y:S02]  /*70b0*/  LDSM.16.MT88.4 R80, [R0+0x5800] ;  /* 0x005800000050783b */ /* 0x000ea40000004200 */
[----:B------:R-:W-:Y:S04]  /*70c0*/  LOP3.LUT R8, R8, 0x38, R249, 0x78, !PT ;  /* 0x0000003808087812 */ /* 0x000fe800078e78f9 */
[----:B------:R-:W-:Y:S01]  /*70d0*/  LOP3.LUT R8, R8, 0x1e00, R250, 0xf8, !PT ;  /* 0x00001e0008087812 */ /* 0x000fe200078ef8fa */
[----:B------:R-:W-:Y:S04]  /*70e0*/  HMMA.16816.F32 R144, R72, R10, R144 ;  /* 0x0000000a4890723c */ /* 0x000fe80000001890 */
[----:B------:R-:W-:Y:S04]  /*70f0*/  LEA R8, R8, UR4, 0x1 ;  /* 0x0000000408087c11 */ /* 0x000fe8000f8e08ff */
[-C--:B---3--:R-:W-:Y:S08]  /*7100*/  HMMA.16816.F32 R100, R4, R12.reuse, R100 ;  /* 0x0000000c0464723c */ /* 0x088ff00000001864 */
[C---:B------:R-:W-:Y:S08]  /*7110*/  HMMA.16816.F32 R104, R16.reuse, R12, R104 ;  /* 0x0000000c1068723c */ /* 0x040ff00000001868 */
[-C--:B------:R-:W-:Y:S08]  /*7120*/  HMMA.16816.F32 R108, R16, R14.reuse, R108 ;  /* 0x0000000e106c723c */ /* 0x080ff0000000186c */
[C---:B------:R-:W-:Y:S08]  /*7130*/  HMMA.16816.F32 R112, R4.reuse, R14, R112 ;  /* 0x0000000e0470723c */ /* 0x040ff00000001870 */
[-C--:B-1----:R-:W-:Y:S08]  /*7140*/  HMMA.16816.F32 R116, R4, R68.reuse, R116 ;  /* 0x000000440474723c */ /* 0x082ff00000001874 */
[C---:B------:R-:W-:Y:S04]  /*7150*/  HMMA.16816.F32 R120, R16.reuse, R68, R120 ;  /* 0x000000441078723c */ /* 0x040fe80000001878 */
[C---:B------:R-:W-:Y:S02]  /*7160*/  LOP3.LUT R69, R251.reuse, 0x80, RZ, 0xfc, !PT ;  /* 0x00000080fb457812 */ /* 0x040fe400078efcff */
[----:B------:R-:W-:Y:S02]  /*7170*/  LOP3.LUT R68, R251, 0x40, RZ, 0xfc, !PT ;  /* 0x00000040fb447812 */ /* 0x000fe400078efcff */
[-C--:B------:R-:W-:Y:S08]  /*7180*/  HMMA.16816.F32 R124, R16, R70.reuse, R124 ;  /* 0x00000046107c723c */ /* 0x080ff0000000187c */
[C---:B------:R-:W-:Y:S08]  /*7190*/  HMMA.16816.F32 R128, R4.reuse, R70, R128 ;  /* 0x000000460480723c */ /* 0x040ff00000001880 */
[-C--:B----4-:R-:W-:Y:S08]  /*71a0*/  HMMA.16816.F32 R132, R4, R76.reuse, R132 ;  /* 0x0000004c0484723c */ /* 0x090ff00000001884 */
[C---:B------:R-:W-:Y:S08]  /*71b0*/  HMMA.16816.F32 R136, R16.reuse, R76, R136 ;  /* 0x0000004c1088723c */ /* 0x040ff00000001888 */
[-C--:B------:R-:W-:Y:S08]  /*71c0*/  HMMA.16816.F32 R140, R16, R78.reuse, R140 ;  /* 0x0000004e108c723c */ /* 0x080ff0000000188c */
[----:B------:R-:W-:Y:S08]  /*71d0*/  HMMA.16816.F32 R144, R4, R78, R144 ;  /* 0x0000004e0490723c */ /* 0x000ff00000001890 */
        /* <DEDUP_REMOVED lines=8> */
[-C--:B--2---:R-:W-:Y:S08]  /*7260*/  HMMA.16816.F32 R132, R84, R80.reuse, R132 ;  /* 0x000000505484723c */ /* 0x084ff00000001884 */
[C---:B------:R-:W-:Y:S08]  /*7270*/  HMMA.16816.F32 R136, R92.reuse, R80, R136 ;  /* 0x000000505c88723c */ /* 0x040ff00000001888 */
[-C--:B------:R-:W-:Y:S08]  /*7280*/  HMMA.16816.F32 R140, R92, R82.reuse, R140 ;  /* 0x000000525c8c723c */ /* 0x080ff0000000188c */
[----:B------:R-:W-:Y:S01]  /*7290*/  HMMA.16816.F32 R144, R84, R82, R144 ;  /* 0x000000525490723c */ /* 0x000fe20000001890 */
[----:B------:R-:W-:Y:S08]  /*72a0*/  @!UPT UIADD3 URZ, UPT, UPT, URZ, URZ, URZ ;  /* 0x000000fffffff290 */ /* 0x000ff0000fffe0ff */
[----:B------:R-:W-:Y:S11]  /*72b0*/  BRA.U !UP0, `(.L_x_53) ;  /* 0x0000000108f87547 */ /* 0x000ff6000b800000 */
[----:B------:R-:W2:Y:S01]  /*72c0*/  LDL.LU R245, [R1+0x34] ;  /* 0x0000340001f57983 */ /* 0x000ea20000300800 */
[----:B------:R-:W1:Y:S08]  /*72d0*/  LDC R9, c[0x0][0x3b0] ;  /* 0x0000ec00ff097b82 */ /* 0x000e700000000800 */
[----:B------:R-:W-:Y:S01]  /*72e0*/  BAR.SYNC.DEFER_BLOCKING 0x0 ;  /* 0x0000000000007b1d */ /* 0x000fe20000010000 */
[----:B------:R-:W-:Y:S02]  /*72f0*/  ISETP.GE.AND P5, PT, R251, UR8, PT ;  /* 0x00000008fb007c0c */ /* 0x000fe4000bfa6270 */
[----:B------:R-:W-:Y:S02]  /*7300*/  ISETP.GE.AND P4, PT, R68, UR8, PT ;  /* 0x0000000844007c0c */ /* 0x000fe4000bf86270 */
[----:B------:R-:W-:Y:S02]  /*7310*/  ISETP.GE.AND P1, PT, R69, UR8, PT ;  /* 0x0000000845007c0c */ /* 0x000fe4000bf26270 */
[----:B------:R-:W-:Y:S01]  /*7320*/  IADD3 R2, P0, PT, RZ, -UR36, RZ ;  /* 0x80000024ff027c10 */ /* 0x000fe2000ff1e0ff */
[----:B------:R-:W3:Y:S01]  /*7330*/  LDL.LU R244, [R1+0x38] ;  /* 0x0000380001f47983 */ /* 0x000ee20000300800 */
[----:B------:R-:W4:Y:S01]  /*7340*/  LDC R12, c[0x0][0x3b4] ;  /* 0x0000ed00ff0c7b82 */ /* 0x000f220000000800 */
[C---:B-1----:R-:W-:Y:S04]  /*7350*/  IMAD.SHL.U32 R0, R9.reuse, 0x40, RZ ;  /* 0x0000004009007824 */ /* 0x042fe800078e00ff */
[----:B------:R-:W-:Y:S05]  /*7360*/  IMAD.X R0, RZ, RZ, ~R0, P0 ;  /* 0x000000ffff007224 */ /* 0x000fea00000e0e00 */
[----:B------:R-:W-:Y:S02]  /*7370*/  SHF.R.S64 R3, R2, 0x1f, R0 ;  /* 0x0000001f02037819 */ /* 0x000fe40000001000 */
[----:B------:R-:W-:Y:S02]  /*7380*/  LEA R2, P0, R9, RZ, 0x6 ;  /* 0x000000ff09027211 */ /* 0x000fe400078030ff */
[----:B---3--:R-:W-:Y:S02]  /*7390*/  IADD3 R244, P6, PT, R3, R244, RZ ;  /* 0x000000f403f47210 */ /* 0x008fe40007fde0ff */
[----:B------:R-:W-:Y:S02]  /*73a0*/  LEA.HI.X R3, R9, RZ, RZ, 0x6, P0 ;  /* 0x000000ff09037211 */ /* 0x000fe400000f34ff */
[----:B--2---:R-:W-:Y:S01]  /*73b0*/  LEA.HI.X.SX32 R245, R0, R245, 0x1, P6 ;  /* 0x000000f500f57211 */ /* 0x004fe200030f0eff */
[----:B------:R1:W-:Y:S01]  /*73c0*/  STL [R1+0x38], R244 ;  /* 0x000038f401007387 */ /* 0x0003e20000100800 */
[--C-:B------:R-:W-:Y:S01]  /*73d0*/  @!P5 IMAD.MOV.U32 R4, RZ, RZ, R244.reuse ;  /* 0x000000ffff04d224 */ /* 0x100fe200078e00f4 */
[----:B------:R-:W-:Y:S01]  /*73e0*/  @!P5 IADD3 R6, P0, PT, R244, R2, RZ ;  /* 0x00000002f406d210 */ /* 0x000fe20007f1e0ff */
[----:B------:R-:W-:Y:S01]  /*73f0*/  @!P4 IMAD.MOV.U32 R10, RZ, RZ, R244 ;  /* 0x000000ffff0ac224 */ /* 0x000fe200078e00f4 */
[----:B------:R1:W-:Y:S01]  /*7400*/  STL [R1+0x34], R245 ;  /* 0x000034f501007387 */ /* 0x0003e20000100800 */
[--C-:B------:R-:W-:Y:S02]  /*7410*/  @!P5 IMAD.MOV.U32 R5, RZ, RZ, R245.reuse ;  /* 0x000000ffff05d224 */ /* 0x100fe400078e00f5 */
[--C-:B------:R-:W-:Y:S02]  /*7420*/  @!P4 IMAD.MOV.U32 R11, RZ, RZ, R245.reuse ;  /* 0x000000ffff0bc224 */ /* 0x100fe400078e00f5 */
[----:B----4-:R-:W-:Y:S01]  /*7430*/  IMAD.SHL.U32 R0, R12, 0x40, RZ ;  /* 0x000000400c007824 */ /* 0x010fe200078e00ff */
[----:B------:R-:W-:Y:S01]  /*7440*/  @!PT LDS RZ, [RZ] ;  /* 0x00000000fffff984 */ /* 0x000fe20000000800 */
[----:B------:R-:W-:Y:S01]  /*7450*/  @!PT LDS RZ, [RZ] ;  /* 0x00000000fffff984 */ /* 0x000fe20000000800 */
[----:B------:R-:W-:Y:S01]  /*7460*/  @!PT LDS RZ, [RZ] ;  /* 0x00000000fffff984 */ /* 0x000fe20000000800 */
[----:B------:R2:W-:Y:S04]  /*7470*/  @!P5 LDGSTS.E.BYPASS.LTC128B.128 [R8], desc[UR38][R4.64] ;  /* 0x000000000408dfae */ /* 0x0005e8000b981a26 */
[----:B------:R1:W-:Y:S01]  /*7480*/  @P5 STS.128 [R8], RZ ;  /* 0x000000ff08005388 */ /* 0x0003e20000000c00 */
[----:B------:R-:W-:Y:S02]  /*7490*/  @!P5 IADD3.X R7, PT, PT, R245, R3, R0, P0, !PT ;  /* 0x00000003f507d210 */ /* 0x000fe400007fe400 */
[CC--:B------:R-:W-:Y:S01]  /*74a0*/  @!P1 LEA R2, P0, R9.reuse, R244.reuse, 0x6 ;  /* 0x000000f409029211 */ /* 0x0c0fe200078030ff */
[----:B------:R-:W-:Y:S01]  /*74b0*/  @!PT LDS RZ, [RZ] ;  /* 0x00000000fffff984 */ /* 0x000fe20000000800 */
[----:B------:R-:W-:Y:S01]  /*74c0*/  @!PT LDS RZ, [RZ] ;  /* 0x00000000fffff984 */ /* 0x000fe20000000800 */
[----:B------:R-:W-:Y:S01]  /*74d0*/  @!PT LDS RZ, [RZ] ;  /* 0x00000000fffff984 */ /* 0x000fe20000000800 */
[----:B------:R3:W-:Y:S03]  /*74e0*/  @!P4 LDGSTS.E.BYPASS.LTC128B.128 [R8+0x2000], desc[UR38][R10.64+0x80] ;  /* 0x020000800a08cfae */ /* 0x0007e6000b981a26 */
[CCC-:B------:R-:W-:Y:S01]  /*74f0*/  @!P1 LEA.HI.X R3, R9.reuse, R245.reuse, R12.reuse, 0x6, P0 ;  /* 0x000000f509039211 */ /* 0x1c0fe200000f340c */
[----:B------:R1:W-:Y:S01]  /*7500*/  @P4 STS.128 [R8+0x2000], RZ ;  /* 0x002000ff08004388 */ /* 0x0003e20000000c00 */
[C---:B--2---:R-:W-:Y:S04]  /*7510*/  @!P4 LEA R4, P6, R9.reuse, R244, 0x6 ;  /* 0x000000f40904c211 */ /* 0x044fe800078c30ff */
[----:B------:R-:W-:Y:S01]  /*7520*/  @!P4 LEA.HI.X R5, R9, R245, R12, 0x6, P6 ;  /* 0x000000f50905c211 */ /* 0x000fe200030f340c */
[----:B---3--:R-:W-:Y:S02]  /*7530*/  @!P1 IMAD.MOV.U32 R10, RZ, RZ, R244 ;  /* 0x000000ffff0a9224 */ /* 0x008fe400078e00f4 */
        /* <DEDUP_REMOVED lines=22> */
.L_x_53:
[----:B------:R-:W2:Y:S02]  /*76a0*/  LDL.LU R0, [R1+0x44] ;  /* 0x0000440001007983 */ /* 0x000ea40000300800 */
[----:B--2---:R-:W-:Y:S05]  /*76b0*/  IADD3 R0, PT, PT, R0, -0x40, RZ ;  /* 0xffffffc000007810 */ /* 0x004fea0007ffe0ff */
[----:B------:R2:W-:Y:S01]  /*76c0*/  STL [R1+0x44], R0 ;  /* 0x0000440001007387 */ /* 0x0005e20000100800 */
[----:B------:R-:W-:Y:S05]  /*76d0*/  BRA.U UP1, `(.L_x_54) ;  /* 0xffffffc5018c7547 */ /* 0x000fea000b83ffff */
[----:B------:R-:W-:Y:S01]  /*76e0*/  F2FP.F16.F32.PACK_AB R60, R61, R60 ;  /* 0x0000003c3d3c723e */ /* 0x000fe200000000ff */
[C---:B--2---:R-:W-:Y:S01]  /*76f0*/  IMAD.SHL.U32 R0, R249.reuse, 0x10, RZ ;  /* 0x00000010f9007824 */ /* 0x044fe200078e00ff */
[----:B------:R-:W2:Y:S01]  /*7700*/  S2R R61, SR_TID.X ;  /* 0x00000000003d7919 */ /* 0x000ea20000002100 */
[C---:B-1----:R-:W-:Y:S01]  /*7710*/  IMAD.SHL.U32 R2, R249.reuse, 0x20, RZ ;  /* 0x00000020f9027824 */ /* 0x042fe200078e00ff */
[----:B------:R-:W1:Y:S01]  /*7720*/  LDCU UR8, c[0x0][0x500] ;  /* 0x0000a000ff0877ac */ /* 0x000e620008000800 */
[C---:B------:R-:W-:Y:S01]  /*7730*/  IMAD.SHL.U32 R3, R249.reuse, 0x2, RZ ;  /* 0x00000002f9037824 */ /* 0x040fe200078e00ff */
[----:B------:R-:W-:Y:S02]  /*7740*/  LOP3.LUT R0, R0, 0x1c0, RZ, 0xc0, !PT ;  /* 0x000001c000007812 */ /* 0x000fe400078ec0ff */
[----:B------:R-:W-:Y:S01]  /*7750*/  LOP3.LUT R2, R2, 0x400, RZ, 0xc0, !PT ;  /* 0x0000040002027812 */ /* 0x000fe200078ec0ff */
[----:B------:R-:W-:Y:S01]  /*7760*/  UISETP.NE.AND UP0, UPT, UR44, -0x1, UPT ;  /* 0xffffffff2c00788c */ /* 0x000fe2000bf05270 */
[----:B------:R-:W-:Y:S01]  /*7770*/  LOP3.LUT P0, RZ, R249, 0x10, RZ, 0xc0, !PT ;  /* 0x00000010f9ff7812 */ /* 0x000fe2000780c0ff */
[----:B------:R-:W-:Y:S01]  /*7780*/  UMOV UR45, UR7 ;  /* 0x00000007002d7c82 */ /* 0x000fe20008000000 */
[----:B------:R-:W-:Y:S01]  /*7790*/  LOP3.LUT R2, R2, 0x6, R3, 0xf8, !PT ;  /* 0x0000000602027812 */ /* 0x000fe200078ef803 */
[----:B------:R-:W-:Y:S01]  /*77a0*/  UISETP.NE.AND UP1, UPT, UR44, -0x1, UPT ;  /* 0xffffffff2c00788c */ /* 0x000fe2000bf25270 */
[----:B-----5:R-:W-:-:S02]  /*77b0*/  F2FP.F16.F32.PACK_AB R70, R27, R26 ;  /* 0x0000001a1b46723e */ /* 0x020fc400000000ff */
[----:B------:R-:W-:Y:S02]  /*77c0*/  F2FP.F16.F32.PACK_AB R72, R23, R22 ;  /* 0x000000161748723e */ /* 0x000fe400000000ff */
[----:B------:R-:W-:Y:S02]  /*77d0*/  F2FP.F16.F32.PACK_AB R71, R25, R24 ;  /* 0x000000181947723e */ /* 0x000fe400000000ff */
[----:B------:R-:W-:Y:S01]  /*77e0*/  F2FP.F16.F32.PACK_AB R73, R21, R20 ;  /* 0x000000141549723e */ /* 0x000fe200000000ff */
[----:B------:R-:W3:Y:S01]  /*77f0*/  @UP0 LDCU.64 UR10, c[0x0][0x5c0] ;  /* 0x0000b800ff0a07ac */ /* 0x000ee20008000a00 */
[----:B-1----:R-:W-:Y:S01]  /*7800*/  FMUL.FTZ R100, R100, UR8 ;  /* 0x0000000864647c20 */ /* 0x002fe20008410000 */
[----:B------:R-:W-:Y:S01]  /*7810*/  FMUL.FTZ R27, R101, UR8 ;  /* 0x00000008651b7c20 */ /* 0x000fe20008410000 */
        /* <DEDUP_REMOVED lines=10> */
[----:B--2---:R-:W-:Y:S01]  /*78c0*/  SHF.R.U32.HI R61, RZ, 0x3, R61 ;  /* 0x00000003ff3d7819 */ /* 0x004fe2000001163d */
[----:B------:R-:W-:Y:S01]  /*78d0*/  FMUL.FTZ R108, R108, UR8 ;  /* 0x000000086c6c7c20 */ /* 0x000fe20008410000 */
[----:B------:R-:W-:Y:S01]  /*78e0*/  FMUL.FTZ R21, R109, UR8 ;  /* 0x000000086d157c20 */ /* 0x000fe20008410000 */
[----:B------:R-:W-:Y:S01]  /*78f0*/  FMUL.FTZ R110, R110, UR8 ;  /* 0x000000086e6e7c20 */ /* 0x000fe20008410000 */
[----:B------:R-:W-:Y:S01]  /*7900*/  LOP3.LUT R0, R0, 0x18, R61, 0xf8, !PT ;  /* 0x0000001800007812 */ /* 0x000fe200078ef83d */
[----:B------:R-:W-:Y:S01]  /*7910*/  FMUL.FTZ R20, R111, UR8 ;  /* 0x000000086f147c20 */ /* 0x000fe20008410000 */
[----:B------:R-:W-:Y:S01]  /*7920*/  FMUL.FTZ R116, R116, UR8 ;  /* 0x0000000874747c20 */ /* 0x000fe20008410000 */
[----:B------:R-:W-:Y:S01]  /*7930*/  FMUL.FTZ R19, R117, UR8 ;  /* 0x0000000875137c20 */ /* 0x000fe20008410000 */
[----:B------:R-:W-:Y:S01]  /*7940*/  LOP3.LUT R0, R0, 0x38, R3, 0x78, !PT ;  /* 0x0000003800007812 */ /* 0x000fe200078e7803 */
[----:B------:R-:W-:Y:S01]  /*7950*/  FMUL.FTZ R118, R118, UR8 ;  /* 0x0000000876767c20 */ /* 0x000fe20008410000 */
[----:B------:R-:W-:Y:S01]  /*7960*/  FMUL.FTZ R18, R119, UR8 ;  /* 0x0000000877127c20 */ /* 0x000fe20008410000 */
[----:B------:R-:W-:Y:S01]  /*7970*/  FMUL.FTZ R128, R128, UR8 ;  /* 0x0000000880807c20 */ /* 0x000fe20008410000 */
[----:B------:R-:W-:Y:S01]  /*7980*/  LOP3.LUT R0, R2, R0, RZ, 0xfc, !PT ;  /* 0x0000000002007212 */ /* 0x000fe200078efcff */
[----:B------:R-:W-:Y:S01]  /*7990*/  FMUL.FTZ R15, R129, UR8 ;  /* 0x00000008810f7c20 */ /* 0x000fe20008410000 */
[----:B------:R-:W-:Y:S01]  /*79a0*/  FMUL.FTZ R130, R130, UR8 ;  /* 0x0000000882827c20 */ /* 0x000fe20008410000 */
[----:B------:R-:W-:Y:S01]  /*79b0*/  FMUL.FTZ R14, R131, UR8 ;  /* 0x00000008830e7c20 */ /* 0x000fe20008410000 */
[----:B------:R-:W-:Y:S01]  /*79c0*/  LEA R0, R0, UR4, 0x1 ;  /* 0x0000000400007c11 */ /* 0x000fe2000f8e08ff */
[----:B------:R-:W-:Y:S01]  /*79d0*/  FMUL.FTZ R120, R120, UR8 ;  /* 0x0000000878787c20 */ /* 0x000fe20008410000 */
[----:B------:R-:W-:Y:S01]  /*79e0*/  F2FP.F16.F32.PACK_AB R27, R27, R100 ;  /* 0x000000641b1b723e */ /* 0x000fe200000000ff */
[----:B------:R-:W-:Y:S01]  /*79f0*/  BAR.SYNC.DEFER_BLOCKING 0x0 ;  /* 0x0000000000007b1d */ /* 0x000fe20000010000 */
[----:B------:R-:W-:Y:S01]  /*7a00*/  F2FP.F16.F32.PACK_AB R26, R26, R102 ;  /* 0x000000661a1a723e */ /* 0x000fe200000000ff */
[----:B------:R-:W-:-:S02]  /*7a10*/  VIADD R3, R0, 0xc000 ;  /* 0x0000c00000037836 */ /* 0x000fc40000000000 */
[----:B------:R-:W-:Y:S01]  /*7a20*/  FMUL.FTZ R17, R121, UR8 ;  /* 0x0000000879117c20 */ /* 0x000fe20008410000 */
[----:B------:R-:W-:Y:S02]  /*7a30*/  VIADD R2, R0, 0xc040 ;  /* 0x0000c04000027836 */ /* 0x000fe40000000000 */
[----:B------:R-:W-:Y:S01]  /*7a40*/  FMUL.FTZ R122, R122, UR8 ;  /* 0x000000087a7a7c20 */ /* 0x000fe20008410000 */
[----:B------:R-:W-:Y:S01]  /*7a50*/  FMUL.FTZ R16, R123, UR8 ;  /* 0x000000087b107c20 */ /* 0x000fe20008410000 */
[----:B------:R-:W-:Y:S01]  /*7a60*/  F2FP.F16.F32.PACK_AB R23, R23, R112 ;  /* 0x000000701717723e */ /* 0x000fe200000000ff */
[----:B------:R-:W-:Y:S01]  /*7a70*/  @P0 VIADD R2, R3, 0xffffffc0 ;  /* 0xffffffc003020836 */ /* 0x000fe20000000000 */
[----:B------:R-:W-:Y:S01]  /*7a80*/  F2FP.F16.F32.PACK_AB R22, R22, R114 ;  /* 0x000000721616723e */ /* 0x000fe200000000ff */
[----:B------:R-:W-:Y:S01]  /*7a90*/  FMUL.FTZ R124, R124, UR8 ;  /* 0x000000087c7c7c20 */ /* 0x000fe20008410000 */
[----:B------:R-:W-:Y:S01]  /*7aa0*/  FMUL.FTZ R13, R125, UR8 ;  /* 0x000000087d0d7c20 */ /* 0x000fe20008410000 */
[----:B------:R-:W-:Y:S01]  /*7ab0*/  FMUL.FTZ R126, R126, UR8 ;  /* 0x000000087e7e7c20 */ /* 0x000fe20008410000 */
[----:B------:R-:W-:Y:S01]  /*7ac0*/  FMUL.FTZ R12, R127, UR8 ;  /* 0x000000087f0c7c20 */ /* 0x000fe20008410000 */
[----:B------:R-:W-:Y:S01]  /*7ad0*/  F2FP.F16.F32.PACK_AB R25, R25, R104 ;  /* 0x000000681919723e */ /* 0x000fe200000000ff */
[----:B------:R-:W-:Y:S01]  /*7ae0*/  FMUL.FTZ R132, R132, UR8 ;  /* 0x0000000884847c20 */ /* 0x000fe20008410000 */
[----:B------:R-:W-:Y:S01]  /*7af0*/  F2FP.F16.F32.PACK_AB R24, R24, R106 ;  /* 0x0000006a1818723e */ /* 0x000fe200000000ff */
        /* <DEDUP_REMOVED lines=16> */
[----:B------:R1:W-:Y:S01]  /*7c00*/  STS [R0+0xc000], R27 ;  /* 0x00c0001b00007388 */ /* 0x0003e20000000800 */
[----:B------:R-:W-:Y:S01]  /*7c10*/  F2FP.F16.F32.PACK_AB R14, R14, R130 ;  /* 0x000000820e0e723e */ /* 0x000fe200000000ff */
[----:B------:R-:W-:Y:S01]  /*7c20*/  FMUL.FTZ R140, R140, UR8 ;  /* 0x000000088c8c7c20 */ /* 0x000fe20008410000 */
[----:B------:R-:W-:Y:S01]  /*7c30*/  FMUL.FTZ R4, R141, UR8 ;  /* 0x000000088d047c20 */ /* 0x000fe20008410000 */
[----:B------:R1:W-:Y:S01]  /*7c40*/  STS [R0+0xc400], R26 ;  /* 0x00c4001a00007388 */ /* 0x0003e20000000800 */
[----:B------:R-:W-:Y:S01]  /*7c50*/  FMUL.FTZ R142, R142, UR8 ;  /* 0x000000088e8e7c20 */ /* 0x000fe20008410000 */
[----:B------:R-:W-:Y:S01]  /*7c60*/  FMUL.FTZ R143, R143, UR8 ;  /* 0x000000088f8f7c20 */ /* 0x000fe20008410000 */
[----:B------:R-:W-:Y:S01]  /*7c70*/  F2FP.F16.F32.PACK_AB R17, R17, R120 ;  /* 0x000000781111723e */ /* 0x000fe200000000ff */
[----:B------:R1:W-:Y:S01]  /*7c80*/  STS [R2], R23 ;  /* 0x0000001702007388 */ /* 0x0003e20000000800 */
[----:B------:R-:W-:Y:S01]  /*7c90*/  F2FP.F16.F32.PACK_AB R16, R16, R122 ;  /* 0x0000007a1010723e */ /* 0x000fe200000000ff */
[----:B------:R-:W-:Y:S01]  /*7ca0*/  @UP0 UIADD3 UR18, UPT, UPT, UR40, UR44, URZ ;  /* 0x0000002c28120290 */ /* 0x000fe2000fffe0ff */
[----:B------:R-:W-:Y:S01]  /*7cb0*/  F2FP.F16.F32.PACK_AB R13, R13, R124 ;  /* 0x0000007c0d0d723e */ /* 0x000fe200000000ff */
[----:B------:R1:W-:Y:S01]  /*7cc0*/  STS [R2+0x400], R22 ;  /* 0x0004001602007388 */ /* 0x0003e20000000800 */
[----:B------:R-:W-:Y:S01]  /*7cd0*/  F2FP.F16.F32.PACK_AB R12, R12, R126 ;  /* 0x0000007e0c0c723e */ /* 0x000fe200000000ff */
[----:B---3--:R-:W-:Y:S01]  /*7ce0*/  @UP0 UIMAD.WIDE.U32 UR20, UR18, UR10, URZ ;  /* 0x0000000a121402a5 */ /* 0x008fe2000f8e00ff */
[----:B------:R-:W-:Y:S01]  /*7cf0*/  F2FP.F16.F32.PACK_AB R11, R11, R132 ;  /* 0x000000840b0b723e */ /* 0x000fe200000000ff */
[----:B------:R1:W-:Y:S01]  /*7d00*/  STS [R0+0xd000], R25 ;  /* 0x00d0001900007388 */ /* 0x0003e20000000800 */
[----:B------:R-:W-:Y:S01]  /*7d10*/  F2FP.F16.F32.PACK_AB R10, R10, R134 ;  /* 0x000000860a0a723e */ /* 0x000fe200000000ff */
[----:B------:R-:W-:Y:S01]  /*7d20*/  @UP0 UIMAD UR18, UR18, UR11, URZ ;  /* 0x0000000b121202a4 */ /* 0x000fe2000f8e02ff */
[----:B------:R-:W-:Y:S01]  /*7d30*/  F2FP.F16.F32.PACK_AB R6, R6, R144 ;  /* 0x000000900606723e */ /* 0x000fe200000000ff */
[----:B------:R1:W-:Y:S01]  /*7d40*/  STS [R0+0xd400], R24 ;  /* 0x00d4001800007388 */ /* 0x0003e20000000800 */
[----:B------:R-:W-:Y:S01]  /*7d50*/  F2FP.F16.F32.PACK_AB R5, R5, R146 ;  /* 0x000000920505723e */ /* 0x000fe200000000ff */
[----:B------:R-:W-:Y:S01]  /*7d60*/  @UP0 UIADD3 UR18, UPT, UPT, UR21, UR18, URZ ;  /* 0x0000001215120290 */ /* 0x000fe2000fffe0ff */
[----:B------:R-:W-:Y:S01]  /*7d70*/  F2FP.F16.F32.PACK_AB R9, R9, R136 ;  /* 0x000000880909723e */ /* 0x000fe200000000ff */
[----:B------:R1:W-:Y:S01]  /*7d80*/  STS [R2+0x1000], R21 ;  /* 0x0010001502007388 */ /* 0x0003e20000000800 */
[----:B------:R-:W-:-:S02]  /*7d90*/  F2FP.F16.F32.PACK_AB R7, R7, R138 ;  /* 0x0000008a0707723e */ /* 0x000fc400000000ff */
[----:B------:R-:W-:Y:S01]  /*7da0*/  F2FP.F16.F32.PACK_AB R4, R4, R140 ;  /* 0x0000008c0404723e */ /* 0x000fe200000000ff */
[----:B------:R1:W-:Y:S01]  /*7db0*/  STS [R2+0x1400], R20 ;  /* 0x0014001402007388 */ /* 0x0003e20000000800 */
[----:B------:R-:W-:Y:S02]  /*7dc0*/  F2FP.F16.F32.PACK_AB R3, R143, R142 ;  /* 0x0000008e8f03723e */ /* 0x000fe400000000ff */
[----:B------:R-:W-:Y:S01]  /*7dd0*/  F2FP.F16.F32.PACK_AB R32, R33, R32 ;  /* 0x000000202120723e */ /* 0x000fe200000000ff */
[----:B------:R1:W-:Y:S01]  /*7de0*/  STS [R0+0xe000], R19 ;  /* 0x00e0001300007388 */ /* 0x0003e20000000800 */
[----:B------:R-:W-:Y:S02]  /*7df0*/  F2FP.F16.F32.PACK_AB R34, R35, R34 ;  /* 0x000000222322723e */ /* 0x000fe400000000ff */
        /* <DEDUP_REMOVED lines=25> */
[----:B------:R1:W-:Y:S04]  /*7f90*/  STS [R0+0x10400], R10 ;  /* 0x0104000a00007388 */ /* 0x0003e80000000800 */
        /* <DEDUP_REMOVED lines=29> */
[----:B------:R1:W-:Y:S01]  /*8170*/  STS [R2+0xb400], R62 ;  /* 0x00b4003e02007388 */ /* 0x0003e20000000800 */
        /* <DEDUP_REMOVED lines=10> */
[----:B------:R-:W-:-:S12]  /*8220*/  UIMAD UR18, UR45, UR9, UR21 ;  /* 0x000000092d1272a4 */ /* 0x000fd8000f8e0215 */
.L_x_55:
[----:B------:R-:W-:Y:S05]  /*8230*/  BRA.U UP1, `(.L_x_56) ;  /* 0x00000001012c7547 */ /* 0x000fea000b800000 */
[----:B------:R-:W2:Y:S01]  /*8240*/  LDCU.64 UR8, c[0x0][0x5c8] ;  /* 0x0000b900ff0877ac */ /* 0x000ea20008000a00 */
[----:B------:R-:W3:Y:S01]  /*8250*/  LDCU.64 UR14, c[0x0][0x5b0] ;  /* 0x0000b600ff0e77ac */ /* 0x000ee20008000a00 */
[----:B------:R-:W-:-:S04]  /*8260*/  USHF.R.S32.HI UR16, URZ, 0x1f, UR40 ;  /* 0x0000001fff107899 */ /* 0x000fc80008011428 */
[----:B--2---:R-:W-:Y:S02]  /*8270*/  UIMAD UR16, UR16, UR8, URZ ;  /* 0x00000008101072a4 */ /* 0x004fe4000f8e02ff */
[----:B------:R-:W-:Y:S02]  /*8280*/  UIMAD.WIDE.U32 UR22, UR40, UR8, URZ ;  /* 0x00000008281672a5 */ /* 0x000fe4000f8e00ff */
[----:B------:R-:W-:-:S04]  /*8290*/  UIMAD UR16, UR40, UR9, UR16 ;  /* 0x00000009281072a4 */ /* 0x000fc8000f8e0210 */
[----:B------:R-:W-:-:S04]  /*82a0*/  UIADD3 UR23, UPT, UPT, UR23, UR16, URZ ;  /* 0x0000001017177290 */ /* 0x000fc8000fffe0ff */
[----:B---3--:R-:W-:-:S04]  /*82b0*/  UIMAD.WIDE.U32 UR22, UR45, UR14, UR22 ;  /* 0x0000000e2d1672a5 */ /* 0x008fc8000f8e0016 */
[----:B------:R-:W-:-:S06]  /*82c0*/  UIMAD UR15, UR45, UR15, UR23 ;  /* 0x0000000f2d0f72a4 */ /* 0x000fcc000f8e0217 */
[----:B-1----:R-:W-:Y:S01]  /*82d0*/  MOV R26, UR15 ;  /* 0x0000000f001a7c02 */ /* 0x002fe20008000f00 */
[----:B------:R-:W-:Y:S06]  /*82e0*/  BRA `(.L_x_57) ;  /* 0x0000000000187947 */ /* 0x000fec0003800000 */
.L_x_56:
[----:B------:R-:W2:Y:S01]  /*82f0*/  LDCU.64 UR8, c[0x0][0x5c8] ;  /* 0x0000b900ff0877ac */ /* 0x000ea20008000a00 */
[----:B------:R-:W-:-:S04]  /*8300*/  UIADD3 UR14, UPT, UPT, UR40, UR44, URZ ;  /* 0x0000002c280e7290 */ /* 0x000fc8000fffe0ff */
[----:B--2---:R-:W-:Y:S02]  /*8310*/  UIMAD.WIDE.U32 UR22, UR14, UR8, URZ ;  /* 0x000000080e1672a5 */ /* 0x004fe4000f8e00ff */
[----:B------:R-:W-:-:S04]  /*8320*/  UIMAD UR14, UR14, UR9, URZ ;  /* 0x000000090e0e72a4 */ /* 0x000fc8000f8e02ff */
[----:B------:R-:W-:-:S06]  /*8330*/  UIADD3 UR14, UPT, UPT, UR23, UR14, URZ ;  /* 0x0000000e170e7290 */ /* 0x000fcc000fffe0ff */
[----:B-1----:R-:W-:-:S07]  /*8340*/  MOV R26, UR14 ;  /* 0x0000000e001a7c02 */ /* 0x002fce0008000f00 */
.L_x_57:
[----:B------:R-:W-:Y:S01]  /*8350*/  BAR.SYNC.DEFER_BLOCKING 0x0 ;  /* 0x0000000000007b1d */ /* 0x000fe20000010000 */
[----:B------:R-:W-:Y:S01]  /*8360*/  USHF.L.U32 UR16, UR41, 0x6, URZ ;  /* 0x0000000629107899 */ /* 0x000fe200080006ff */
[----:B------:R-:W-:Y:S01]  /*8370*/  IADD3 R4, PT, PT, R61, 0x20, RZ ;  /* 0x000000203d047810 */ /* 0x000fe20007ffe0ff */
[----:B------:R-:W-:Y:S01]  /*8380*/  USHF.L.U32 UR15, UR41, 0x6, URZ ;  /* 0x00000006290f7899 */ /* 0x000fe200080006ff */
[----:B------:R-:W-:Y:S01]  /*8390*/  IMAD.U32 R60, RZ, RZ, UR8 ;  /* 0x00000008ff3c7e24 */ /* 0x000fe2000f8e00ff */
[----:B------:R-:W-:-:S03]  /*83a0*/  UIMAD.WIDE.U32 UR46, UR16, UR10, URZ ;  /* 0x0000000a102e72a5 */ /* 0x000fc6000f8e00ff */
[----:B------:R-:W1:Y:S01]  /*83b0*/  LDC.64 R6, c[0x0][0x5d8] ;  /* 0x00017600ff067b82 */ /* 0x000e620000000a00 */
[----:B------:R-:W-:Y:S01]  /*83c0*/  USHF.R.S32.HI UR17, URZ, 0x1f, UR16 ;  /* 0x0000001fff117899 */ /* 0x000fe20008011410 */
[----:B------:R-:W-:Y:S01]  /*83d0*/  BSSY.RECONVERGENT B0, `(.L_x_58) ;  /* 0x000002b000007945 */ /* 0x000fe20003800200 */
[----:B------:R-:W-:Y:S02]  /*83e0*/  UIADD3 UR37, UPT, UPT, -UR15, UR37, URZ ;  /* 0x000000250f257290 */ /* 0x000fe4000fffe1ff */
[----:B------:R-:W-:Y:S01]  /*83f0*/  UIMAD UR14, UR17, UR10, URZ ;  /* 0x0000000a110e72a4 */ /* 0x000fe2000f8e02ff */
[----:B------:R-:W-:Y:S02]  /*8400*/  IMAD.U32 R2, RZ, RZ, UR46 ;  /* 0x0000002eff027e24 */ /* 0x000fe4000f8e00ff */
[----:B------:R-:W2:Y:S01]  /*8410*/  LDC.64 R62, c[0x0][0x5e0] ;  /* 0x00017800ff3e7b82 */ /* 0x000ea20000000a00 */
[----:B------:R-:W-:Y:S01]  /*8420*/  UIMAD UR14, UR16, UR11, UR14 ;  /* 0x0000000b100e72a4 */ /* 0x000fe2000f8e020e */
[----:B------:R-:W-:Y:S01]  /*8430*/  ISETP.GE.AND P3, PT, R61, UR37, PT ;  /* 0x000000253d007c0c */ /* 0x000fe2000bf66270 */
[----:B------:R-:W-:Y:S01]  /*8440*/  IMAD.U32 R3, RZ, RZ, UR47 ;  /* 0x0000002fff037e24 */ /* 0x000fe2000f8e00ff */
[----:B------:R-:W-:-:S02]  /*8450*/  LOP3.LUT R0, R2, 0x38, R250, 0xf8, !PT ;  /* 0x0000003802007812 */ /* 0x000fc400078ef8fa */
[----:B------:R-:W-:Y:S02]  /*8460*/  ISETP.GE.AND P5, PT, R4, UR37, PT ;  /* 0x0000002504007c0c */ /* 0x000fe4000bfa6270 */
[----:B------:R-:W-:Y:S01]  /*8470*/  IADD3 R2, P0, PT, R0, UR20, RZ ;  /* 0x0000001400027c10 */ /* 0x000fe2000ff1e0ff */
[----:B------:R-:W-:Y:S01]  /*8480*/  IMAD.U32 R0, RZ, RZ, UR14 ;  /* 0x0000000eff007e24 */ /* 0x000fe2000f8e00ff */
[----:B------:R3:W4:Y:S04]  /*8490*/  LDS.128 R32, [R8+0xd000] ;  /* 0x00d0000008207984 */ /* 0x0007280000000c00 */
[----:B------:R3:W2:Y:S01]  /*84a0*/  LDS.128 R28, [R8+0xf000] ;  /* 0x00f00000081c7984 */ /* 0x0006a20000000c00 */
[----:B------:R-:W-:Y:S02]  /*84b0*/  IADD3.X R3, PT, PT, R3, UR18, R0, P0, !PT ;  /* 0x0000001203037c10 */ /* 0x000fe400087fe400 */
[----:B------:R-:W-:Y:S01]  /*84c0*/  IADD3 R25, P0, PT, R61, 0x20, RZ ;  /* 0x000000203d197810 */ /* 0x000fe20007f1e0ff */
[----:B------:R3:W2:Y:S01]  /*84d0*/  LDS.128 R44, [R8+0x12000] ;  /* 0x01200000082c7984 */ /* 0x0006a20000000c00 */
[----:B-1----:R-:W-:-:S02]  /*84e0*/  IMAD.WIDE.U32 R4, R6, UR25, R2 ;  /* 0x0000001906047c25 */ /* 0x002fc4000f8e0002 */
[----:B------:R-:W-:Y:S01]  /*84f0*/  IADD3.X R27, PT, PT, RZ, RZ, RZ, P0, !PT ;  /* 0x000000ffff1b7210 */ /* 0x000fe200007fe4ff */
[----:B------:R3:W1:Y:S01]  /*8500*/  LDS.128 R56, [R8+0x13000] ;  /* 0x0130000008387984 */ /* 0x0006620000000c00 */
[----:B------:R-:W-:-:S03]  /*8510*/  IMAD R24, R7, UR25, R5 ;  /* 0x0000001907187c24 */ /* 0x000fc6000f8e0205 */
[----:B------:R3:W1:Y:S04]  /*8520*/  LDS.128 R40, [R8+0x14000] ;  /* 0x0140000008287984 */ /* 0x0006680000000c00 */
[----:B------:R3:W1:Y:S04]  /*8530*/  LDS.128 R52, [R8+0x15000] ;  /* 0x0150000008347984 */ /* 0x0006680000000c00 */
[----:B------:R3:W1:Y:S04]  /*8540*/  LDS.128 R36, [R8+0x16000] ;  /* 0x0160000008247984 */ /* 0x0006680000000c00 */
[----:B------:R3:W1:Y:S01]  /*8550*/  LDS.128 R48, [R8+0x17000] ;  /* 0x0170000008307984 */ /* 0x0006620000000c00 */
[----:B--2-4-:R-:W-:Y:S05]  /*8560*/  @P3 BRA `(.L_x_59) ;  /* 0x0000000000443947 */ /* 0x014fea0003800000 */
[----:B------:R-:W2:Y:S01]  /*8570*/  LDCU UR18, c[0x0][0x440] ;  /* 0x00008800ff1277ac */ /* 0x000ea20008000800 */
[----:B------:R-:W4:Y:S01]  /*8580*/  LDS.128 R20, [R8+0xe000] ;  /* 0x00e0000008147984 */ /* 0x000f220000000c00 */
[----:B------:R-:W-:Y:S01]  /*8590*/  IMAD.MOV.U32 R2, RZ, RZ, R4 ;  /* 0x000000ffff027224 */ /* 0x000fe200078e0004 */
[----:B------:R-:W5:Y:S02]  /*85a0*/  LDCU.64 UR14, c[0x0][0x560] ;  /* 0x0000ac00ff0e77ac */ /* 0x000f640008000a00 */
[----:B------:R-:W3:Y:S01]  /*85b0*/  LDS.128 R16, [R8+0x10000] ;  /* 0x0100000008107984 */ /* 0x000ee20000000c00 */
[----:B------:R-:W-:Y:S02]  /*85c0*/  IMAD.MOV.U32 R3, RZ, RZ, R24 ;  /* 0x000000ffff037224 */ /* 0x000fe400078e0018 */
[----:B------:R-:W-:-:S04]  /*85d0*/  IMAD.WIDE.U32 R6, R61, UR10, R2 ;  /* 0x0000000a3d067c25 */ /* 0x000fc8000f8e0002 */
[----:B------:R-:W-:Y:S01]  /*85e0*/  IMAD R0, R61, UR11, R7 ;  /* 0x0000000b3d007c24 */ /* 0x000fe2000f8e0207 */
[----:B--2---:R-:W-:Y:S02]  /*85f0*/  ISETP.GE.AND P2, PT, R251, UR18, PT ;  /* 0x00000012fb007c0c */ /* 0x004fe4000bf46270 */
[----:B------:R-:W-:Y:S02]  /*8600*/  ISETP.GE.AND P1, PT, R68, UR18, PT ;  /* 0x0000001244007c0c */ /* 0x000fe4000bf26270 */
[----:B------:R-:W-:Y:S02]  /*8610*/  ISETP.GE.AND P0, PT, R69, UR18, PT ;  /* 0x0000001245007c0c */ /* 0x000fe4000bf06270 */
[----:B-----5:R-:W-:-:S04]  /*8620*/  LEA R2, P4, R6, UR14, 0x1 ;  /* 0x0000000e06027c11 */ /* 0x020fc8000f8808ff */
[----:B------:R-:W-:-:S03]  /*8630*/  LEA.HI.X R3, R6, UR15, R0, 0x1, P4 ;  /* 0x0000000f06037c11 */ /* 0x000fc6000a0f0c00 */
[----:B------:R-:W2:Y:S04]  /*8640*/  @!P2 LDS.128 R12, [R8+0xc000] ;  /* 0x00c00000080ca984 */ /* 0x000ea80000000c00 */
[----:B----4-:R4:W-:Y:S04]  /*8650*/  @!P1 STG.E.128 desc[UR38][R2.64+0x80], R20 ;  /* 0x0000801402009986 */ /* 0x0109e8000c101d26 */
[----:B---3--:R4:W-:Y:S04]  /*8660*/  @!P0 STG.E.128 desc[UR38][R2.64+0x100], R16 ;  /* 0x0001001002008986 */ /* 0x0089e8000c101d26 */
[----:B--2---:R4:W-:Y:S02]  /*8670*/  @!P2 STG.E.128 desc[UR38][R2.64], R12 ;  /* 0x0000000c0200a986 */ /* 0x0049e4000c101d26 */
.L_x_59:
[----:B------:R-:W-:Y:S05]  /*8680*/  BSYNC.RECONVERGENT B0 ;  /* 0x0000000000007941 */ /* 0x000fea0003800200 */
.L_x_58:
[----:B---3--:R-:W2:Y:S01]  /*8690*/  LDS.128 R8, [R8+0x11000] ;  /* 0x0110000008087984 */ /* 0x008ea20000000c00 */
[----:B------:R-:W-:Y:S04]  /*86a0*/  BSSY.RECONVERGENT B0, `(.L_x_60) ;  /* 0x0000012000007945 */ /* 0x000fe80003800200 */
[----:B------:R-:W-:Y:S05]  /*86b0*/  @P5 BRA `(.L_x_61) ;  /* 0x0000000000405947 */ /* 0x000fea0003800000 */
[----:B------:R-:W3:Y:S01]  /*86c0*/  LDCU UR18, c[0x0][0x440] ;  /* 0x00008800ff1277ac */ /* 0x000ee20008000800 */
[----:B----4-:R-:W-:Y:S01]  /*86d0*/  MOV R3, R24 ;  /* 0x0000001800037202 */ /* 0x010fe20000000f00 */
[----:B------:R-:W-:Y:S01]  /*86e0*/  IMAD R0, R27, UR10, RZ ;  /* 0x0000000a1b007c24 */ /* 0x000fe2000f8e02ff */
[----:B------:R-:W4:Y:S01]  /*86f0*/  LDCU.64 UR14, c[0x0][0x560] ;  /* 0x0000ac00ff0e77ac */ /* 0x000f220008000a00 */
[----:B------:R-:W-:Y:S02]  /*8700*/  IMAD.MOV.U32 R2, RZ, RZ, R4 ;  /* 0x000000ffff027224 */ /* 0x000fe400078e0004 */
[C---:B------:R-:W-:Y:S02]  /*8710*/  IMAD R0, R25.reuse, UR11, R0 ;  /* 0x0000000b19007c24 */ /* 0x040fe4000f8e0200 */
[----:B------:R-:W-:-:S04]  /*8720*/  IMAD.WIDE.U32 R4, R25, UR10, R2 ;  /* 0x0000000a19047c25 */ /* 0x000fc8000f8e0002 */
[----:B------:R-:W-:Y:S01]  /*8730*/  IMAD.IADD R0, R0, 0x1, R5 ;  /* 0x0000000100007824 */ /* 0x000fe200078e0205 */
[----:B---3--:R-:W-:Y:S02]  /*8740*/  ISETP.GE.AND P2, PT, R251, UR18, PT ;  /* 0x00000012fb007c0c */ /* 0x008fe4000bf46270 */
[----:B------:R-:W-:Y:S02]  /*8750*/  ISETP.GE.AND P1, PT, R68, UR18, PT ;  /* 0x0000001244007c0c */ /* 0x000fe4000bf26270 */
[----:B------:R-:W-:Y:S02]  /*8760*/  ISETP.GE.AND P0, PT, R69, UR18, PT ;  /* 0x0000001245007c0c */ /* 0x000fe4000bf06270 */
[----:B----4-:R-:W-:-:S04]  /*8770*/  LEA R2, P4, R4, UR14, 0x1 ;  /* 0x0000000e04027c11 */ /* 0x010fc8000f8808ff */
[----:B------:R-:W-:-:S05]  /*8780*/  LEA.HI.X R3, R4, UR15, R0, 0x1, P4 ;  /* 0x0000000f04037c11 */ /* 0x000fca000a0f0c00 */
[----:B------:R3:W-:Y:S04]  /*8790*/  @!P2 STG.E.128 desc[UR38][R2.64], R32 ;  /* 0x000000200200a986 */ /* 0x0007e8000c101d26 */
[----:B------:R3:W-:Y:S04]  /*87a0*/  @!P1 STG.E.128 desc[UR38][R2.64+0x80], R28 ;  /* 0x0000801c02009986 */ /* 0x0007e8000c101d26 */
[----:B--2---:R3:W-:Y:S02]  /*87b0*/  @!P0 STG.E.128 desc[UR38][R2.64+0x100], R8 ;  /* 0x0001000802008986 */ /* 0x0047e4000c101d26 */
.L_x_61:
[----:B------:R-:W-:Y:S05]  /*87c0*/  BSYNC.RECONVERGENT B0 ;  /* 0x0000000000007941 */ /* 0x000fea0003800200 */
.L_x_60:
[----:B---34-:R-:W-:Y:S01]  /*87d0*/  MOV R2, R251 ;  /* 0x000000fb00027202 */ /* 0x018fe20000000f00 */
[----:B------:R-:W-:Y:S01]  /*87e0*/  UIMAD UR17, UR17, UR8, URZ ;  /* 0x00000008111172a4 */ /* 0x000fe2000f8e02ff */
[----:B------:R-:W-:Y:S01]  /*87f0*/  MOV R3, RZ ;  /* 0x000000ff00037202 */ /* 0x000fe20000000f00 */
[----:B------:R-:W-:Y:S02]  /*8800*/  BSSY.RECONVERGENT B0, `(.L_x_62) ;  /* 0x0000016000007945 */ /* 0x000fe40003800200 */
[----:B------:R-:W-:Y:S01]  /*8810*/  UIMAD UR17, UR16, UR9, UR17 ;  /* 0x00000009101172a4 */ /* 0x000fe2000f8e0211 */
[----:B------:R-:W-:-:S03]  /*8820*/  IMAD.WIDE.U32 R2, R60, UR16, R2 ;  /* 0x000000103c027c25 */ /* 0x000fc6000f8e0002 */
[----:B------:R-:W-:-:S04]  /*8830*/  IADD3 R2, P0, PT, R2, UR22, RZ ;  /* 0x0000001602027c10 */ /* 0x000fc8000ff1e0ff */
[----:B------:R-:W-:-:S03]  /*8840*/  IADD3.X R3, PT, PT, R26, UR17, R3, P0, !PT ;  /* 0x000000111a037c10 */ /* 0x000fc600087fe403 */
[----:B------:R-:W-:-:S04]  /*8850*/  IMAD.WIDE.U32 R4, R62, UR25, R2 ;  /* 0x000000193e047c25 */ /* 0x000fc8000f8e0002 */
[----:B------:R-:W-:Y:S01]  /*8860*/  IMAD R0, R63, UR25, R5 ;  /* 0x000000193f007c24 */ /* 0x000fe2000f8e0205 */
[----:B------:R-:W-:Y:S06]  /*8870*/  @P3 BRA `(.L_x_63) ;  /* 0x0000000000383947 */ /* 0x000fec0003800000 */
[----:B------:R-:W3:Y:S01]  /*8880*/  LDCU UR14, c[0x0][0x440] ;  /* 0x00008800ff0e77ac */ /* 0x000ee20008000800 */
[----:B------:R-:W-:Y:S02]  /*8890*/  IMAD.MOV.U32 R2, RZ, RZ, R4 ;  /* 0x000000ffff027224 */ /* 0x000fe400078e0004 */
[----:B------:R-:W-:Y:S01]  /*88a0*/  IMAD.MOV.U32 R3, RZ, RZ, R0 ;  /* 0x000000ffff037224 */ /* 0x000fe200078e0000 */
[----:B------:R-:W4:Y:S01]  /*88b0*/  LDCU.64 UR10, c[0x0][0x568] ;  /* 0x0000ad00ff0a77ac */ /* 0x000f220008000a00 */
[----:B------:R-:W-:-:S04]  /*88c0*/  IMAD.WIDE.U32 R6, R61, UR8, R2 ;  /* 0x000000083d067c25 */ /* 0x000fc8000f8e0002 */
[----:B------:R-:W-:Y:S01]  /*88d0*/  IMAD R3, R61, UR9, R7 ;  /* 0x000000093d037c24 */ /* 0x000fe2000f8e0207 */
[----:B---3--:R-:W-:Y:S02]  /*88e0*/  ISETP.GE.AND P2, PT, R251, UR14, PT ;  /* 0x0000000efb007c0c */ /* 0x008fe4000bf46270 */
[----:B------:R-:W-:Y:S02]  /*88f0*/  ISETP.GE.AND P1, PT, R68, UR14, PT ;  /* 0x0000000e44007c0c */ /* 0x000fe4000bf26270 */
[----:B------:R-:W-:Y:S02]  /*8900*/  ISETP.GE.AND P0, PT, R69, UR14, PT ;  /* 0x0000000e45007c0c */ /* 0x000fe4000bf06270 */
[----:B----4-:R-:W-:-:S04]  /*8910*/  LEA R2, P3, R6, UR10, 0x1 ;  /* 0x0000000a06027c11 */ /* 0x010fc8000f8608ff */
[----:B------:R-:W-:-:S05]  /*8920*/  LEA.HI.X R3, R6, UR11, R3, 0x1, P3 ;  /* 0x0000000b06037c11 */ /* 0x000fca00098f0c03 */
[----:B------:R3:W-:Y:S04]  /*8930*/  @!P2 STG.E.128 desc[UR38][R2.64], R44 ;  /* 0x0000002c0200a986 */ /* 0x0007e8000c101d26 */
[----:B-1----:R3:W-:Y:S04]  /*8940*/  @!P1 STG.E.128 desc[UR38][R2.64+0x80], R40 ;  /* 0x0000802802009986 */ /* 0x0027e8000c101d26 */
[----:B------:R3:W-:Y:S02]  /*8950*/  @!P0 STG.E.128 desc[UR38][R2.64+0x100], R36 ;  /* 0x0001002402008986 */ /* 0x0007e4000c101d26 */
.L_x_63:
[----:B------:R-:W-:Y:S05]  /*8960*/  BSYNC.RECONVERGENT B0 ;  /* 0x0000000000007941 */ /* 0x000fea0003800200 */
.L_x_62:
[----:B------:R-:W-:Y:S05]  /*8970*/  @P5 BRA `(.L_x_23) ;  /* 0x0000000000405947 */ /* 0x000fea0003800000 */
[----:B------:R-:W4:Y:S01]  /*8980*/  LDCU UR14, c[0x0][0x440] ;  /* 0x00008800ff0e77ac */ /* 0x000f220008000800 */
[----:B---3--:R-:W-:Y:S01]  /*8990*/  MOV R3, R0 ;  /* 0x0000000000037202 */ /* 0x008fe20000000f00 */
[----:B------:R-:W-:Y:S01]  /*89a0*/  IMAD R6, R27, UR8, RZ ;  /* 0x000000081b067c24 */ /* 0x000fe2000f8e02ff */
[----:B------:R-:W3:Y:S01]  /*89b0*/  LDCU.64 UR10, c[0x0][0x568] ;  /* 0x0000ad00ff0a77ac */ /* 0x000ee20008000a00 */
[----:B------:R-:W-:Y:S02]  /*89c0*/  IMAD.MOV.U32 R2, RZ, RZ, R4 ;  /* 0x000000ffff027224 */ /* 0x000fe400078e0004 */
[C---:B------:R-:W-:Y:S02]  /*89d0*/  IMAD R0, R25.reuse, UR9, R6 ;  /* 0x0000000919007c24 */ /* 0x040fe4000f8e0206 */
[----:B------:R-:W-:-:S04]  /*89e0*/  IMAD.WIDE.U32 R4, R25, UR8, R2 ;  /* 0x0000000819047c25 */ /* 0x000fc8000f8e0002 */
[----:B------:R-:W-:Y:S01]  /*89f0*/  IMAD.IADD R0, R0, 0x1, R5 ;  /* 0x0000000100007824 */ /* 0x000fe200078e0205 */
[----:B----4-:R-:W-:Y:S02]  /*8a00*/  ISETP.GE.AND P2, PT, R251, UR14, PT ;  /* 0x0000000efb007c0c */ /* 0x010fe4000bf46270 */
[----:B------:R-:W-:Y:S02]  /*8a10*/  ISETP.GE.AND P1, PT, R68, UR14, PT ;  /* 0x0000000e44007c0c */ /* 0x000fe4000bf26270 */
[----:B------:R-:W-:Y:S02]  /*8a20*/  ISETP.GE.AND P0, PT, R69, UR14, PT ;  /* 0x0000000e45007c0c */ /* 0x000fe4000bf06270 */
[----:B---3--:R-:W-:-:S04]  /*8a30*/  LEA R2, P3, R4, UR10, 0x1 ;  /* 0x0000000a04027c11 */ /* 0x008fc8000f8608ff */
[----:B------:R-:W-:-:S05]  /*8a40*/  LEA.HI.X R3, R4, UR11, R0, 0x1, P3 ;  /* 0x0000000b04037c11 */ /* 0x000fca00098f0c00 */
[----:B-1----:R4:W-:Y:S04]  /*8a50*/  @!P2 STG.E.128 desc[UR38][R2.64], R56 ;  /* 0x000000380200a986 */ /* 0x0029e8000c101d26 */
[----:B------:R4:W-:Y:S04]  /*8a60*/  @!P1 STG.E.128 desc[UR38][R2.64+0x80], R52 ;  /* 0x0000803402009986 */ /* 0x0009e8000c101d26 */
[----:B------:R4:W-:Y:S02]  /*8a70*/  @!P0 STG.E.128 desc[UR38][R2.64+0x100], R48 ;  /* 0x0001003002008986 */ /* 0x0009e4000c101d26 */
.L_x_23:
[----:B------:R-:W-:Y:S05]  /*8a80*/  BSYNC.RECONVERGENT B1 ;  /* 0x0000000000017941 */ /* 0x000fea0003800200 */
.L_x_1:
[----:B------:R-:W5:Y:S01]  /*8a90*/  LDCU UR9, c[0x0][0x438] ;  /* 0x00008700ff0977ac */ /* 0x000f620008000800 */
[----:B------:R-:W1:Y:S01]  /*8aa0*/  LDCU UR10, c[0x0][0x370] ;  /* 0x00006e00ff0a77ac */ /* 0x000e620008000800 */
[----:B-----5:R-:W-:-:S04]  /*8ab0*/  UIADD3 UR9, UPT, UPT, UR9, 0x3f, URZ ;  /* 0x0000003f09097890 */ /* 0x020fc8000fffe0ff */
[----:B------:R-:W-:Y:S02]  /*8ac0*/  USHF.R.S32.HI UR8, URZ, 0x1f, UR9 ;  /* 0x0000001fff087899 */ /* 0x000fe40008011409 */
[----:B-1----:R-:W-:Y:S02]  /*8ad0*/  UIADD3 UR41, UPT, UPT, UR10, UR41, URZ ;  /* 0x000000290a297290 */ /* 0x002fe4000fffe0ff */
[----:B------:R-:W-:Y:S01]  /*8ae0*/  ULEA.HI UR8, UR8, UR9, URZ, 0x6 ;  /* 0x0000000908087291 */ /* 0x000fe2000f8f30ff */
[----:B------:R-:W-:-:S03]  /*8af0*/  UMOV UR10, UR24 ;  /* 0x00000018000a7c82 */ /* 0x000fc60008000000 */
[----:B------:R-:W-:-:S04]  /*8b00*/  USHF.R.S32.HI UR8, URZ, 0x6, UR8 ;  /* 0x00000006ff087899 */ /* 0x000fc80008011408 */
[----:B------:R-:W-:-:S09]  /*8b10*/  UISETP.GE.AND UP0, UPT, UR41, UR8, UPT ;  /* 0x000000082900728c */ /* 0x000fd2000bf06270 */
[----:B------:R-:W-:Y:S05]  /*8b20*/  BRA.U !UP0, `(.L_x_64) ;  /* 0xffffff7508f87547 */ /* 0x000fea000b83ffff */
[----:B------:R-:W-:Y:S05]  /*8b30*/  EXIT ;  /* 0x000000000000794d */ /* 0x000fea0003800000 */
.L_x_65:
[----:B------:R-:W-:-:S00]  /*8b40*/  BRA `(.L_x_65) ;  /* 0xfffffffc00fc7947 */ /* 0x000fc0000383ffff */
[----:B------:R-:W-:-:S00]  /*8b50*/  NOP ;  /* 0x0000000000007918 */ /* 0x000fc00000000000 */
        /* <DEDUP_REMOVED lines=10> */
.L_x_1080:


//--------------------- .text._ZN5flash44flash_bwd_dq_dk_dv_loop_seqk_parallel_kernelI23Flash_bwd_kernel_traitsILi192ELi64ELi64ELi8ELi4ELi2ELi2ELb1ELb1EN7cutlass6half_tE19Flash_kernel_traitsILi192ELi64ELi64ELi8ES3_EELb0ELb1ELb0ELb0ELb0ELb1ELb0EEEvNS_16Flash_bwd_paramsE --------------------------
	.section	.text._ZN5flash44flash_bwd_dq_dk_dv_loop_seqk_parallel_kernelI23Flash_bwd_kernel_traitsILi192ELi64ELi64ELi8ELi4ELi2ELi2ELb1ELb1EN7cutlass6half_tE19Flash_kernel_traitsILi192ELi64ELi64ELi8ES3_EELb0ELb1ELb0ELb0ELb0ELb1ELb0EEEvNS_16Flash_bwd_paramsE,"ax",@progbits
	.align	128
        .global         _ZN5flash44flash_bwd_dq_dk_dv_loop_seqk_parallel_kernelI23Flash_bwd_kernel_traitsILi192ELi64ELi64ELi8ELi4ELi2ELi2ELb1ELb1EN7cutlass6half_tE19Flash_kernel_traitsILi192ELi64ELi64ELi8ES3_EELb0ELb1ELb0ELb0ELb0ELb1ELb0EEEvNS_16Flash_bwd_paramsE
        .type           _ZN5flash44flash_bwd_dq_dk_dv_loop_seqk_parallel_kernelI23Flash_bwd_kernel_traitsILi192ELi64ELi64ELi8ELi4ELi2ELi2ELb1ELb1EN7cutlass6half_tE19Flash_kernel_traitsILi192ELi64ELi64ELi8ES3_EELb0ELb1ELb0ELb0ELb0ELb1ELb0EEEvNS_16Flash_bwd_paramsE,@function
        .size           _ZN5flash44flash_bwd_dq_dk_dv_loop_seqk_parallel_kernelI23Flash_bwd_kernel_traitsILi192ELi64ELi64ELi8ELi4ELi2ELi2ELb1ELb1EN7cutlass6half_tE19Flash_kernel_traitsILi192ELi64ELi64ELi8ES3_EELb0ELb1ELb0ELb0ELb0ELb1ELb0EEEvNS_16Flash_bwd_paramsE,(.L_x_1081 - _ZN5flash44flash_bwd_dq_dk_dv_loop_seqk_parallel_kernelI23Flash_bwd_kernel_traitsILi192ELi64ELi64ELi8ELi4ELi2ELi2ELb1ELb1EN7cutlass6half_tE19Flash_kernel_traitsILi192ELi64ELi64ELi8ES3_EELb0ELb1ELb0ELb0ELb0ELb1ELb0EEEvNS_16Flash_bwd_paramsE)
        .other          _ZN5flash44flash_bwd_dq_dk_dv_loop_seqk_parallel_kernelI23Flash_bwd_kernel_traitsILi192ELi64ELi64ELi8ELi4ELi2ELi2ELb1ELb1EN7cutlass6half_tE19Flash_kernel_traitsILi192ELi64ELi64ELi8ES3_EELb0ELb1ELb0ELb0ELb0ELb1ELb0EEEvNS_16Flash_bwd_paramsE,@"STO_CUDA_ENTRY STV_DEFAULT"
_ZN5flash44flash_bwd_dq_dk_dv_loop_seqk_parallel_kernelI23Flash_bwd_kernel_traitsILi192ELi64ELi64ELi8ELi4ELi2ELi2ELb1ELb1EN7cutlass6half_tE19Flash_kernel_traitsILi192ELi64ELi64ELi8ES3_EELb0ELb1ELb0ELb0ELb0ELb1ELb0EEEvNS_16Flash_bwd_paramsE:
.text._ZN5flash44flash_bwd_dq_dk_dv_loop_seqk_parallel_kernelI23Flash_bwd_kernel_traitsILi192ELi64ELi64ELi8ELi4ELi2ELi2ELb1ELb1EN7cutlass6half_tE19Flash_kernel_traitsILi192ELi64ELi64ELi8ES3_EELb0ELb1ELb0ELb0ELb0ELb1ELb0EEEvNS_16Flash_bwd_paramsE:
        /* <DEDUP_REMOVED lines=49> */
.L_x_102:
        /* <DEDUP_REMOVED lines=52> */
.L_x_66:
        /* <DEDUP_REMOVED lines=34> */
.L_x_68:
[----:B------:R-:W1:Y:S01]  /*0870*/  LDCU.64 UR16, c[0x0][0x3b8] ;  /* 0x00007700ff1077ac */ /* 0x000e620008000a00 */
[----:B------:R-:W-:-:S04]  /*0880*/  UIADD3 UR8, UPT, UPT, UR44, UR45, URZ ;  /* 0x0000002d2c087290 */ /* 0x000fc8000fffe0ff */
[----:B-1----:R-:W-:Y:S02]  /*0890*/  UIMAD.WIDE.U32 UR50, UR8, UR16, URZ ;  /* 0x00000010083272a5 */ /* 0x002fe4000f8e00ff */
[----:B------:R-:W-:-:S04]  /*08a0*/  UIMAD UR8, UR8, UR17, URZ ;  /* 0x00000011080872a4 */ /* 0x000fc8000f8e02ff */
[----:B------:R-:W-:-:S06]  /*08b0*/  UIADD3 UR8, UPT, UPT, UR51, UR8, URZ ;  /* 0x0000000833087290 */ /* 0x000fcc000fffe0ff */
[----:B------:R-:W-:Y:S02]  /*08c0*/  MOV R23, UR8 ;  /* 0x0000000800177c02 */ /* 0x000fe40008000f00 */
.L_x_69:
        /* <DEDUP_REMOVED lines=43> */
.L_x_70:
[----:B------:R-:W1:Y:S01]  /*0b80*/  LDCU.64 UR14, c[0x0][0x3c0] ;  /* 0x00007800ff0e77ac */ /* 0x000e620008000a00 */
[----:B------:R-:W-:-:S04]  /*0b90*/  UIADD3 UR8, UPT, UPT, UR44, UR45, URZ ;  /* 0x0000002d2c087290 */ /* 0x000fc8000fffe0ff */
[----:B-1----:R-:W-:Y:S02]  /*0ba0*/  UIMAD.WIDE.U32 UR52, UR8, UR14, URZ ;  /* 0x0000000e083472a5 */ /* 0x002fe4000f8e00ff */
[----:B------:R-:W-:-:S04]  /*0bb0*/  UIMAD UR8, UR8, UR15, URZ ;  /* 0x0000000f080872a4 */ /* 0x000fc8000f8e02ff */
[----:B------:R-:W-:-:S06]  /*0bc0*/  UIADD3 UR8, UPT, UPT, UR53, UR8, URZ ;  /* 0x0000000835087290 */ /* 0x000fcc000fffe0ff */
[----:B------:R-:W-:-:S07]  /*0bd0*/  MOV R21, UR8 ;  /* 0x0000000800157c02 */ /* 0x000fce0008000f00 */
.L_x_71:
        /* <DEDUP_REMOVED lines=28> */
.L_x_72:
[----:B------:R-:W-:Y:S02]  /*0da0*/  IMAD R0, R5, UR21, RZ ;  /* 0x0000001505007c24 */ /* 0x000fe4000f8e02ff */
[----:B------:R-:W-:-:S05]  /*0db0*/  IMAD.WIDE.U32 R2, R4, UR21, RZ ;  /* 0x0000001504027c25 */ /* 0x000fca000f8e00ff */
[----:B------:R-:W-:Y:S02]  /*0dc0*/  IADD3 R7, PT, PT, R3, R0, RZ ;  /* 0x0000000003077210 */ /* 0x000fe40007ffe0ff */
[----:B------:R-:W-:-:S07]  /*0dd0*/  MOV R6, R2 ;  /* 0x0000000200067202 */ /* 0x000fce0000000f00 */
.L_x_73:
        /* <DEDUP_REMOVED lines=20> */
.L_x_74:
[----:B------:R-:W1:Y:S01]  /*0f20*/  LDCU UR55, c[0x0][0x434] ;  /* 0x00008680ff3777ac */ /* 0x000e620008000800 */
[----:B------:R-:W-:-:S04]  /*0f30*/  UIMAD UR8, UR41, UR22, UR28 ;  /* 0x00000016290872a4 */ /* 0x000fc8000f8e021c */
[----:B-1----:R-:W-:-:S12]  /*0f40*/  UIMAD UR55, UR8, UR55, URZ ;  /* 0x00000037083772a4 */ /* 0x002fd8000f8e02ff */
.L_x_75:
        /* <DEDUP_REMOVED lines=10> */
.L_x_76:
[----:B------:R-:W1:Y:S01]  /*0ff0*/  LDCU UR54, c[0x0][0x444] ;  /* 0x00008880ff3677ac */ /* 0x000e620008000800 */
[----:B------:R-:W-:-:S04]  /*1000*/  UIMAD UR8, UR41, UR22, UR28 ;  /* 0x00000016290872a4 */ /* 0x000fc8000f8e021c */
[----:B-1----:R-:W-:-:S12]  /*1010*/  UIMAD UR54, UR8, UR54, URZ ;  /* 0x00000036083672a4 */ /* 0x002fd8000f8e02ff */
.L_x_77:
[----:B------:R-:W1:Y:S01]  /*1020*/  LDCU UR9, c[0x0][0x508] ;  /* 0x0000a100ff0977ac */ /* 0x000e620008000800 */
[----:B------:R-:W2:Y:S01]  /*1030*/  S2R R25, SR_TID.X ;  /* 0x0000000000197919 */ /* 0x000ea20000002100 */
[----:B------:R-:W3:Y:S01]  /*1040*/  LDC.64 R14, c[0x0][0x3b0] ;  /* 0x0000ec00ff0e7b82 */ /* 0x000ee20000000a00 */
[----:B------:R-:W-:Y:S01]  /*1050*/  IMAD R20, R11, UR22, RZ ;  /* 0x000000160b147c24 */ /* 0x000fe2000f8e02ff */
[----:B------:R-:W-:Y:S01]  /*1060*/  UIADD3 UR53, UPT, UPT, UR34, UR46, URZ ;  /* 0x0000002e22357290 */ /* 0x000fe2000fffe0ff */
[----:B------:R-:W-:Y:S01]  /*1070*/  IMAD.MOV.U32 R11, RZ, RZ, RZ ;  /* 0x000000ffff0b7224 */ /* 0x000fe200078e00ff */
[----:B------:R-:W-:Y:S01]  /*1080*/  ISETP.NE.AND P5, PT, RZ, UR56, PT ;  /* 0x00000038ff007c0c */ /* 0x000fe2000bfa5270 */
[----:B------:R-:W4:Y:S01]  /*1090*/  LDCU.64 UR56, c[0x0][0x5e8] ;  /* 0x0000bd00ff3877ac */ /* 0x000f220008000a00 */
[----:B------:R-:W-:Y:S02]  /*10a0*/  BSSY.RECONVERGENT B1, `(.L_x_67) ;  /* 0x000067c000017945 */ /* 0x000fe40003800200 */
        /* <DEDUP_REMOVED lines=19> */
[----:B------:R-:W-:Y:S01]  /*11e0*/  UISETP.GT.AND UP0, UPT, UR47, UR51, UPT ;  /* 0x000000332f00728c */ /* 0x000fe2000bf04270 */
[----:B-1----:R-:W-:Y:S01]  /*11f0*/  IMAD.U32 R3, RZ, RZ, UR8 ;  /* 0x00000008ff037e24 */ /* 0x002fe2000f8e00ff */
[----:B------:R-:W-:Y:S01]  /*1200*/  UIMAD UR21, UR19, UR8, URZ ;  /* 0x00000008131572a4 */ /* 0x000fe2000f8e02ff */
[----:B------:R-:W-:-:S02]  /*1210*/  MOV R0, UR10 ;  /* 0x0000000a00007c02 */ /* 0x000fc40008000f00 */
[----:B------:R-:W-:Y:S01]  /*1220*/  IMAD.WIDE.U32 R2, R3, UR49, R4 ;  /* 0x0000003103027c25 */ /* 0x000fe2000f8e0004 */
[----:B------:R-:W-:Y:S01]  /*1230*/  SHF.R.S32.HI R4, RZ, 0x1f, R9 ;  /* 0x0000001fff047819 */ /* 0x000fe20000011409 */
[----:B------:R-:W-:Y:S01]  /*1240*/  UIMAD UR21, UR49, UR9, UR21 ;  /* 0x00000009311572a4 */ /* 0x000fe2000f8e0215 */
[----:B------:R-:W-:Y:S01]  /*1250*/  SHF.R.U32.HI R5, RZ, 0x5, R25 ;  /* 0x00000005ff057819 */ /* 0x000fe20000011619 */
[----:B--2---:R-:W-:Y:S01]  /*1260*/  UIMAD.WIDE UR58, UR55, 0x4, UR58 ;  /* 0x00000004373a78a5 */ /* 0x004fe2000f8e023a */
[----:B------:R-:W-:Y:S02]  /*1270*/  LOP3.LUT R9, R25, 0x1f, RZ, 0xc0, !PT ;  /* 0x0000001f19097812 */ /* 0x000fe400078ec0ff */
[----:B------:R-:W-:Y:S01]  /*1280*/  IADD3.X R19, PT, PT, R8, R7, R4, P1, P0 ;  /* 0x0000000708137210 */ /* 0x000fe20000fe0404 */
[----:B------:R-:W-:Y:S02]  /*1290*/  VIADD R3, R3, UR21 ;  /* 0x0000001503037c36 */ /* 0x000fe40008000000 */
[----:B------:R-:W-:-:S02]  /*12a0*/  IMAD R9, R20, R5, R9 ;  /* 0x0000000514097224 */ /* 0x000fc400078e0209 */
[----:B---3--:R-:W-:-:S04]  /*12b0*/  IMAD.WIDE.U32 R4, R14, UR49, R10 ;  /* 0x000000310e047c25 */ /* 0x008fc8000f8e000a */
[----:B------:R-:W-:Y:S01]  /*12c0*/  IMAD R8, R14, UR19, RZ ;  /* 0x000000130e087c24 */ /* 0x000fe2000f8e02ff */
[----:B------:R-:W-:Y:S01]  /*12d0*/  IADD3 R4, P0, PT, R4, UR18, RZ ;  /* 0x0000001204047c10 */ /* 0x000fe2000ff1e0ff */
[----:B------:R-:W-:Y:S01]  /*12e0*/  IMAD.WIDE.U32 R2, R0, UR28, R2 ;  /* 0x0000001c00027c25 */ /* 0x000fe2000f8e0002 */
[----:B------:R-:W1:Y:S03]  /*12f0*/  LDCU.64 UR18, c[0x0][0x550] ;  /* 0x0000aa00ff1277ac */ /* 0x000e660008000a00 */
[----:B------:R-:W-:Y:S01]  /*1300*/  IMAD.U32 R0, RZ, RZ, UR11 ;  /* 0x0000000bff007e24 */ /* 0x000fe2000f8e00ff */
[----:B------:R-:W2:Y:S01]  /*1310*/  LDCU.64 UR10, c[0x0][0x570] ;  /* 0x0000ae00ff0a77ac */ /* 0x000ea20008000a00 */
[----:B-----5:R-:W-:-:S04]  /*1320*/  IMAD.WIDE.U32 R6, R16, UR26, RZ ;  /* 0x0000001a10067c25 */ /* 0x020fc8000f8e00ff */
[----:B------:R-:W-:Y:S02]  /*1330*/  IMAD R8, R15, UR49, R8 ;  /* 0x000000310f087c24 */ /* 0x000fe4000f8e0208 */
[----:B------:R-:W-:Y:S01]  /*1340*/  IMAD R3, R0, UR28, R3 ;  /* 0x0000001c00037c24 */ /* 0x000fe2000f8e0203 */
[----:B------:R-:W-:Y:S01]  /*1350*/  SEL R0, R6, RZ, P5 ;  /* 0x000000ff06007207 */ /* 0x000fe20002800000 */
[----:B----4-:R-:W-:Y:S01]  /*1360*/  IMAD.U32 R6, RZ, RZ, UR22 ;  /* 0x00000016ff067e24 */ /* 0x010fe2000f8e00ff */
[----:B------:R-:W-:Y:S01]  /*1370*/  IADD3.X R5, PT, PT, R5, UR20, R8, P0, !PT ;  /* 0x0000001405057c10 */ /* 0x000fe200087fe408 */
[----:B------:R-:W-:Y:S01]  /*1380*/  IMAD R13, R17, UR26, R7 ;  /* 0x0000001a110d7c24 */ /* 0x000fe2000f8e0207 */
[----:B------:R-:W3:Y:S01]  /*1390*/  LDCU.64 UR20, c[0x0][0x380] ;  /* 0x00007000ff1477ac */ /* 0x000ee20008000a00 */
[----:B------:R-:W-:Y:S01]  /*13a0*/  IADD3 R16, P1, P0, R9, R18, R0 ;  /* 0x0000001209107210 */ /* 0x000fe2000783e000 */
[----:B------:R-:W-:Y:S01]  /*13b0*/  IMAD.SHL.U32 R8, R20, 0x40, RZ ;  /* 0x0000004014087824 */ /* 0x000fe200078e00ff */
[----:B------:R-:W-:Y:S01]  /*13c0*/  MOV R0, UR23 ;  /* 0x0000001700007c02 */ /* 0x000fe20008000f00 */
[----:B------:R-:W-:Y:S01]  /*13d0*/  IMAD.WIDE.U32 R6, R6, UR28, R4 ;  /* 0x0000001c06067c25 */ /* 0x000fe2000f8e0004 */
[----:B------:R-:W-:Y:S01]  /*13e0*/  SHF.R.S32.HI R9, RZ, 0x1f, R9 ;  /* 0x0000001fff097819 */ /* 0x000fe20000011409 */
[----:B------:R-:W-:-:S02]  /*13f0*/  USHF.L.U64.HI UR22, UR8, 0x5, UR9 ;  /* 0x0000000508167899 */ /* 0x000fc40008010209 */
[----:B------:R-:W-:Y:S01]  /*1400*/  IMAD.WIDE.U32 R4, R24, UR8, R2 ;  /* 0x0000000818047c25 */ /* 0x000fe2000f8e0002 */
[----:B------:R-:W-:Y:S02]  /*1410*/  SEL R2, R13, RZ, P5 ;  /* 0x000000ff0d027207 */ /* 0x000fe40002800000 */
[----:B------:R-:W-:Y:S01]  /*1420*/  SHF.L.U64.HI R13, R14, 0x5, R15 ;  /* 0x000000050e0d7819 */ /* 0x000fe2000001020f */
[----:B------:R-:W-:Y:S01]  /*1430*/  IMAD R3, R0, UR28, R7 ;  /* 0x0000001c00037c24 */ /* 0x000fe2000f8e0207 */
[----:B------:R-:W-:Y:S01]  /*1440*/  IADD3.X R9, PT, PT, R9, R19, R2, P1, P0 ;  /* 0x0000001309097210 */ /* 0x000fe20000fe0402 */
[----:B------:R-:W-:Y:S01]  /*1450*/  IMAD.MOV.U32 R2, RZ, RZ, R6 ;  /* 0x000000ffff027224 */ /* 0x000fe200078e0006 */
[----:B-1----:R-:W-:Y:S01]  /*1460*/  LEA R32, P2, R4, UR18, 0x1 ;  /* 0x0000001204207c11 */ /* 0x002fe2000f8408ff */
[----:B------:R-:W-:Y:S01]  /*1470*/  IMAD R0, R24, UR9, R5 ;  /* 0x0000000918007c24 */ /* 0x000fe2000f8e0205 */
[----:B------:R-:W-:Y:S01]  /*1480*/  IADD3 R5, P0, PT, R8, R16, RZ ;  /* 0x0000001008057210 */ /* 0x000fe20007f1e0ff */
[----:B------:R-:W-:Y:S01]  /*1490*/  IMAD.WIDE.U32 R2, R24, R14, R2 ;  /* 0x0000000e18027225 */ /* 0x000fe200078e0002 */
[----:B------:R-:W-:-:S02]  /*14a0*/  USHF.L.U32 UR18, UR8, 0x5, URZ ;  /* 0x0000000508127899 */ /* 0x000fc400080006ff */
[----:B------:R-:W-:Y:S01]  /*14b0*/  LEA.HI.X R33, R4, UR19, R0, 0x1, P2 ;  /* 0x0000001304217c11 */ /* 0x000fe200090f0c00 */
[----:B------:R-:W-:Y:S01]  /*14c0*/  IMAD R0, R24, R15, R3 ;  /* 0x0000000f18007224 */ /* 0x000fe200078e0203 */
[----:B------:R-:W-:Y:S01]  /*14d0*/  LEA.HI.X.SX32 R4, R8, R9, 0x1, P0 ;  /* 0x0000000908047211 */ /* 0x000fe200000f0eff */
[----:B------:R-:W-:Y:S01]  /*14e0*/  IMAD.SHL.U32 R9, R14, 0x20, RZ ;  /* 0x000000200e097824 */ /* 0x000fe200078e00ff */
[C---:B--2---:R-:W-:Y:S01]  /*14f0*/  LEA R28, P0, R5.reuse, UR10, 0x2 ;  /* 0x0000000a051c7c11 */ /* 0x044fe2000f8010ff */
[----:B------:R1:W-:Y:S01]  /*1500*/  STL.64 [R1+0x48], R32 ;  /* 0x0000482001007387 */ /* 0x0003e20000100a00 */
[C---:B---3--:R-:W-:Y:S01]  /*1510*/  LEA R30, P1, R2.reuse, UR20, 0x1 ;  /* 0x00000014021e7c11 */ /* 0x048fe2000f8208ff */
[----:B------:R-:W-:Y:S01]  /*1520*/  UMOV UR20, UR56 ;  /* 0x0000003800147c82 */ /* 0x000fe20008000000 */
[----:B------:R-:W-:Y:S01]  /*1530*/  LEA.HI.X R29, R5, UR11, R4, 0x2, P0 ;  /* 0x0000000b051d7c11 */ /* 0x000fe200080f1404 */
[----:B------:R-:W-:Y:S01]  /*1540*/  UMOV UR19, UR57 ;  /* 0x0000003900137c82 */ /* 0x000fe20008000000 */
[----:B------:R-:W-:-:S02]  /*1550*/  LEA.HI.X R31, R2, UR21, R0, 0x1, P1 ;  /* 0x00000015021f7c11 */ /* 0x000fc400088f0c00 */
[C---:B------:R-:W-:Y:S01]  /*1560*/  IADD3 R17, P0, PT, R24.reuse, 0x20, RZ ;  /* 0x0000002018117810 */ /* 0x040fe20007f1e0ff */
[----:B------:R1:W-:Y:S01]  /*1570*/  STL.64 [R1+0x30], R28 ;  /* 0x0000301c01007387 */ /* 0x0003e20000100a00 */
[----:B------:R-:W-:-:S03]  /*1580*/  IADD3 R14, PT, PT, R24, 0x20, RZ ;  /* 0x00000020180e7810 */ /* 0x000fc60007ffe0ff */
[----:B------:R1:W-:Y:S01]  /*1590*/  STL.64 [R1+0x40], R30 ;  /* 0x0000401e01007387 */ /* 0x0003e20000100a00 */
[----:B------:R-:W-:Y:S01]  /*15a0*/  IMAD.X R20, RZ, RZ, RZ, P0 ;  /* 0x000000ffff147224 */ /* 0x000fe200000e06ff */
[----:B------:R-:W-:Y:S06]  /*15b0*/  BRA.U UP0, `(.L_x_78) ;  /* 0x0000000500d07547 */ /* 0x000fec000b800000 */
        /* <DEDUP_REMOVED lines=13> */
.L_x_79:
[----:B------:R-:W2:Y:S01]  /*1690*/  LDCU.64 UR14, c[0x0][0x5c0] ;  /* 0x0000b800ff0e77ac */ /* 0x000ea20008000a00 */
[----:B------:R-:W-:-:S04]  /*16a0*/  UIADD3 UR8, UPT, UPT, UR44, UR45, URZ ;  /* 0x0000002d2c087290 */ /* 0x000fc8000fffe0ff */
[----:B--2---:R-:W-:Y:S02]  /*16b0*/  UIMAD.WIDE.U32 UR18, UR8, UR14, URZ ;  /* 0x0000000e081272a5 */ /* 0x004fe4000f8e00ff */
[----:B------:R-:W-:-:S04]  /*16c0*/  UIMAD UR8, UR8, UR15, URZ ;  /* 0x0000000f080872a4 */ /* 0x000fc8000f8e02ff */
[----:B------:R-:W-:-:S06]  /*16d0*/  UIADD3 UR8, UPT, UPT, UR19, UR8, URZ ;  /* 0x0000000813087290 */ /* 0x000fcc000fffe0ff */
[----:B------:R-:W-:Y:S02]  /*16e0*/  MOV R0, UR8 ;  /* 0x0000000800007c02 */ /* 0x000fe40008000f00 */
.L_x_80:
        /* <DEDUP_REMOVED lines=13> */
.L_x_81:
[----:B------:R-:W2:Y:S01]  /*17c0*/  LDCU.64 UR10, c[0x0][0x5c8] ;  /* 0x0000b900ff0a77ac */ /* 0x000ea20008000a00 */
[----:B------:R-:W-:-:S04]  /*17d0*/  UIADD3 UR44, UPT, UPT, UR44, UR45, URZ ;  /* 0x0000002d2c2c7290 */ /* 0x000fc8000fffe0ff */
[----:B--2---:R-:W-:Y:S02]  /*17e0*/  UIMAD.WIDE.U32 UR16, UR44, UR10, URZ ;  /* 0x0000000a2c1072a5 */ /* 0x004fe4000f8e00ff */
[----:B------:R-:W-:-:S04]  /*17f0*/  UIMAD UR44, UR44, UR11, URZ ;  /* 0x0000000b2c2c72a4 */ /* 0x000fc8000f8e02ff */
[----:B------:R-:W-:-:S06]  /*1800*/  UIADD3 UR44, UPT, UPT, UR17, UR44, URZ ;  /* 0x0000002c112c7290 */ /* 0x000fcc000fffe0ff */
[----:B------:R-:W-:-:S07]  /*1810*/  MOV R8, UR44 ;  /* 0x0000002c00087c02 */ /* 0x000fce0008000f00 */
.L_x_82:
        /* <DEDUP_REMOVED lines=16> */
[----:B------:R-:W2:Y:S01]  /*1920*/  LDCU.64 UR8, c[0x0][0x560] ;  /* 0x0000ac00ff0877ac */ /* 0x000ea20008000a00 */
[----:B------:R-:W-:Y:S02]  /*1930*/  MOV R2, R4 ;  /* 0x0000000400027202 */ /* 0x000fe40000000f00 */
[----:B------:R-:W-:-:S03]  /*1940*/  MOV R3, R0 ;  /* 0x0000000000037202 */ /* 0x000fc60000000f00 */
[----:B------:R-:W-:-:S04]  /*1950*/  IMAD.WIDE.U32 R6, R24, UR14, R2 ;  /* 0x0000000e18067c25 */ /* 0x000fc8000f8e0002 */
[----:B------:R-:W-:Y:S01]  /*1960*/  IMAD R3, R24, UR15, R7 ;  /* 0x0000000f18037c24 */ /* 0x000fe2000f8e0207 */
[----:B--2---:R-:W-:-:S04]  /*1970*/  LEA R2, P0, R6, UR8, 0x1 ;  /* 0x0000000806027c11 */ /* 0x004fc8000f8008ff */
[----:B------:R-:W-:-:S05]  /*1980*/  LEA.HI.X R3, R6, UR9, R3, 0x1, P0 ;  /* 0x0000000906037c11 */ /* 0x000fca00080f0c03 */
[----:B------:R2:W-:Y:S04]  /*1990*/  STG.E.128 desc[UR38][R2.64], RZ ;  /* 0x000000ff02007986 */ /* 0x0005e8000c101d26 */
[----:B------:R2:W-:Y:S04]  /*19a0*/  STG.E.128 desc[UR38][R2.64+0x80], RZ ;  /* 0x000080ff02007986 */ /* 0x0005e8000c101d26 */
[----:B------:R2:W-:Y:S02]  /*19b0*/  STG.E.128 desc[UR38][R2.64+0x100], RZ ;  /* 0x000100ff02007986 */ /* 0x0005e4000c101d26 */
.L_x_84:
[----:B------:R-:W-:Y:S05]  /*19c0*/  BSYNC.RECONVERGENT B0 ;  /* 0x0000000000007941 */ /* 0x000fea0003800200 */
.L_x_83:
[----:B------:R-:W-:Y:S04]  /*19d0*/  BSSY.RECONVERGENT B0, `(.L_x_85) ;  /* 0x000000d000007945 */ /* 0x000fe80003800200 */
[----:B------:R-:W-:Y:S05]  /*19e0*/  @P1 BRA `(.L_x_86) ;  /* 0x00000000002c1947 */ /* 0x000fea0003800000 */
[----:B------:R-:W3:Y:S01]  /*19f0*/  LDCU.64 UR8, c[0x0][0x560] ;  /* 0x0000ac00ff0877ac */ /* 0x000ee20008000a00 */
[----:B------:R-:W-:Y:S01]  /*1a00*/  MOV R5, R0 ;  /* 0x0000000000057202 */ /* 0x000fe20000000f00 */
[----:B--2---:R-:W-:Y:S02]  /*1a10*/  IMAD R2, R20, UR14, RZ ;  /* 0x0000000e14027c24 */ /* 0x004fe4000f8e02ff */
[----:B------:R-:W-:-:S04]  /*1a20*/  IMAD.WIDE.U32 R4, R17, UR14, R4 ;  /* 0x0000000e11047c25 */ /* 0x000fc8000f8e0004 */
[----:B------:R-:W-:-:S05]  /*1a30*/  IMAD R0, R17, UR15, R2 ;  /* 0x0000000f11007c24 */ /* 0x000fca000f8e0202 */
[----:B------:R-:W-:Y:S02]  /*1a40*/  IADD3 R0, PT, PT, R5, R0, RZ ;  /* 0x0000000005007210 */ /* 0x000fe40007ffe0ff */
[----:B---3--:R-:W-:-:S04]  /*1a50*/  LEA R2, P0, R4, UR8, 0x1 ;  /* 0x0000000804027c11 */ /* 0x008fc8000f8008ff */
[----:B------:R-:W-:-:S05]  /*1a60*/  LEA.HI.X R3, R4, UR9, R0, 0x1, P0 ;  /* 0x0000000904037c11 */ /* 0x000fca00080f0c00 */
[----:B------:R3:W-:Y:S04]  /*1a70*/  STG.E.128 desc[UR38][R2.64], RZ ;  /* 0x000000ff02007986 */ /* 0x0007e8000c101d26 */
[----:B------:R3:W-:Y:S04]  /*1a80*/  STG.E.128 desc[UR38][R2.64+0x80], RZ ;  /* 0x000080ff02007986 */ /* 0x0007e8000c101d26 */
[----:B------:R3:W-:Y:S02]  /*1a90*/  STG.E.128 desc[UR38][R2.64+0x100], RZ ;  /* 0x000100ff02007986 */ /* 0x0007e4000c101d26 */
.L_x_86:
[----:B------:R-:W-:Y:S05]  /*1aa0*/  BSYNC.RECONVERGENT B0 ;  /* 0x0000000000007941 */ /* 0x000fea0003800200 */
.L_x_85:
        /* <DEDUP_REMOVED lines=23> */
.L_x_88:
[----:B------:R-:W-:Y:S05]  /*1c20*/  BSYNC.RECONVERGENT B0 ;  /* 0x0000000000007941 */ /* 0x000fea0003800200 */
.L_x_87:
        /* <DEDUP_REMOVED lines=11> */
[----:B------:R2:W-:Y:S01]  /*1ce0*/  STG.E.128 desc[UR38][R2.64+0x100], RZ ;  /* 0x000100ff02007986 */ /* 0x0005e2000c101d26 */
[----:B------:R-:W-:Y:S05]  /*1cf0*/  BRA `(.L_x_89) ;  /* 0x0000005800d87947 */ /* 0x000fea0003800000 */
.L_x_78:
[----:B------:R-:W2:Y:S01]  /*1d00*/  LDCU.64 UR10, c[0x0][0x3d8] ;  /* 0x00007b00ff0a77ac */ /* 0x000ea20008000a00 */
[----:B------:R-:W-:Y:S01]  /*1d10*/  IMAD.U32 R0, RZ, RZ, UR14 ;  /* 0x0000000eff007e24 */ /* 0x000fe2000f8e00ff */
[----:B-1----:R-:W-:Y:S01]  /*1d20*/  SHF.R.U32.HI R28, RZ, 0x1, R25 ;  /* 0x00000001ff1c7819 */ /* 0x002fe20000011619 */
[----:B------:R-:W-:Y:S01]  /*1d30*/  IMAD.U32 R2, RZ, RZ, UR16 ;  /* 0x00000010ff027e24 */ /* 0x000fe2000f8e00ff */
[----:B------:R-:W-:Y:S01]  /*1d40*/  UIADD3 UR21, UPT, UPT, -UR34, UR37, URZ ;  /* 0x0000002522157290 */ /* 0x000fe2000fffe1ff */
[----:B------:R-:W-:Y:S01]  /*1d50*/  IMAD.WIDE.U32 R4, R0, UR34, R10 ;  /* 0x0000002200047c25 */ /* 0x000fe2000f8e000a */
[----:B------:R-:W1:Y:S01]  /*1d60*/  LDCU.64 UR8, c[0x0][0x3d0] ;  /* 0x00007a00ff0877ac */ /* 0x000e620008000a00 */
[----:B------:R-:W-:Y:S02]  /*1d70*/  SHF.R.U32.HI R27, RZ, 0x2, R25 ;  /* 0x00000002ff1b7819 */ /* 0x000fe40000011619 */
[----:B------:R-:W-:Y:S01]  /*1d80*/  IMAD.WIDE.U32 R2, R2, UR34, R10 ;  /* 0x0000002202027c25 */ /* 0x000fe2000f8e000a */
[----:B------:R-:W-:Y:S01]  /*1d90*/  UIMAD UR23, UR31, UR14, URZ ;  /* 0x0000000e1f1772a4 */ /* 0x000fe2000f8e02ff */
[----:B------:R-:W-:Y:S01]  /*1da0*/  ISETP.GE.AND P4, PT, R24, UR21, PT ;  /* 0x0000001518007c0c */ /* 0x000fe2000bf86270 */
[----:B------:R-:W-:Y:S01]  /*1db0*/  UIMAD UR31, UR31, UR16, URZ ;  /* 0x000000101f1f72a4 */ /* 0x000fe2000f8e02ff */
[----:B------:R-:W-:Y:S01]  /*1dc0*/  IADD3 R6, P0, PT, R4, UR52, RZ ;  /* 0x0000003404067c10 */ /* 0x000fe2000ff1e0ff */
[----:B------:R-:W-:Y:S01]  /*1dd0*/  UIMAD UR23, UR34, UR15, UR23 ;  /* 0x0000000f221772a4 */ /* 0x000fe2000f8e0217 */
[----:B------:R-:W-:Y:S01]  /*1de0*/  ISETP.GE.AND P3, PT, R14, UR21, PT ;  /* 0x000000150e007c0c */ /* 0x000fe2000bf66270 */
[----:B------:R-:W-:Y:S01]  /*1df0*/  UIADD3 UR49, UPT, UPT, -UR49, UR46, URZ ;  /* 0x0000002e31317290 */ /* 0x000fe2000fffe1ff */
[----:B------:R-:W-:Y:S01]  /*1e00*/  IMAD.U32 R10, RZ, RZ, UR18 ;  /* 0x00000012ff0a7e24 */ /* 0x000fe2000f8e00ff */
[----:B------:R-:W-:Y:S01]  /*1e10*/  UIMAD UR31, UR34, UR17, UR31 ;  /* 0x00000011221f72a4 */ /* 0x000fe2000f8e021f */
[----:B------:R-:W-:Y:S01]  /*1e20*/  @P5 BAR.SYNC.DEFER_BLOCKING 0x0 ;  /* 0x0000000000005b1d */ /* 0x000fe20000010000 */
[----:B------:R-:W-:-:S02]  /*1e30*/  IADD3.X R7, PT, PT, R21, UR23, R5, P0, !PT ;  /* 0x0000001715077c10 */ /* 0x000fc400087fe405 */
[----:B------:R-:W-:Y:S01]  /*1e40*/  IADD3 R4, P0, PT, R2, UR50, RZ ;  /* 0x0000003202047c10 */ /* 0x000fe2000ff1e0ff */
[----:B--2---:R-:W-:Y:S01]  /*1e50*/  IMAD R2, R22, UR10, RZ ;  /* 0x0000000a16027c24 */ /* 0x004fe2000f8e02ff */
[----:B------:R-:W-:-:S03]  /*1e60*/  ISETP.GE.AND P2, PT, R14, UR49, PT ;  /* 0x000000310e007c0c */ /* 0x000fc6000bf46270 */
[----:B------:R-:W2:Y:S01]  /*1e70*/  @!P4 LDC.64 R18, c[0x0][0x390] ;  /* 0x0000e400ff12cb82 */ /* 0x000ea20000000a00 */
[----:B-1----:R-:W-:Y:S01]  /*1e80*/  IMAD R0, R22, UR8, RZ ;  /* 0x0000000816007c24 */ /* 0x002fe2000f8e02ff */
[----:B------:R-:W-:Y:S01]  /*1e90*/  IADD3.X R5, PT, PT, R23, UR31, R3, P0, !PT ;  /* 0x0000001f17057c10 */ /* 0x000fe200087fe403 */
[----:B------:R-:W-:Y:S01]  /*1ea0*/  IMAD R8, R12, UR11, R2 ;  /* 0x0000000b0c087c24 */ /* 0x000fe2000f8e0202 */
[----:B------:R-:W-:Y:S01]  /*1eb0*/  LOP3.LUT R16, R26, 0x1f8, RZ, 0xc0, !PT ;  /* 0x000001f81a107812 */ /* 0x000fe200078ec0ff */
[----:B------:R-:W-:Y:S01]  /*1ec0*/  IMAD.WIDE.U32 R2, R12, UR10, R6 ;  /* 0x0000000a0c027c25 */ /* 0x000fe2000f8e0006 */
[----:B------:R-:W-:Y:S01]  /*1ed0*/  ISETP.GE.AND P5, PT, R24, UR49, PT ;  /* 0x0000003118007c0c */ /* 0x000fe2000bfa6270 */
[----:B------:R-:W1:Y:S01]  /*1ee0*/  LDCU UR10, c[0x0][0x590] ;  /* 0x0000b200ff0a77ac */ /* 0x000e620008000800 */
[----:B------:R-:W3:Y:S01]  /*1ef0*/  @!P3 LDC.64 R22, c[0x0][0x390] ;  /* 0x0000e400ff16bb82 */ /* 0x000ee20000000a00 */
[----:B------:R-:W-:Y:S01]  /*1f00*/  IMAD R6, R12, UR9, R0 ;  /* 0x000000090c067c24 */ /* 0x000fe2000f8e0200 */
[----:B------:R-:W-:Y:S01]  /*1f10*/  LOP3.LUT R0, R28, 0x30, RZ, 0xc0, !PT ;  /* 0x000000301c007812 */ /* 0x000fe200078ec0ff */
[----:B------:R-:W-:Y:S01]  /*1f20*/  IMAD.U32 R14, RZ, RZ, UR18 ;  /* 0x00000012ff0e7e24 */ /* 0x000fe2000f8e00ff */
[----:B------:R-:W-:Y:S01]  /*1f30*/  LOP3.LUT R16, R16, 0x38, R25, 0x78, !PT ;  /* 0x0000003810107812 */ /* 0x000fe200078e7819 */
[----:B------:R-:W-:Y:S01]  /*1f40*/  IMAD.WIDE.U32 R4, R12, UR8, R4 ;  /* 0x000000080c047c25 */ /* 0x000fe2000f8e0004 */
[----:B------:R-:W-:-:S02]  /*1f50*/  LOP3.LUT R68, R0, 0x7, R27, 0xf8, !PT ;  /* 0x0000000700447812 */ /* 0x000fc400078ef81b */
[----:B------:R-:W-:Y:S02]  /*1f60*/  CS2R R142, SRZ ;  /* 0x00000000008e7805 */ /* 0x000fe4000001ff00 */
[----:B------:R-:W-:Y:S01]  /*1f70*/  @!P2 LEA R12, P0, R9, R30, 0x1 ;  /* 0x0000001e090ca211 */ /* 0x000fe200078008ff */
[----:B------:R-:W-:Y:S01]  /*1f80*/  IMAD.U32 R7, RZ, RZ, UR22 ;  /* 0x00000016ff077e24 */ /* 0x000fe2000f8e00ff */
[----:B------:R-:W-:Y:S01]  /*1f90*/  @!P2 LEA R14, P1, R14, R32, 0x1 ;  /* 0x000000200e0ea211 */ /* 0x000fe200078208ff */
[----:B------:R-:W-:Y:S01]  /*1fa0*/  IMAD.IADD R3, R3, 0x1, R8 ;  /* 0x0000000103037824 */ /* 0x000fe200078e0208 */
[----:B------:R-:W-:Y:S01]  /*1fb0*/  @!P2 LEA.HI.X R13, R9, R31, R13, 0x1, P0 ;  /* 0x0000001f090da211 */ /* 0x000fe200000f0c0d */
[----:B------:R-:W-:Y:S01]  /*1fc0*/  VIADD R0, R68, 0x8 ;  /* 0x0000000844007836 */ /* 0x000fe20000000000 */
[----:B------:R-:W-:Y:S01]  /*1fd0*/  @!P2 LEA.HI.X R15, R10, R33, R7, 0x1, P1 ;  /* 0x000000210a0fa211 */ /* 0x000fe200008f0c07 */
[--C-:B------:R-:W-:Y:S01]  /*1fe0*/  @!P3 IMAD.MOV.U32 R8, RZ, RZ, R2.reuse ;  /* 0x000000ffff08b224 */ /* 0x100fe200078e0002 */
[----:B------:R-:W-:Y:S01]  /*1ff0*/  STL [R1+0x54], R68 ;  /* 0x0000544401007387 */ /* 0x000fe20000100800 */
[--C-:B------:R-:W-:Y:S01]  /*2000*/  @!P3 IMAD.MOV.U32 R9, RZ, RZ, R3.reuse ;  /* 0x000000ffff09b224 */ /* 0x100fe200078e0003 */
[----:B------:R-:W-:Y:S01]  /*2010*/  ISETP.GE.AND P1, PT, R0, UR49, PT ;  /* 0x0000003100007c0c */ /* 0x000fe2000bf26270 */
[----:B------:R-:W-:Y:S01]  /*2020*/  @!P4 IMAD.WIDE.U32 R2, R24, UR14, R2 ;  /* 0x0000000e1802cc25 */ /* 0x000fe2000f8e0002 */
[----:B------:R-:W-:-:S02]  /*2030*/  CS2R R140, SRZ ;  /* 0x00000000008c7805 */ /* 0x000fc4000001ff00 */
[----:B------:R-:W-:Y:S02]  /*2040*/  CS2R R146, SRZ ;  /* 0x0000000000927805 */ /* 0x000fe4000001ff00 */
[----:B------:R-:W-:Y:S01]  /*2050*/  CS2R R144, SRZ ;  /* 0x0000000000907805 */ /* 0x000fe2000001ff00 */
[----:B------:R-:W-:Y:S01]  /*2060*/  @!P3 IMAD R0, R20, UR14, RZ ;  /* 0x0000000e1400bc24 */ /* 0x000fe2000f8e02ff */
[----:B------:R-:W-:Y:S01]  /*2070*/  CS2R R138, SRZ ;  /* 0x00000000008a7805 */ /* 0x000fe2000001ff00 */
[----:B------:R-:W-:Y:S01]  /*2080*/  IMAD.IADD R7, R5, 0x1, R6 ;  /* 0x0000000105077824 */ /* 0x000fe200078e0206 */
[----:B------:R-:W-:Y:S01]  /*2090*/  CS2R R136, SRZ ;  /* 0x0000000000887805 */ /* 0x000fe2000001ff00 */
[--C-:B------:R-:W-:Y:S01]  /*20a0*/  @!P4 IMAD.MOV.U32 R6, RZ, RZ, R4.reuse ;  /* 0x000000ffff06c224 */ /* 0x100fe200078e0004 */
[----:B------:R-:W-:Y:S01]  /*20b0*/  CS2R R134, SRZ ;  /* 0x0000000000867805 */ /* 0x000fe2000001ff00 */
[----:B------:R-:W-:Y:S01]  /*20c0*/  @!P3 IMAD.MOV.U32 R10, RZ, RZ, R4 ;  /* 0x000000ffff0ab224 */ /* 0x000fe200078e0004 */
[----:B--2---:R-:W-:Y:S01]  /*20d0*/  @!P4 LEA R4, P0, R2, R18, 0x1 ;  /* 0x000000120204c211 */ /* 0x004fe200078008ff */
[----:B------:R-:W-:Y:S01]  /*20e0*/  @!P4 IMAD R3, R24, UR15, R3 ;  /* 0x0000000f1803cc24 */ /* 0x000fe2000f8e0203 */
[----:B------:R-:W-:Y:S01]  /*20f0*/  CS2R R132, SRZ ;  /* 0x0000000000847805 */ /* 0x000fe2000001ff00 */
[C---:B------:R-:W-:Y:S01]  /*2100*/  @!P3 IMAD R18, R17.reuse, UR15, R0 ;  /* 0x0000000f1112bc24 */ /* 0x040fe2000f8e0200 */
[----:B------:R-:W-:Y:S01]  /*2110*/  LOP3.LUT R0, R16, 0x1e00, R26, 0xf8, !PT ;  /* 0x00001e0010007812 */ /* 0x000fe200078ef81a */
[----:B------:R-:W-:Y:S01]  /*2120*/  @!P3 IMAD.WIDE.U32 R8, R17, UR14, R8 ;  /* 0x0000000e1108bc25 */ /* 0x000fe2000f8e0008 */
[----:B------:R-:W-:-:S02]  /*2130*/  @!P4 LEA.HI.X R5, R2, R19, R3, 0x1, P0 ;  /* 0x000000130205c211 */ /* 0x000fc400000f0c03 */
[----:B------:R-:W-:Y:S02]  /*2140*/  CS2R R126, SRZ ;  /* 0x00000000007e7805 */ /* 0x000fe4000001ff00 */
[----:B------:R-:W-:Y:S01]  /*2150*/  LEA R0, R0, UR6, 0x1 ;  /* 0x0000000600007c11 */ /* 0x000fe2000f8e08ff */
[----:B------:R-:W-:Y:S01]  /*2160*/  @!P3 IMAD R3, R20, UR16, RZ ;  /* 0x000000101403bc24 */ /* 0x000fe2000f8e02ff */
[C---:B---3--:R-:W-:Y:S01]  /*2170*/  @!P3 LEA R2, P0, R8.reuse, R22, 0x1 ;  /* 0x000000160802b211 */ /* 0x048fe200078008ff */
[----:B------:R-:W-:Y:S01]  /*2180*/  @!P3 IMAD.IADD R9, R9, 0x1, R18 ;  /* 0x000000010909b824 */ /* 0x000fe200078e0212 */
[----:B------:R-:W2:Y:S01]  /*2190*/  @!P4 LDC.64 R20, c[0x0][0x388] ;  /* 0x0000e200ff14cb82 */ /* 0x000ea20000000a00 */
[C---:B------:R-:W-:Y:S01]  /*21a0*/  @!P3 IMAD R16, R17.reuse, UR17, R3 ;  /* 0x000000111110bc24 */ /* 0x040fe2000f8e0203 */
[----:B------:R-:W-:Y:S01]  /*21b0*/  @!PT LDS RZ, [RZ] ;  /* 0x00000000fffff984 */ /* 0x000fe20000000800 */
[----:B------:R-:W-:Y:S01]  /*21c0*/  @!PT LDS RZ, [RZ] ;  /* 0x00000000fffff984 */ /* 0x000fe20000000800 */
[----:B------:R-:W-:Y:S01]  /*21d0*/  @!PT LDS RZ, [RZ] ;  /* 0x00000000fffff984 */ /* 0x000fe20000000800 */
[----:B------:R-:W-:Y:S01]  /*21e0*/  @!P4 LDGSTS.E.BYPASS.LTC128B.128 [R0+0x12000], desc[UR38][R4.64] ;  /* 0x120000000400cfae */ /* 0x000fe2000b981a26 */
[----:B------:R-:W-:Y:S01]  /*21f0*/  @!P3 IMAD.MOV.U32 R11, RZ, RZ, R7 ;  /* 0x000000ffff0bb224 */ /* 0x000fe200078e0007 */
[----:B------:R-:W-:Y:S01]  /*2200*/  @!P3 LEA.HI.X R3, R8, R23, R9, 0x1, P0 ;  /* 0x000000170803b211 */ /* 0x000fe200000f0c09 */
[----:B------:R-:W-:Y:S01]  /*2210*/  @!P4 IMAD.WIDE.U32 R6, R24, UR16, R6 ;  /* 0x000000101806cc25 */ /* 0x000fe2000f8e0006 */
[----:B------:R-:W-:Y:S01]  /*2220*/  @!P4 LDGSTS.E.BYPASS.LTC128B.128 [R0+0x14000], desc[UR38][R4.64+0x80] ;  /* 0x140000800400cfae */ /* 0x000fe2000b981a26 */
[----:B------:R-:W-:Y:S01]  /*2230*/  CS2R R124, SRZ ;  /* 0x00000000007c7805 */ /* 0x000fe2000001ff00 */
[----:B------:R-:W3:Y:S01]  /*2240*/  @!P3 LDC.64 R8, c[0x0][0x388] ;  /* 0x0000e200ff08bb82 */ /* 0x000ee20000000a00 */
[----:B------:R-:W-:Y:S01]  /*2250*/  @!P3 IMAD.WIDE.U32 R10, R17, UR16, R10 ;  /* 0x00000010110abc25 */ /* 0x000fe2000f8e000a */
[----:B------:R2:W-:Y:S01]  /*2260*/  @!P4 LDGSTS.E.BYPASS.LTC128B.128 [R0+0x16000], desc[UR38][R4.64+0x100] ;  /* 0x160001000400cfae */ /* 0x0005e2000b981a26 */
[----:B------:R-:W-:-:S02]  /*2270*/  CS2R R130, SRZ ;  /* 0x0000000000827805 */ /* 0x000fc4000001ff00 */
[----:B------:R-:W-:Y:S02]  /*2280*/  CS2R R128, SRZ ;  /* 0x0000000000807805 */ /* 0x000fe4000001ff00 */
[----:B------:R-:W-:Y:S01]  /*2290*/  CS2R R122, SRZ ;  /* 0x00000000007a7805 */ /* 0x000fe2000001ff00 */
[----:B------:R-:W-:Y:S01]  /*22a0*/  @P4 STS.128 [R0+0x12000], RZ ;  /* 0x012000ff00004388 */ /* 0x000fe20000000c00 */
[----:B------:R-:W-:Y:S02]  /*22b0*/  CS2R R120, SRZ ;  /* 0x0000000000787805 */ /* 0x000fe4000001ff00 */
[----:B------:R-:W-:Y:S02]  /*22c0*/  CS2R R118, SRZ ;  /* 0x0000000000767805 */ /* 0x000fe4000001ff00 */
[----:B------:R-:W-:Y:S01]  /*22d0*/  CS2R R116, SRZ ;  /* 0x0000000000747805 */ /* 0x000fe2000001ff00 */
[----:B------:R-:W-:Y:S01]  /*22e0*/  @P4 STS.128 [R0+0x14000], RZ ;  /* 0x014000ff00004388 */ /* 0x000fe20000000c00 */
        /* <DEDUP_REMOVED lines=18> */
[----:B--2---:R-:W-:Y:S01]  /*2410*/  @!P4 LEA R4, P0, R6, R20, 0x1 ;  /* 0x000000140604c211 */ /* 0x004fe200078008ff */
[----:B------:R-:W-:Y:S01]  /*2420*/  @!PT LDS RZ, [RZ] ;  /* 0x00000000fffff984 */ /* 0x000fe20000000800 */
[----:B------:R-:W-:Y:S01]  /*2430*/  @!PT LDS RZ, [RZ] ;  /* 0x00000000fffff984 */ /* 0x000fe20000000800 */
[----:B------:R-:W-:Y:S01]  /*2440*/  @!PT LDS RZ, [RZ] ;  /* 0x00000000fffff984 */ /* 0x000fe20000000800 */
[----:B------:R-:W-:Y:S01]  /*2450*/  @!P3 LDGSTS.E.BYPASS.LTC128B.128 [R0+0x13000], desc[UR38][R2.64] ;  /* 0x130000000200bfae */ /* 0x000fe2000b981a26 */
[----:B------:R-:W-:Y:S02]  /*2460*/  CS2R R54, SRZ ;  /* 0x0000000000367805 */ /* 0x000fe4000001ff00 */
[----:B------:R-:W-:Y:S02]  /*2470*/  CS2R R52, SRZ ;  /* 0x0000000000347805 */ /* 0x000fe4000001ff00 */
[----:B------:R-:W-:Y:S01]  /*2480*/  CS2R R46, SRZ ;  /* 0x00000000002e7805 */ /* 0x000fe2000001ff00 */
[----:B------:R-:W-:Y:S01]  /*2490*/  @!P3 LDGSTS.E.BYPASS.LTC128B.128 [R0+0x15000], desc[UR38][R2.64+0x80] ;  /* 0x150000800200bfae */ /* 0x000fe2000b981a26 */
[----:B------:R-:W-:-:S02]  /*24a0*/  CS2R R44, SRZ ;  /* 0x00000000002c7805 */ /* 0x000fc4000001ff00 */
[----:B------:R-:W-:Y:S02]  /*24b0*/  CS2R R50, SRZ ;  /* 0x0000000000327805 */ /* 0x000fe4000001ff00 */
[----:B------:R-:W-:Y:S01]  /*24c0*/  CS2R R48, SRZ ;  /* 0x0000000000307805 */ /* 0x000fe2000001ff00 */
[----:B------:R2:W-:Y:S01]  /*24d0*/  @!P3 LDGSTS.E.BYPASS.LTC128B.128 [R0+0x17000], desc[UR38][R2.64+0x100] ;  /* 0x170001000200bfae */ /* 0x0005e2000b981a26 */
[----:B------:R-:W-:Y:S02]  /*24e0*/  CS2R R42, SRZ ;  /* 0x00000000002a7805 */ /* 0x000fe4000001ff00 */
[----:B------:R-:W-:Y:S02]  /*24f0*/  CS2R R40, SRZ ;  /* 0x0000000000287805 */ /* 0x000fe4000001ff00 */
[----:B------:R-:W-:Y:S01]  /*2500*/  CS2R R38, SRZ ;  /* 0x0000000000267805 */ /* 0x000fe2000001ff00 */
[----:B------:R-:W0:Y:S01]  /*2510*/  LDGDEPBAR ;  /* 0x00000000000079af */ /* 0x000e220000000000 */
[----:B------:R-:W-:-:S02]  /*2520*/  CS2R R36, SRZ ;  /* 0x0000000000247805 */ /* 0x000fc4000001ff00 */
[----:B------:R-:W-:Y:S01]  /*2530*/  CS2R R34, SRZ ;  /* 0x0000000000227805 */ /* 0x000fe2000001ff00 */
[----:B------:R-:W-:Y:S01]  /*2540*/  UIADD3 UR53, UPT, UPT, UR53, 0x40, -UR37 ;  /* 0x0000004035357890 */ /* 0x000fe2000fffe825 */
[----:B------:R-:W-:Y:S01]  /*2550*/  @!P5 LDGSTS.E.BYPASS.LTC128B.128 [R0+0x6000], desc[UR38][R32.64] ;  /* 0x060000002000dfae */ /* 0x000fe2000b981a26 */
[----:B------:R-:W-:Y:S01]  /*2560*/  UIADD3 UR34, UPT, UPT, UR34, 0x40, URZ ;  /* 0x0000004022227890 */ /* 0x000fe2000fffe0ff */
[----:B------:R-:W4:Y:S02]  /*2570*/  LDCU UR8, c[0x0][0x3e0] ;  /* 0x00007c00ff0877ac */ /* 0x000f240008000800 */
[----:B------:R-:W-:Y:S01]  /*2580*/  @!P5 LDGSTS.E.BYPASS.LTC128B.128 [R0+0x8000], desc[UR38][R32.64+0x80] ;  /* 0x080000802000dfae */ /* 0x000fe2000b981a26 */
[----:B------:R-:W1:Y:S03]  /*2590*/  LDCU UR9, c[0x0][0x45c] ;  /* 0x00008b80ff0977ac */ /* 0x000e660008000800 */
[----:B------:R-:W-:Y:S04]  /*25a0*/  @!P5 LDGSTS.E.BYPASS.LTC128B.128 [R0+0xa000], desc[UR38][R32.64+0x100] ;  /* 0x0a0001002000dfae */ /* 0x000fe8000b981a26 */
[----:B------:R-:W-:Y:S04]  /*25b0*/  @P5 STS.128 [R0+0x6000], RZ ;  /* 0x006000ff00005388 */ /* 0x000fe80000000c00 */
[----:B------:R-:W-:Y:S01]  /*25c0*/  @P5 STS.128 [R0+0x8000], RZ ;  /* 0x008000ff00005388 */ /* 0x000fe20000000c00 */
[----:B--2---:R-:W-:-:S03]  /*25d0*/  @!P4 IMAD R2, R24, UR17, R7 ;  /* 0x000000111802cc24 */ /* 0x004fc6000f8e0207 */
[----:B------:R-:W-:Y:S01]  /*25e0*/  @P5 STS.128 [R0+0xa000], RZ ;  /* 0x00a000ff00005388 */ /* 0x000fe20000000c00 */
[----:B------:R-:W-:Y:S02]  /*25f0*/  @!P3 IMAD.IADD R3, R11, 0x1, R16 ;  /* 0x000000010b03b824 */ /* 0x000fe400078e0210 */
[----:B------:R-:W-:Y:S01]  /*2600*/  IMAD.MOV.U32 R7, RZ, RZ, 0x7f800000 ;  /* 0x7f800000ff077424 */ /* 0x000fe200078e00ff */
[----:B------:R-:W-:Y:S01]  /*2610*/  @P2 STS.128 [R0+0x7000], RZ ;  /* 0x007000ff00002388 */ /* 0x000fe20000000c00 */
[----:B------:R-:W-:Y:S01]  /*2620*/  @!P4 LEA.HI.X R5, R6, R21, R2, 0x1, P0 ;  /* 0x000000150605c211 */ /* 0x000fe200000f0c02 */
[----:B------:R-:W-:Y:S01]  /*2630*/  IMAD.MOV.U32 R6, RZ, RZ, 0x7f800000 ;  /* 0x7f800000ff067424 */ /* 0x000fe200078e00ff */
[C---:B---3--:R-:W-:Y:S01]  /*2640*/  @!P3 LEA R2, P0, R10.reuse, R8, 0x1 ;  /* 0x000000080a02b211 */ /* 0x048fe200078008ff */
[----:B------:R-:W-:Y:S03]  /*2650*/  @P2 STS.128 [R0+0x9000], RZ ;  /* 0x009000ff00002388 */ /* 0x000fe60000000c00 */
[----:B------:R-:W-:Y:S01]  /*2660*/  @!P3 LEA.HI.X R3, R10, R9, R3, 0x1, P0 ;  /* 0x000000090a03b211 */ /* 0x000fe200000f0c03 */
[----:B------:R-:W-:Y:S01]  /*2670*/  @P2 STS.128 [R0+0xb000], RZ ;  /* 0x00b000ff00002388 */ /* 0x000fe20000000c00 */
[----:B------:R-:W-:-:S03]  /*2680*/  ISETP.GE.AND P0, PT, R68, UR49, PT ;  /* 0x0000003144007c0c */ /* 0x000fc6000bf06270 */
[----:B------:R-:W-:Y:S01]  /*2690*/  @!PT LDS RZ, [RZ] ;  /* 0x00000000fffff984 */ /* 0x000fe20000000800 */
[----:B------:R-:W-:Y:S01]  /*26a0*/  @!PT LDS RZ, [RZ] ;  /* 0x00000000fffff984 */ /* 0x000fe20000000800 */
[----:B------:R-:W-:Y:S01]  /*26b0*/  @!PT LDS RZ, [RZ] ;  /* 0x00000000fffff984 */ /* 0x000fe20000000800 */
[----:B------:R-:W-:Y:S04]  /*26c0*/  @!P2 LDGSTS.E.BYPASS.LTC128B.128 [R0+0x7000], desc[UR38][R14.64] ;  /* 0x070000000e00afae */ /* 0x000fe8000b981a26 */
[----:B------:R-:W-:Y:S04]  /*26d0*/  @!P2 LDGSTS.E.BYPASS.LTC128B.128 [R0+0x9000], desc[UR38][R14.64+0x80] ;  /* 0x090000800e00afae */ /* 0x000fe8000b981a26 */
[----:B------:R2:W-:Y:S04]  /*26e0*/  @!P2 LDGSTS.E.BYPASS.LTC128B.128 [R0+0xb000], desc[UR38][R14.64+0x100] ;  /* 0x0b0001000e00afae */ /* 0x0005e8000b981a26 */
[----:B------:R-:W-:Y:S04]  /*26f0*/  @!P5 LDGSTS.E.BYPASS.LTC128B.128 [R0], desc[UR38][R30.64] ;  /* 0x000000001e00dfae */ /* 0x000fe8000b981a26 */
[----:B------:R-:W-:Y:S04]  /*2700*/  @!P5 LDGSTS.E.BYPASS.LTC128B.128 [R0+0x2000], desc[UR38][R30.64+0x80] ;  /* 0x020000801e00dfae */ /* 0x000fe8000b981a26 */
[----:B------:R-:W-:Y:S04]  /*2710*/  @!P5 LDGSTS.E.BYPASS.LTC128B.128 [R0+0x4000], desc[UR38][R30.64+0x100] ;  /* 0x040001001e00dfae */ /* 0x000fe8000b981a26 */
[----:B------:R-:W-:Y:S04]  /*2720*/  @P5 STS.128 [R0], RZ ;  /* 0x000000ff00005388 */ /* 0x000fe80000000c00 */
[----:B------:R-:W-:Y:S04]  /*2730*/  @P5 STS.128 [R0+0x2000], RZ ;  /* 0x002000ff00005388 */ /* 0x000fe80000000c00 */
[----:B------:R-:W-:Y:S04]  /*2740*/  @P5 STS.128 [R0+0x4000], RZ ;  /* 0x004000ff00005388 */ /* 0x000fe80000000c00 */
[----:B------:R-:W-:Y:S04]  /*2750*/  @P2 STS.128 [R0+0x1000], RZ ;  /* 0x001000ff00002388 */ /* 0x000fe80000000c00 */
[----:B------:R-:W-:Y:S04]  /*2760*/  @P2 STS.128 [R0+0x3000], RZ ;  /* 0x003000ff00002388 */ /* 0x000fe80000000c00 */
[----:B------:R-:W-:Y:S04]  /*2770*/  @P2 STS.128 [R0+0x5000], RZ ;  /* 0x005000ff00002388 */ /* 0x000fe80000000c00 */
[----:B------:R-:W-:Y:S01]  /*2780*/  @!PT LDS RZ, [RZ] ;  /* 0x00000000fffff984 */ /* 0x000fe20000000800 */
[----:B------:R-:W-:Y:S01]  /*2790*/  @!PT LDS RZ, [RZ] ;  /* 0x00000000fffff984 */ /* 0x000fe20000000800 */
[----:B------:R-:W-:Y:S01]  /*27a0*/  @!PT LDS RZ, [RZ] ;  /* 0x00000000fffff984 */ /* 0x000fe20000000800 */
[----:B------:R-:W-:Y:S04]  /*27b0*/  @!P2 LDGSTS.E.BYPASS.LTC128B.128 [R0+0x1000], desc[UR38][R12.64] ;  /* 0x010000000c00afae */ /* 0x000fe8000b981a26 */
[----:B------:R-:W-:Y:S04]  /*27c0*/  @!P2 LDGSTS.E.BYPASS.LTC128B.128 [R0+0x3000], desc[UR38][R12.64+0x80] ;  /* 0x030000800c00afae */ /* 0x000fe8000b981a26 */
[----:B------:R-:W-:Y:S04]  /*27d0*/  @!P2 LDGSTS.E.BYPASS.LTC128B.128 [R0+0x5000], desc[UR38][R12.64+0x100] ;  /* 0x050001000c00afae */ /* 0x000fe8000b981a26 */
[----:B------:R-:W-:Y:S04]  /*27e0*/  @!P4 LDGSTS.E.BYPASS.LTC128B.128 [R0+0xc000], desc[UR38][R4.64] ;  /* 0x0c0000000400cfae */ /* 0x000fe8000b981a26 */
[----:B------:R-:W-:Y:S04]  /*27f0*/  @!P4 LDGSTS.E.BYPASS.LTC128B.128 [R0+0xe000], desc[UR38][R4.64+0x80] ;  /* 0x0e0000800400cfae */ /* 0x000fe8000b981a26 */
[----:B------:R3:W-:Y:S01]  /*2800*/  @!P4 LDGSTS.E.BYPASS.LTC128B.128 [R0+0x10000], desc[UR38][R4.64+0x100] ;  /* 0x100001000400cfae */ /* 0x0007e2000b981a26 */
[----:B--2---:R-:W2:Y:S03]  /*2810*/  S2R R14, SR_TID.X ;  /* 0x00000000000e7919 */ /* 0x004ea60000002100 */
[----:B------:R-:W-:Y:S04]  /*2820*/  @P4 STS.128 [R0+0xc000], RZ ;  /* 0x00c000ff00004388 */ /* 0x000fe80000000c00 */
[----:B------:R-:W-:Y:S04]  /*2830*/  @P4 STS.128 [R0+0xe000], RZ ;  /* 0x00e000ff00004388 */ /* 0x000fe80000000c00 */
[----:B------:R-:W-:Y:S04]  /*2840*/  @P4 STS.128 [R0+0x10000], RZ ;  /* 0x010000ff00004388 */ /* 0x000fe80000000c00 */
[----:B------:R-:W-:Y:S04]  /*2850*/  @P3 STS.128 [R0+0xd000], RZ ;  /* 0x00d000ff00003388 */ /* 0x000fe80000000c00 */
[----:B------:R-:W-:Y:S01]  /*2860*/  @P3 STS.128 [R0+0xf000], RZ ;  /* 0x00f000ff00003388 */ /* 0x000fe20000000c00 */
[----:B---3--:R-:W-:-:S03]  /*2870*/  IMAD.MOV.U32 R4, RZ, RZ, 0x4 ;  /* 0x00000004ff047424 */ /* 0x008fc600078e00ff */
[----:B------:R3:W-:Y:S01]  /*2880*/  @P3 STS.128 [R0+0x11000], RZ ;  /* 0x011000ff00003388 */ /* 0x0007e20000000c00 */
[----:B------:R-:W-:-:S03]  /*2890*/  IMAD.WIDE.U32 R4, R68, R4, UR58 ;  /* 0x0000003a44047e25 */ /* 0x000fc6000f8e0004 */
[----:B------:R-:W-:Y:S01]  /*28a0*/  @!PT LDS RZ, [RZ] ;  /* 0x00000000fffff984 */ /* 0x000fe20000000800 */
[----:B------:R-:W-:Y:S01]  /*28b0*/  @!PT LDS RZ, [RZ] ;  /* 0x00000000fffff984 */ /* 0x000fe20000000800 */
[----:B------:R-:W-:Y:S01]  /*28c0*/  @!PT LDS RZ, [RZ] ;  /* 0x00000000fffff984 */ /* 0x000fe20000000800 */
[----:B------:R-:W-:Y:S04]  /*28d0*/  @!P3 LDGSTS.E.BYPASS.LTC128B.128 [R0+0xd000], desc[UR38][R2.64] ;  /* 0x0d0000000200bfae */ /* 0x000fe8000b981a26 */
[----:B------:R-:W-:Y:S04]  /*28e0*/  @!P3 LDGSTS.E.BYPASS.LTC128B.128 [R0+0xf000], desc[UR38][R2.64+0x80] ;  /* 0x0f0000800200bfae */ /* 0x000fe8000b981a26 */
[----:B------:R5:W-:Y:S04]  /*28f0*/  @!P3 LDGSTS.E.BYPASS.LTC128B.128 [R0+0x11000], desc[UR38][R2.64+0x100] ;  /* 0x110001000200bfae */ /* 0x000be8000b981a26 */
[----:B------:R-:W0:Y:S04]  /*2900*/  LDGDEPBAR ;  /* 0x00000000000079af */ /* 0x000e280000000000 */
[----:B------:R-:W4:Y:S04]  /*2910*/  @!P0 LDG.E R7, desc[UR38][R4.64] ;  /* 0x0000002604078981 */ /* 0x000f28000c1e1900 */
[----:B------:R3:W4:Y:S01]  /*2920*/  @!P1 LDG.E R6, desc[UR38][R4.64+0x20] ;  /* 0x0000202604069981 */ /* 0x000722000c1e1900 */
[C---:B--2---:R-:W-:Y:S01]  /*2930*/  IMAD.SHL.U32 R13, R14.reuse, 0x2, RZ ;  /* 0x000000020e0d7824 */ /* 0x044fe200078e00ff */
[----:B------:R-:W-:Y:S01]  /*2940*/  SHF.R.U32.HI R12, RZ, 0x2, R14 ;  /* 0x00000002ff0c7819 */ /* 0x000fe2000001160e */
[C---:B------:R-:W-:Y:S01]  /*2950*/  IMAD.SHL.U32 R11, R14.reuse, 0x20, RZ ;  /* 0x000000200e0b7824 */ /* 0x040fe200078e00ff */
[----:B------:R-:W-:Y:S01]  /*2960*/  CS2R R30, SRZ ;  /* 0x00000000001e7805 */ /* 0x000fe2000001ff00 */
[----:B------:R-:W-:Y:S01]  /*2970*/  IMAD.SHL.U32 R15, R14, 0x8, RZ ;  /* 0x000000080e0f7824 */ /* 0x000fe200078e00ff */
[----:B------:R-:W-:-:S02]  /*2980*/  LOP3.LUT R8, R13, 0x20, RZ, 0xc0, !PT ;  /* 0x000000200d087812 */ /* 0x000fc400078ec0ff */
[----:B------:R-:W-:Y:S02]  /*2990*/  CS2R R32, SRZ ;  /* 0x0000000000207805 */ /* 0x000fe4000001ff00 */
[----:B------:R-:W-:Y:S02]  /*29a0*/  CS2R R22, SRZ ;  /* 0x0000000000167805 */ /* 0x000fe4000001ff00 */
[----:B------:R-:W-:Y:S01]  /*29b0*/  CS2R R20, SRZ ;  /* 0x0000000000147805 */ /* 0x000fe2000001ff00 */
[----:B-1----:R-:W-:Y:S01]  /*29c0*/  USHF.L.U32 UR10, UR10, 0x6, URZ ;  /* 0x000000060a0a7899 */ /* 0x002fe200080006ff */
[----:B-----5:R-:W-:Y:S01]  /*29d0*/  IMAD.SHL.U32 R2, R25, 0x40, RZ ;  /* 0x0000004019027824 */ /* 0x020fe200078e00ff */
[----:B------:R-:W-:-:S04]  /*29e0*/  DEPBAR.LE SB0, 0x1 ;  /* 0x000080400000791a */ /* 0x000fc80000000000 */
[----:B---3--:R-:W-:Y:S01]  /*29f0*/  LOP3.LUT R0, R2, 0x1c0, RZ, 0xc0, !PT ;  /* 0x000001c002007812 */ /* 0x008fe200078ec0ff */
[----:B------:R-:W-:-:S03]  /*2a00*/  IMAD.SHL.U32 R3, R25, 0x10, RZ ;  /* 0x0000001019037824 */ /* 0x000fc600078e00ff */
[----:B------:R-:W-:Y:S02]  /*2a10*/  LOP3.LUT R0, R0, 0x38, R26, 0xf8, !PT ;  /* 0x0000003800007812 */ /* 0x000fe400078ef81a */
[----:B------:R-:W-:Y:S01]  /*2a20*/  LOP3.LUT R4, R2, 0x200, RZ, 0xc0, !PT ;  /* 0x0000020002047812 */ /* 0x000fe200078ec0ff */
[----:B------:R-:W-:Y:S01]  /*2a30*/  BAR.SYNC.DEFER_BLOCKING 0x0 ;  /* 0x0000000000007b1d */ /* 0x000fe20000010000 */
[----:B------:R-:W-:-:S04]  /*2a40*/  LOP3.LUT P3, R2, R14, 0x2, RZ, 0xc0, !PT ;  /* 0x000000020e027812 */ /* 0x000fc8000786c0ff */
[----:B------:R-:W-:Y:S02]  /*2a50*/  ISETP.NE.AND P0, PT, R2, RZ, PT ;  /* 0x000000ff0200720c */ /* 0x000fe40003f05270 */
[----:B------:R-:W-:Y:S01]  /*2a60*/  LOP3.LUT R2, R0, 0x8, R25, 0x78, !PT ;  /* 0x0000000800027812 */ /* 0x000fe200078e7819 */
[----:B----4-:R1:W-:Y:S04]  /*2a70*/  STL [R1+0x5c], R7 ;  /* 0x00005c0701007387 */ /* 0x0103e80000100800 */
[----:B------:R2:W-:Y:S01]  /*2a80*/  STL [R1+0x58], R6 ;  /* 0x0000580601007387 */ /* 0x0005e20000100800 */
[C---:B-1----:R-:W-:Y:S02]  /*2a90*/  IMAD.SHL.U32 R7, R25.reuse, 0x20, RZ ;  /* 0x0000002019077824 */ /* 0x042fe400078e00ff */
[----:B--2---:R-:W-:-:S03]  /*2aa0*/  IMAD.SHL.U32 R6, R25, 0x2, RZ ;  /* 0x0000000219067824 */ /* 0x004fc600078e00ff */
[----:B------:R-:W-:Y:S02]  /*2ab0*/  LOP3.LUT R5, R7, 0x200, RZ, 0xc0, !PT ;  /* 0x0000020007057812 */ /* 0x000fe400078ec0ff */
[----:B------:R-:W-:Y:S02]  /*2ac0*/  LOP3.LUT R7, R4, 0xc00, R7, 0xf8, !PT ;  /* 0x00000c0004077812 */ /* 0x000fe400078ef807 */
[----:B------:R-:W-:Y:S02]  /*2ad0*/  LOP3.LUT R6, R6, 0x6, RZ, 0xc0, !PT ;  /* 0x0000000606067812 */ /* 0x000fe400078ec0ff */
[----:B------:R-:W-:Y:S02]  /*2ae0*/  LOP3.LUT R5, R5, 0x3800, R3, 0xf8, !PT ;  /* 0x0000380005057812 */ /* 0x000fe400078ef803 */
[----:B------:R-:W-:Y:S02]  /*2af0*/  LOP3.LUT R4, R6, 0xe0, R27, 0xf8, !PT ;  /* 0x000000e006047812 */ /* 0x000fe400078ef81b */
[----:B------:R-:W-:-:S02]  /*2b00*/  CS2R R26, SRZ ;  /* 0x00000000001a7805 */ /* 0x000fc4000001ff00 */
[----:B------:R-:W-:Y:S01]  /*2b10*/  LOP3.LUT R6, R0, 0x8, R28, 0x78, !PT ;  /* 0x0000000800067812 */ /* 0x000fe200078e781c */
[----:B------:R-:W-:Y:S01]  /*2b20*/  IMAD.U32 R0, RZ, RZ, UR40 ;  /* 0x00000028ff007e24 */ /* 0x000fe2000f8e00ff */
[----:B------:R-:W-:Y:S02]  /*2b30*/  LOP3.LUT P4, R3, R14, 0x4, RZ, 0xc0, !PT ;  /* 0x000000040e037812 */ /* 0x000fe4000788c0ff */
[----:B------:R-:W-:Y:S02]  /*2b40*/  CS2R R28, SRZ ;  /* 0x00000000001c7805 */ /* 0x000fe4000001ff00 */
[----:B------:R-:W-:Y:S01]  /*2b50*/  LOP3.LUT R252, R7, R6, RZ, 0xfc, !PT ;  /* 0x0000000607fc7212 */ /* 0x000fe200078efcff */
[----:B------:R-:W-:Y:S01]  /*2b60*/  IMAD.U32 R0, R0, 0x40, R4 ;  /* 0x0000004000007824 */ /* 0x000fe200078e0004 */
[----:B------:R-:W-:Y:S01]  /*2b70*/  ISETP.NE.AND P5, PT, R3, RZ, PT ;  /* 0x000000ff0300720c */ /* 0x000fe20003fa5270 */
[----:B------:R-:W-:Y:S01]  /*2b80*/  IMAD.SHL.U32 R4, R14, 0x10, RZ ;  /* 0x000000100e047824 */ /* 0x000fe200078e00ff */
[----:B------:R-:W-:Y:S01]  /*2b90*/  SHF.R.U32.HI R3, RZ, 0x3, R14 ;  /* 0x00000003ff037819 */ /* 0x000fe2000001160e */
[----:B------:R-:W-:Y:S01]  /*2ba0*/  IMAD.MOV.U32 R6, RZ, RZ, 0x40 ;  /* 0x00000040ff067424 */ /* 0x000fe200078e00ff */
[----:B------:R1:W-:Y:S01]  /*2bb0*/  STL [R1+0x38], R0 ;  /* 0x0000380001007387 */ /* 0x0003e20000100800 */
[----:B------:R-:W-:Y:S01]  /*2bc0*/  R2P PR, R25, 0x6 ;  /* 0x0000000619007804 */ /* 0x000fe20000000000 */
[----:B------:R-:W-:Y:S01]  /*2bd0*/  IMAD.U32 R7, RZ, RZ, UR48 ;  /* 0x00000030ff077e24 */ /* 0x000fe2000f8e00ff */
[----:B------:R-:W-:-:S02]  /*2be0*/  LOP3.LUT R8, R8, 0x18, R3, 0xf8, !PT ;  /* 0x0000001808087812 */ /* 0x000fc400078ef803 */
[----:B------:R-:W-:Y:S02]  /*2bf0*/  CS2R R24, SRZ ;  /* 0x0000000000187805 */ /* 0x000fe4000001ff00 */
[----:B------:R-:W-:Y:S02]  /*2c00*/  LOP3.LUT R3, R13, 0x38, RZ, 0xc0, !PT ;  /* 0x000000380d037812 */ /* 0x000fe400078ec0ff */
[----:B------:R-:W-:Y:S01]  /*2c10*/  LOP3.LUT R9, R4, 0x1c0, RZ, 0xc0, !PT ;  /* 0x000001c004097812 */ /* 0x000fe200078ec0ff */
[----:B------:R-:W-:Y:S01]  /*2c20*/  IMAD.SHL.U32 R4, R14, 0x40, RZ ;  /* 0x000000400e047824 */ /* 0x000fe200078e00ff */
[----:B------:R-:W-:Y:S02]  /*2c30*/  LEA R252, R252, UR6, 0x1 ;  /* 0x00000006fcfc7c11 */ /* 0x000fe4000f8e08ff */
[----:B-1----:R-:W-:Y:S01]  /*2c40*/  LOP3.LUT R0, R5, R2, RZ, 0xfc, !PT ;  /* 0x0000000205007212 */ /* 0x002fe200078efcff */
[----:B------:R-:W-:Y:S01]  /*2c50*/  IMAD.MOV.U32 R5, RZ, RZ, 0x20 ;  /* 0x00000020ff057424 */ /* 0x000fe200078e00ff */
[----:B------:R-:W-:-:S02]  /*2c60*/  LOP3.LUT R2, R11, 0xc00, RZ, 0xc0, !PT ;  /* 0x00000c000b027812 */ /* 0x000fc400078ec0ff */
[----:B------:R-:W-:Y:S02]  /*2c70*/  LEA R10, R0, UR6, 0x1 ;  /* 0x00000006000a7c11 */ /* 0x000fe4000f8e08ff */
[----:B------:R-:W-:Y:S02]  /*2c80*/  LOP3.LUT R2, R2, 0x6, R13, 0xf8, !PT ;  /* 0x0000000602027812 */ /* 0x000fe400078ef80d */
[----:B------:R-:W-:Y:S01]  /*2c90*/  LOP3.LUT R0, R3, 0x20, R12, 0x78, !PT ;  /* 0x0000002003007812 */ /* 0x000fe200078e780c */
[----:B------:R-:W-:Y:S01]  /*2ca0*/  STL [R1], R10 ;  /* 0x0000000a01007387 */ /* 0x000fe20000100800 */
[----:B------:R-:W-:Y:S01]  /*2cb0*/  SHF.R.U32.HI R12, RZ, 0x1, R14 ;  /* 0x00000001ff0c7819 */ /* 0x000fe2000001160e */
[----:B------:R-:W-:Y:S01]  /*2cc0*/  VIADD R3, R10, 0x12000 ;  /* 0x000120000a037836 */ /* 0x000fe20000000000 */
[----:B------:R-:W-:Y:S01]  /*2cd0*/  LOP3.LUT R0, R2, R0, R9, 0xfe, !PT ;  /* 0x0000000002007212 */ /* 0x000fe200078efe09 */
[----:B------:R-:W-:Y:S01]  /*2ce0*/  IMAD.MOV.U32 R0, RZ, RZ, 0x20 ;  /* 0x00000020ff007424 */ /* 0x000fe200078e00ff */
[----:B------:R-:W-:Y:S01]  /*2cf0*/  LOP3.LUT R13, R4, 0x200, RZ, 0xc0, !PT ;  /* 0x00000200040d7812 */ /* 0x000fe200078ec0ff */
[----:B------:R-:W-:Y:S01]  /*2d00*/  IMAD.MOV.U32 R9, RZ, RZ, 0x10 ;  /* 0x00000010ff097424 */ /* 0x000fe200078e00ff */
[----:B------:R-:W1:Y:S01]  /*2d10*/  LDSM.16.M88.4 R148, [R10+0x12000] ;  /* 0x012000000a94783b */ /* 0x000e620000000200 */
[----:B------:R-:W-:Y:S01]  /*2d20*/  VIADD R232, R10, 0x12040 ;  /* 0x000120400ae87836 */ /* 0x000fe20000000000 */
[----:B------:R-:W-:Y:S01]  /*2d30*/  SEL R0, R0, 0xffffffe0, !P1 ;  /* 0xffffffe000007807 */ /* 0x000fe20004800000 */
[----:B------:R-:W-:Y:S01]  /*2d40*/  @P2 VIADD R232, R3, 0xffffffc0 ;  /* 0xffffffc003e82836 */ /* 0x000fe20000000000 */
[----:B------:R-:W-:Y:S01]  /*2d50*/  SEL R9, R9, 0xfffffff0, !P4 ;  /* 0xfffffff009097807 */ /* 0x000fe20006000000 */
[----:B------:R-:W-:Y:S01]  /*2d60*/  IMAD.MOV.U32 R3, RZ, RZ, 0x40 ;  /* 0x00000040ff037424 */ /* 0x000fe200078e00ff */
[----:B------:R-:W2:Y:S01]  /*2d70*/  LDSM.16.M88.4 R152, [R10+0x12800] ;  /* 0x012800000a98783b */ /* 0x000ea20000000200 */
[----:B------:R-:W-:Y:S01]  /*2d80*/  IMAD.IADD R2, R0, 0x1, R10 ;  /* 0x0000000100027824 */ /* 0x000fe200078e020a */
[----:B------:R-:W-:Y:S01]  /*2d90*/  LOP3.LUT P1, RZ, R14, 0x8, RZ, 0xc0, !PT ;  /* 0x000000080eff7812 */ /* 0x000fe2000782c0ff */
[----:B------:R-:W-:Y:S01]  /*2da0*/  IMAD.IADD R240, R0, 0x1, R232 ;  /* 0x0000000100f07824 */ /* 0x000fe200078e02e8 */
[----:B------:R-:W3:Y:S01]  /*2db0*/  LDSM.16.M88.4 R164, [R232] ;  /* 0x00000000e8a4783b */ /* 0x000ee20000000200 */
[----:B------:R-:W-:-:S03]  /*2dc0*/  SEL R3, R3, 0xffffffc0, !P2 ;  /* 0xffffffc003037807 */ /* 0x000fc60005000000 */
[----:B------:R-:W-:Y:S04]  /*2dd0*/  STL [R1+0x4], R2 ;  /* 0x0000040201007387 */ /* 0x000fe80000100800 */
[----:B------:R-:W4:Y:S04]  /*2de0*/  LDSM.16.M88.4 R156, [R2+0x12000] ;  /* 0x01200000029c783b */ /* 0x000f280000000200 */
[----:B------:R-:W1:Y:S04]  /*2df0*/  LDSM.16.M88.4 R160, [R2+0x12800] ;  /* 0x0128000002a0783b */ /* 0x000e680000000200 */
[----:B------:R-:W1:Y:S04]  /*2e00*/  LDSM.16.M88.4 R188, [R2+0x14000] ;  /* 0x0140000002bc783b */ /* 0x000e680000000200 */
[----:B------:R-:W1:Y:S04]  /*2e10*/  LDSM.16.M88.4 R192, [R2+0x14800] ;  /* 0x0148000002c0783b */ /* 0x000e680000000200 */
[----:B------:R-:W1:Y:S04]  /*2e20*/  LDSM.16.M88.4 R220, [R2+0x16000] ;  /* 0x0160000002dc783b */ /* 0x000e680000000200 */
[----:B------:R5:W1:Y:S04]  /*2e30*/  LDSM.16.M88.4 R224, [R2+0x16800] ;  /* 0x0168000002e0783b */ /* 0x000a680000000200 */
[----:B------:R-:W1:Y:S04]  /*2e40*/  LDSM.16.M88.4 R168, [R232+0x800] ;  /* 0x00080000e8a8783b */ /* 0x000e680000000200 */
[----:B------:R-:W1:Y:S04]  /*2e50*/  LDSM.16.M88.4 R196, [R232+0x2000] ;  /* 0x00200000e8c4783b */ /* 0x000e680000000200 */
[----:B------:R-:W1:Y:S04]  /*2e60*/  LDSM.16.M88.4 R200, [R232+0x2800] ;  /* 0x00280000e8c8783b */ /* 0x000e680000000200 */
[----:B------:R-:W1:Y:S04]  /*2e70*/  LDSM.16.M88.4 R228, [R232+0x4000] ;  /* 0x00400000e8e4783b */ /* 0x000e680000000200 */
[----:B------:R-:W1:Y:S01]  /*2e80*/  LDSM.16.M88.4 R172, [R240] ;  /* 0x00000000f0ac783b */ /* 0x000e620000000200 */
[----:B-----5:R-:W-:-:S03]  /*2e90*/  LOP3.LUT R2, R8, 0x1c0, R4, 0xf8, !PT ;  /* 0x000001c008027812 */ /* 0x020fc600078ef804 */
[----:B------:R-:W1:Y:S01]  /*2ea0*/  LDSM.16.M88.4 R176, [R240+0x800] ;  /* 0x00080000f0b0783b */ /* 0x000e620000000200 */
[----:B------:R-:W-:Y:S02]  /*2eb0*/  LOP3.LUT R8, R4, 0x1c0, RZ, 0xc0, !PT ;  /* 0x000001c004087812 */ /* 0x000fe400078ec0ff */
[----:B------:R-:W-:Y:S01]  /*2ec0*/  LOP3.LUT R2, R2, 0x38, R15, 0x78, !PT ;  /* 0x0000003802027812 */ /* 0x000fe200078e780f */
[----:B------:R-:W1:Y:S03]  /*2ed0*/  LDSM.16.M88.4 R204, [R240+0x2000] ;  /* 0x00200000f0cc783b */ /* 0x000e660000000200 */
[----:B------:R-:W-:Y:S01]  /*2ee0*/  LOP3.LUT R16, R2, 0x200, R4, 0xf8, !PT ;  /* 0x0000020002107812 */ /* 0x000fe200078ef804 */
[----:B------:R-:W1:Y:S01]  /*2ef0*/  LDSM.16.M88.4 R208, [R240+0x2800] ;  /* 0x00280000f0d0783b */ /* 0x000e620000000200 */
[----:B------:R-:W-:Y:S02]  /*2f00*/  SEL R2, R6, 0xffffffc0, !P4 ;  /* 0xffffffc006027807 */ /* 0x000fe40006000000 */
[----:B------:R-:W-:Y:S01]  /*2f10*/  SEL R6, R5, 0xffffffe0, !P3 ;  /* 0xffffffe005067807 */ /* 0x000fe20005800000 */
[----:B------:R-:W-:Y:S01]  /*2f20*/  STL [R1+0x2c], R16 ;  /* 0x00002c1001007387 */ /* 0x000fe20000100800 */
[----:B------:R-:W-:-:S03]  /*2f30*/  LOP3.LUT R4, R12, 0x10, RZ, 0xc0, !PT ;  /* 0x000000100c047812 */ /* 0x000fc600078ec0ff */
[----:B------:R5:W-:Y:S01]  /*2f40*/  STL [R1+0x28], R2 ;  /* 0x0000280201007387 */ /* 0x000be20000100800 */
[----:B------:R-:W-:-:S03]  /*2f50*/  LOP3.LUT R4, R4, 0x8, R14, 0xf8, !PT ;  /* 0x0000000804047812 */ /* 0x000fc600078ef80e */
[----:B------:R-:W-:Y:S04]  /*2f60*/  STL [R1+0x60], R9 ;  /* 0x0000600901007387 */ /* 0x000fe80000100800 */
[----:B------:R2:W-:Y:S04]  /*2f70*/  STL [R1+0x20], R6 ;  /* 0x0000200601007387 */ /* 0x0005e80000100800 */
[----:B------:R-:W1:Y:S04]  /*2f80*/  LDSM.16.M88.4 R236, [R240+0x4000] ;  /* 0x00400000f0ec783b */ /* 0x000e680000000200 */
[----:B------:R-:W1:Y:S04]  /*2f90*/  LDSM.16.M88.4 R232, [R232+0x4800] ;  /* 0x00480000e8e8783b */ /* 0x000e680000000200 */
[----:B------:R-:W1:Y:S04]  /*2fa0*/  LDSM.16.M88.4 R240, [R240+0x4800] ;  /* 0x00480000f0f0783b */ /* 0x000e680000000200 */
[----:B------:R-:W1:Y:S01]  /*2fb0*/  LDSM.16.M88.4 R180, [R10+0x14000] ;  /* 0x014000000ab4783b */ /* 0x000e620000000200 */
[----:B-----5:R-:W-:-:S03]  /*2fc0*/  LOP3.LUT R2, R8, 0x38, R15, 0xf8, !PT ;  /* 0x0000003808027812 */ /* 0x020fc600078ef80f */
[----:B------:R-:W1:Y:S01]  /*2fd0*/  LDSM.16.M88.4 R184, [R10+0x14800] ;  /* 0x014800000ab8783b */ /* 0x000e620000000200 */
[----:B------:R-:W-:-:S03]  /*2fe0*/  LOP3.LUT R4, R4, R2, RZ, 0x3c, !PT ;  /* 0x0000000204047212 */ /* 0x000fc600078e3cff */
[----:B------:R-:W1:Y:S01]  /*2ff0*/  LDSM.16.M88.4 R212, [R10+0x16000] ;  /* 0x016000000ad4783b */ /* 0x000e620000000200 */
[----:B--2---:R-:W-:Y:S02]  /*3000*/  IADD3 R6, PT, PT, R7, UR37, R68 ;  /* 0x0000002507067c10 */ /* 0x004fe4000fffe044 */
[----:B------:R-:W-:Y:S01]  /*3010*/  SEL R7, R5, 0xffffffe0, !P0 ;  /* 0xffffffe005077807 */ /* 0x000fe20004000000 */
[----:B------:R-:W2:Y:S01]  /*3020*/  LDSM.16.M88.4 R216, [R10+0x16800] ;  /* 0x016800000ad8783b */ /* 0x000ea20000000200 */
[----:B------:R-:W-:Y:S01]  /*3030*/  LOP3.LUT R5, R13, 0xc00, R11, 0xf8, !PT ;  /* 0x00000c000d057812 */ /* 0x000fe200078ef80b */
[----:B------:R-:W-:Y:S02]  /*3040*/  VIADD R6, R6, -UR46 ;  /* 0x8000002e06067c36 */ /* 0x000fe40008000000 */
[----:B------:R5:W-:Y:S04]  /*3050*/  STL [R1+0x1c], R7 ;  /* 0x00001c0701007387 */ /* 0x000be80000100800 */
[----:B------:R-:W-:Y:S01]  /*3060*/  STL [R1+0x50], R6 ;  /* 0x0000500601007387 */ /* 0x000fe20000100800 */
        /* <DEDUP_REMOVED lines=9> */
[C---:B---3--:R-:W-:Y:S02]  /*3100*/  IMAD.IADD R5, R0.reuse, 0x1, R252 ;  /* 0x0000000100057824 */ /* 0x048fe400078e02fc */
[----:B------:R-:W-:-:S03]  /*3110*/  IMAD.IADD R0, R0, 0x1, R2 ;  /* 0x0000000100007824 */ /* 0x000fc600078e0202 */
[----:B------:R3:W-:Y:S04]  /*3120*/  STL [R1+0x14], R5 ;  /* 0x0000140501007387 */ /* 0x0007e80000100800 */
[----:B------:R3:W-:Y:S04]  /*3130*/  STL [R1+0x10], R2 ;  /* 0x0000100201007387 */ /* 0x0007e80000100800 */
[----:B------:R3:W-:Y:S04]  /*3140*/  STL [R1+0xc], R3 ;  /* 0x00000c0301007387 */ /* 0x0007e80000100800 */
[----:B-12-4-:R3:W-:Y:S02]  /*3150*/  STL [R1+0x18], R0 ;  /* 0x0000180001007387 */ /* 0x0167e40000100800 */
.L_x_92:
[----:B------:R-:W2:Y:S01]  /*3160*/  LDL R249, [R1] ;  /* 0x0000000001f97983 */ /* 0x000ea20000100800 */
[----:B------:R-:W-:Y:S01]  /*3170*/  UIADD3 UR48, UPT, UPT, UR48, -0x40, URZ ;  /* 0xffffffc030307890 */ /* 0x000fe2000fffe0ff */
[----:B------:R-:W-:Y:S01]  /*3180*/  IMAD.U32 R244, RZ, RZ, UR20 ;  /* 0x00000014fff47e24 */ /* 0x000fe2000f8e00ff */
[----:B------:R-:W-:Y:S02]  /*3190*/  UIADD3 UR47, UPT, UPT, UR47, -0x1, URZ ;  /* 0xffffffff2f2f7890 */ /* 0x000fe4000fffe0ff */
[----:B------:R-:W4:Y:S01]  /*31a0*/  LDL R246, [R1+0x14] ;  /* 0x0000140001f67983 */ /* 0x000f220000100800 */
[----:B------:R-:W-:Y:S01]  /*31b0*/  UISETP.GE.AND UP0, UPT, UR48, UR53, UPT ;  /* 0x000000353000728c */ /* 0x000fe2000bf06270 */
[----:B------:R-:W-:Y:S03]  /*31c0*/  IMAD.U32 R245, RZ, RZ, UR19 ;  /* 0x00000013fff57e24 */ /* 0x000fe6000f8e00ff */
[----:B---3--:R-:W3:Y:S01]  /*31d0*/  LDL R3, [R1+0x4] ;  /* 0x0000040001037983 */ /* 0x008ee20000100800 */
[----:B------:R-:W-:Y:S04]  /*31e0*/  UISETP.LT.AND UP0, UPT, UR34, UR37, UP0 ;  /* 0x000000252200728c */ /* 0x000fe80008701270 */
[----:B-----5:R-:W5:Y:S02]  /*31f0*/  LDL R248, [R1+0x10] ;  /* 0x0000100001f87983 */ /* 0x020f640000100800 */
[----:B------:R-:W-:Y:S03]  /*3200*/  PLOP3.LUT P0, PT, PT, PT, UP0, 0x80, 0x8 ;  /* 0x000000000008781c */ /* 0x000fe60003f0f008 */
[----:B------:R-:W5:Y:S01]  /*3210*/  LDL R247, [R1+0x8] ;  /* 0x0000080001f77983 */ /* 0x000f620000100800 */
[----:B------:R-:W-:Y:S04]  /*3220*/  UISETP.GT.AND UP0, UPT, UR47, UR51, UPT ;  /* 0x000000332f00728c */ /* 0x000fe8000bf04270 */
[----:B------:R-:W5:Y:S05]  /*3230*/  LDL R2, [R1+0x18] ;  /* 0x0000180001027983 */ /* 0x000f6a0000100800 */
[----:B-1----:R-:W5:Y:S05]  /*3240*/  LDL R0, [R1+0xc] ;  /* 0x00000c0001007983 */ /* 0x002f6a0000100800 */
        /* <DEDUP_REMOVED lines=10> */
[----:B----4-:R-:W-:Y:S05]  /*32f0*/  LDSM.16.M88.4 R72, [R246] ;  /* 0x00000000f648783b */ /* 0x010fea0000000200 */
[----:B---3--:R-:W3:Y:S05]  /*3300*/  LDSM.16.M88.4 R76, [R3+0xc000] ;  /* 0x00c00000034c783b */ /* 0x008eea0000000200 */
        /* <DEDUP_REMOVED lines=82> */
[C---:B------:R-:W-:Y:S03]  /*3830*/  HMMA.16816.F32 R4, R84.reuse, R88, R4 ;  /* 0x000000585404723c */ /* 0x040fe60000001804 */
[----:B------:R-:W5:Y:S05]  /*3840*/  LDL R76, [R1+0x20] ;  /* 0x00002000014c7983 */ /* 0x000f6a0000100800 */
[C---:B------:R-:W-:Y:S08]  /*3850*/  HMMA.16816.F32 R8, R84.reuse, R90, R8 ;  /* 0x0000005a5408723c */ /* 0x040ff00000001808 */
[C---:B-1----:R-:W-:Y:S08]  /*3860*/  HMMA.16816.F32 R12, R84.reuse, R68, R12 ;  /* 0x00000044540c723c */ /* 0x042ff0000000180c */
[----:B------:R-:W-:Y:S03]  /*3870*/  HMMA.16816.F32 R16, R84, R70, R16 ;  /* 0x000000465410723c */ /* 0x000fe60000001810 */
[C---:B--2---:R-:W-:Y:S01]  /*3880*/  FMUL.FTZ R2, R246.reuse, 1.4426950216293334961 ;  /* 0x3fb8aa3bf6027820 */ /* 0x044fe20000410000 */
[----:B------:R-:W-:Y:S01]  /*3890*/  FSETP.NEU.FTZ.AND P2, PT, R246, -INF , PT ;  /* 0xff800000f600780b */ /* 0x000fe20003f5d000 */
[----:B------:R-:W-:Y:S03]  /*38a0*/  IMAD.MOV.U32 R246, RZ, RZ, 0x37 ;  /* 0x00000037fff67424 */ /* 0x000fe600078e00ff */
[----:B------:R-:W-:Y:S01]  /*38b0*/  FSEL R2, R2, RZ, P2 ;  /* 0x000000ff02027208 */ /* 0x000fe20001000000 */
[C---:B---3--:R-:W-:Y:S01]  /*38c0*/  @!P0 VIADD R73, R248.reuse, 0x1 ;  /* 0x00000001f8498836 */ /* 0x048fe20000000000 */
[C---:B----4-:R-:W-:Y:S02]  /*38d0*/  @!P0 VIADDMNMX R72, R3.reuse, -R247, UR37, PT ;  /* 0x0000002503488e46 */ /* 0x050fe4000b8009f7 */
[----:B------:R-:W-:Y:S02]  /*38e0*/  @!P0 VIADDMNMX R3, R3, -R246, UR37, PT ;  /* 0x0000002503038e46 */ /* 0x000fe4000b8009f6 */
[-C--:B------:R-:W-:Y:S02]  /*38f0*/  @!P0 ISETP.GE.AND P2, PT, R73, R72.reuse, PT ;  /* 0x000000484900820c */ /* 0x080fe40003f46270 */
[-C--:B------:R-:W-:Y:S02]  /*3900*/  @!P0 ISETP.GE.AND P3, PT, R248, R72.reuse, PT ;  /* 0x00000048f800820c */ /* 0x080fe40003f66270 */
[----:B------:R-:W-:Y:S02]  /*3910*/  @!P0 FSEL R5, R5, -INF , !P2 ;  /* 0xff80000005058808 */ /* 0x000fe40005000000 */
[----:B------:R-:W-:Y:S02]  /*3920*/  @!P0 FSEL R4, R4, -INF , !P3 ;  /* 0xff80000004048808 */ /* 0x000fe40005800000 */
[-C--:B------:R-:W-:Y:S01]  /*3930*/  @!P0 ISETP.GE.AND P3, PT, R248, R3.reuse, PT ;  /* 0x00000003f800820c */ /* 0x080fe20003f66270 */
[--C-:B------:R-:W-:Y:S01]  /*3940*/  FFMA.FTZ R5, R5, UR9, -R2.reuse ;  /* 0x0000000905057c23 */ /* 0x100fe20008010802 */
[C---:B------:R-:W-:Y:S01]  /*3950*/  FSETP.NEU.FTZ.AND P2, PT, R96.reuse, -INF , PT ;  /* 0xff8000006000780b */ /* 0x040fe20003f5d000 */
[----:B------:R-:W-:Y:S01]  /*3960*/  FMUL.FTZ R0, R96, 1.4426950216293334961 ;  /* 0x3fb8aa3b60007820 */ /* 0x000fe20000410000 */
[----:B------:R-:W-:Y:S01]  /*3970*/  FFMA.FTZ R4, R4, UR9, -R2 ;  /* 0x0000000904047c23 */ /* 0x000fe20008010802 */
[----:B------:R1:W-:Y:S01]  /*3980*/  MUFU.EX2 R96, R5 ;  /* 0x0000000500607308 */ /* 0x0003e20000000800 */
[----:B------:R-:W-:Y:S02]  /*3990*/  @!P0 FSEL R6, R6, -INF , !P3 ;  /* 0xff80000006068808 */ /* 0x000fe40005800000 */
[----:B------:R-:W-:Y:S02]  /*39a0*/  FSEL R0, R0, RZ, P2 ;  /* 0x000000ff00007208 */ /* 0x000fe40001000000 */
[-C--:B------:R-:W-:Y:S05]  /*39b0*/  @!P0 ISETP.GE.AND P2, PT, R73, R3.reuse, PT ;  /* 0x000000034900820c */ /* 0x080fea0003f46270 */
[----:B------:R2:W3:Y:S01]  /*39c0*/  MUFU.EX2 R97, R4 ;  /* 0x0000000400617308 */ /* 0x0004e20000000800 */
[----:B------:R-:W-:Y:S01]  /*39d0*/  @!P0 FSEL R7, R7, -INF , !P2 ;  /* 0xff80000007078808 */ /* 0x000fe20005000000 */
[--C-:B------:R-:W-:Y:S04]  /*39e0*/  FFMA.FTZ R6, R6, UR9, -R0.reuse ;  /* 0x0000000906067c23 */ /* 0x100fe80008010800 */
[----:B------:R-:W-:Y:S04]  /*39f0*/  FFMA.FTZ R7, R7, UR9, -R0 ;  /* 0x0000000907077c23 */ /* 0x000fe80008010800 */
[----:B------:R-:W-:Y:S01]  /*3a00*/  MUFU.EX2 R247, R6 ;  /* 0x0000000600f77308 */ /* 0x000fe20000000800 */
[C---:B-1----:R-:W-:Y:S05]  /*3a10*/  @!P0 VIADD R5, R248.reuse, 0x8 ;  /* 0x00000008f8058836 */ /* 0x042fea0000000000 */
[-C--:B------:R-:W-:Y:S04]  /*3a20*/  @!P0 ISETP.GE.AND P2, PT, R5, R72.reuse, PT ;  /* 0x000000480500820c */ /* 0x080fe80003f46270 */
[----:B------:R3:W1:Y:S01]  /*3a30*/  MUFU.EX2 R246, R7 ;  /* 0x0000000700f67308 */ /* 0x0006620000000800 */
[----:B--2---:R-:W-:Y:S01]  /*3a40*/  @!P0 VIADD R4, R248, 0x9 ;  /* 0x00000009f8048836 */ /* 0x004fe20000000000 */
[----:B------:R-:W-:Y:S04]  /*3a50*/  @!P0 FSEL R8, R8, -INF , !P2 ;  /* 0xff80000008088808 */ /* 0x000fe80005000000 */
[-C--:B------:R-:W-:Y:S01]  /*3a60*/  @!P0 ISETP.GE.AND P2, PT, R4, R72.reuse, PT ;  /* 0x000000480400820c */ /* 0x080fe20003f46270 */
[--C-:B------:R-:W-:Y:S03]  /*3a70*/  FFMA.FTZ R8, R8, UR9, -R2.reuse ;  /* 0x0000000908087c23 */ /* 0x100fe60008010802 */
[----:B------:R-:W-:Y:S01]  /*3a80*/  @!P0 FSEL R9, R9, -INF , !P2 ;  /* 0xff80000009098808 */ /* 0x000fe20005000000 */
[----:B------:R2:W-:Y:S01]  /*3a90*/  MUFU.EX2 R95, R8 ;  /* 0x00000008005f7308 */ /* 0x0005e20000000800 */
[-C--:B------:R-:W-:Y:S01]  /*3aa0*/  @!P0 ISETP.GE.AND P2, PT, R5, R3.reuse, PT ;  /* 0x000000030500820c */ /* 0x080fe20003f46270 */
[----:B------:R-:W-:Y:S02]  /*3ab0*/  @!P0 VIADD R5, R248, 0x10 ;  /* 0x00000010f8058836 */ /* 0x000fe40000000000 */
[----:B------:R-:W-:Y:S01]  /*3ac0*/  FFMA.FTZ R9, R9, UR9, -R2 ;  /* 0x0000000909097c23 */ /* 0x000fe20008010802 */
[----:B------:R-:W-:Y:S02]  /*3ad0*/  @!P0 FSEL R10, R10, -INF , !P2 ;  /* 0xff8000000a0a8808 */ /* 0x000fe40005000000 */
[----:B------:R-:W-:Y:S01]  /*3ae0*/  @!P0 ISETP.GE.AND P2, PT, R4, R3, PT ;  /* 0x000000030400820c */ /* 0x000fe20003f46270 */
[----:B------:R-:W-:Y:S02]  /*3af0*/  @!P0 VIADD R4, R248, 0x11 ;  /* 0x00000011f8048836 */ /* 0x000fe40000000000 */
[----:B------:R-:W4:Y:S01]  /*3b00*/  MUFU.EX2 R93, R9 ;  /* 0x00000009005d7308 */ /* 0x000f220000000800 */
[--C-:B------:R-:W-:Y:S01]  /*3b10*/  FFMA.FTZ R10, R10, UR9, -R0.reuse ;  /* 0x000000090a0a7c23 */ /* 0x100fe20008010800 */
[----:B------:R-:W-:Y:S02]  /*3b20*/  @!P0 FSEL R11, R11, -INF , !P2 ;  /* 0xff8000000b0b8808 */ /* 0x000fe40005000000 */
[-C--:B------:R-:W-:Y:S02]  /*3b30*/  @!P0 ISETP.GE.AND P2, PT, R5, R72.reuse, PT ;  /* 0x000000480500820c */ /* 0x080fe40003f46270 */
[----:B---3--:R-:W-:Y:S01]  /*3b40*/  F2FP.F16.F32.PACK_AB R7, R96, R97 ;  /* 0x000000616007723e */ /* 0x008fe200000000ff */
[----:B------:R-:W-:Y:S01]  /*3b50*/  FFMA.FTZ R11, R11, UR9, -R0 ;  /* 0x000000090b0b7c23 */ /* 0x000fe20008010800 */
[----:B--2---:R-:W2:Y:S01]  /*3b60*/  LDL R8, [R1+0x64] ;  /* 0x0000640001087983 */ /* 0x004ea20000100800 */
[----:B------:R-:W-:Y:S01]  /*3b70*/  @!P0 FSEL R12, R12, -INF , !P2 ;  /* 0xff8000000c0c8808 */ /* 0x000fe20005000000 */
[----:B------:R-:W-:Y:S01]  /*3b80*/  MUFU.EX2 R99, R10 ;  /* 0x0000000a00637308 */ /* 0x000fe20000000800 */
[-C--:B------:R-:W-:Y:S02]  /*3b90*/  @!P0 ISETP.GE.AND P2, PT, R4, R72.reuse, PT ;  /* 0x000000480400820c */ /* 0x080fe40003f46270 */
[----:B-1----:R-:W-:Y:S01]  /*3ba0*/  F2FP.F16.F32.PACK_AB R6, R246, R247 ;  /* 0x000000f7f606723e */ /* 0x002fe200000000ff */
[--C-:B------:R-:W-:Y:S01]  /*3bb0*/  FFMA.FTZ R12, R12, UR9, -R2.reuse ;  /* 0x000000090c0c7c23 */ /* 0x100fe20008010802 */
[----:B------:R-:W-:Y:S02]  /*3bc0*/  @!P0 FSEL R13, R13, -INF , !P2 ;  /* 0xff8000000d0d8808 */ /* 0x000fe40005000000 */
[-C--:B------:R-:W-:Y:S01]  /*3bd0*/  @!P0 ISETP.GE.AND P2, PT, R5, R3.reuse, PT ;  /* 0x000000030500820c */ /* 0x080fe20003f46270 */
[----:B------:R-:W-:Y:S02]  /*3be0*/  @!P0 VIADD R5, R248, 0x18 ;  /* 0x00000018f8058836 */ /* 0x000fe40000000000 */
[----:B------:R-:W1:Y:S01]  /*3bf0*/  MUFU.EX2 R98, R11 ;  /* 0x0000000b00627308 */ /* 0x000e620000000800 */
[----:B------:R-:W-:Y:S01]  /*3c00*/  FFMA.FTZ R13, R13, UR9, -R2 ;  /* 0x000000090d0d7c23 */ /* 0x000fe20008010802 */
[----:B------:R-:W-:Y:S02]  /*3c10*/  @!P0 FSEL R14, R14, -INF , !P2 ;  /* 0xff8000000e0e8808 */ /* 0x000fe40005000000 */
[-C--:B------:R-:W-:Y:S01]  /*3c20*/  @!P0 ISETP.GE.AND P2, PT, R4, R3.reuse, PT ;  /* 0x000000030400820c */ /* 0x080fe20003f46270 */
[----:B------:R-:W-:Y:S02]  /*3c30*/  @!P0 VIADD R4, R248, 0x19 ;  /* 0x00000019f8048836 */ /* 0x000fe40000000000 */
[----:B------:R-:W3:Y:S01]  /*3c40*/  S2R R248, SR_TID.X ;  /* 0x0000000000f87919 */ /* 0x000ee20000002100 */
[----:B------:R-:W-:Y:S01]  /*3c50*/  @!P0 FSEL R15, R15, -INF , !P2 ;  /* 0xff8000000f0f8808 */ /* 0x000fe20005000000 */
[--C-:B------:R-:W-:Y:S01]  /*3c60*/  FFMA.FTZ R14, R14, UR9, -R0.reuse ;  /* 0x000000090e0e7c23 */ /* 0x100fe20008010800 */
[-C--:B------:R-:W-:Y:S01]  /*3c70*/  @!P0 ISETP.GE.AND P2, PT, R5, R72.reuse, PT ;  /* 0x000000480500820c */ /* 0x080fe20003f46270 */
[----:B------:R-:W-:Y:S02]  /*3c80*/  MUFU.EX2 R91, R12 ;  /* 0x0000000c005b7308 */ /* 0x000fe40000000800 */
[----:B------:R-:W-:Y:S01]  /*3c90*/  FFMA.FTZ R15, R15, UR9, -R0 ;  /* 0x000000090f0f7c23 */ /* 0x000fe20008010800 */
        /* <DEDUP_REMOVED lines=10> */
[----:B----4-:R-:W-:Y:S01]  /*3d40*/  F2FP.F16.F32.PACK_AB R3, R93, R95 ;  /* 0x0000005f5d03723e */ /* 0x010fe200000000ff */
[--C-:B------:R-:W-:Y:S01]  /*3d50*/  FFMA.FTZ R18, R18, UR9, -R0.reuse ;  /* 0x0000000912127c23 */ /* 0x100fe20008010800 */
[----:B------:R-:W-:Y:S02]  /*3d60*/  @!P0 FSEL R19, R19, -INF , !P2 ;  /* 0xff80000013138808 */ /* 0x000fe40005000000 */
[----:B-----5:R-:W-:Y:S02]  /*3d70*/  LEA R4, P0, R78, R244, 0x2 ;  /* 0x000000f44e047211 */ /* 0x020fe400078010ff */
[----:B------:R-:W4:Y:S01]  /*3d80*/  LDL R244, [R1+0x28] ;  /* 0x0000280001f47983 */ /* 0x000f220000100800 */
[----:B------:R-:W-:Y:S02]  /*3d90*/  FFMA.FTZ R0, R19, UR9, -R0 ;  /* 0x0000000913007c23 */ /* 0x000fe40008010800 */
[----:B------:R-:W-:Y:S01]  /*3da0*/  MUFU.EX2 R94, R14 ;  /* 0x0000000e005e7308 */ /* 0x000fe20000000800 */
[C---:B---3--:R-:W-:Y:S01]  /*3db0*/  IMAD.SHL.U32 R249, R248.reuse, 0x2, RZ ;  /* 0x00000002f8f97824 */ /* 0x048fe200078e00ff */
[----:B------:R-:W-:Y:S01]  /*3dc0*/  SHF.R.U32.HI R251, RZ, 0x2, R248 ;  /* 0x00000002fffb7819 */ /* 0x000fe200000116f8 */
[----:B------:R-:W-:Y:S01]  /*3dd0*/  IMAD.SHL.U32 R250, R248, 0x20, RZ ;  /* 0x00000020f8fa7824 */ /* 0x000fe200078e00ff */
[----:B------:R-:W-:Y:S01]  /*3de0*/  LEA.HI.X R5, R78, R245, RZ, 0x2, P0 ;  /* 0x000000f54e057211 */ /* 0x000fe200000f14ff */
[----:B------:R-:W-:Y:S01]  /*3df0*/  IMAD.SHL.U32 R248, R248, 0x10, RZ ;  /* 0x00000010f8f87824 */ /* 0x000fe200078e00ff */
[----:B------:R-:W-:Y:S01]  /*3e00*/  LOP3.LUT R77, R249, 0x38, RZ, 0xc0, !PT ;  /* 0x00000038f94d7812 */ /* 0x000fe200078ec0ff */
[----:B------:R-:W3:Y:S01]  /*3e10*/  LDL R245, [R1+0x2c] ;  /* 0x00002c0001f57983 */ /* 0x000ee20000100800 */
[----:B------:R-:W-:Y:S02]  /*3e20*/  LOP3.LUT R75, R250, 0xc00, RZ, 0xc0, !PT ;  /* 0x00000c00fa4b7812 */ /* 0x000fe400078ec0ff */
[----:B------:R5:W-:Y:S01]  /*3e30*/  MUFU.EX2 R89, R0 ;  /* 0x0000000000597308 */ /* 0x000be20000000800 */
[----:B------:R-:W-:Y:S01]  /*3e40*/  LOP3.LUT R248, R248, 0x1c0, RZ, 0xc0, !PT ;  /* 0x000001c0f8f87812 */ /* 0x000fe200078ec0ff */
[----:B------:R-:W3:Y:S01]  /*3e50*/  LDG.E R81, desc[UR38][R4.64] ;  /* 0x0000002604517981 */ /* 0x000ee2000c1e1900 */
[----:B------:R-:W-:Y:S02]  /*3e60*/  LOP3.LUT R77, R77, 0x20, R251, 0x78, !PT ;  /* 0x000000204d4d7812 */ /* 0x000fe400078e78fb */
[----:B------:R-:W-:Y:S02]  /*3e70*/  LOP3.LUT R75, R75, 0x6, R249, 0xf8, !PT ;  /* 0x000000064b4b7812 */ /* 0x000fe400078ef8f9 */
[----:B------:R2:W3:Y:S03]  /*3e80*/  LDG.E R80, desc[UR38][R4.64+0x20] ;  /* 0x0000202604507981 */ /* 0x0004e6000c1e1900 */
[----:B------:R-:W-:Y:S01]  /*3e90*/  MUFU.EX2 R92, R15 ;  /* 0x0000000f005c7308 */ /* 0x000fe20000000800 */
[----:B------:R-:W-:Y:S01]  /*3ea0*/  LOP3.LUT R75, R75, R77, R248, 0xfe, !PT ;  /* 0x0000004d4b4b7212 */ /* 0x000fe200078efef8 */
[----:B------:R-:W5:Y:S03]  /*3eb0*/  S2R R250, SR_TID.X ;  /* 0x0000000000fa7919 */ /* 0x000f660000002100 */
[C---:B-1----:R-:W-:Y:S01]  /*3ec0*/  LEA R2, R75.reuse, UR5, 0x1 ;  /* 0x000000054b027c11 */ /* 0x042fe2000f8e08ff */
[----:B------:R-:W3:Y:S01]  /*3ed0*/  LDL R248, [R1+0x24] ;  /* 0x0000240001f87983 */ /* 0x000ee20000100800 */
[----:B------:R-:W-:Y:S03]  /*3ee0*/  LEA R83, R75, UR4, 0x1 ;  /* 0x000000044b537c11 */ /* 0x000fe6000f8e08ff */
[----:B------:R-:W1:Y:S01]  /*3ef0*/  MUFU.EX2 R87, R16 ;  /* 0x0000001000577308 */ /* 0x000e620000000800 */
[----:B-----5:R-:W-:Y:S01]  /*3f00*/  F2FP.F16.F32.PACK_AB R0, R98, R99 ;  /* 0x000000636200723e */ /* 0x020fe200000000ff */
[C---:B------:R-:W-:Y:S01]  /*3f10*/  IMAD.IADD R84, R2.reuse, 0x1, R74 ;  /* 0x0000000102547824 */ /* 0x040fe200078e024a */
[----:B------:R-:W-:Y:S01]  /*3f20*/  STS [R83+0x14000], R7 ;  /* 0x0140000753007388 */ /* 0x000fe20000000800 */
[C---:B------:R-:W-:Y:S02]  /*3f30*/  VIADD R82, R2.reuse, 0x20 ;  /* 0x0000002002527836 */ /* 0x040fe40000000000 */
[----:B------:R-:W-:Y:S02]  /*3f40*/  @P1 VIADD R82, R2, 0xffffffe0 ;  /* 0xffffffe002521836 */ /* 0x000fe40000000000 */
[----:B------:R5:W-:Y:S02]  /*3f50*/  STS [R83+0x14400], R6 ;  /* 0x0144000653007388 */ /* 0x000be40000000800 */
[----:B------:R-:W5:Y:S01]  /*3f60*/  MUFU.EX2 R90, R18 ;  /* 0x00000012005a7308 */ /* 0x000f620000000800 */
[----:B------:R-:W-:Y:S02]  /*3f70*/  IMAD.IADD R85, R74, 0x1, R82 ;  /* 0x000000014a557824 */ /* 0x000fe400078e0252 */
[----:B------:R5:W-:Y:S05]  /*3f80*/  STS [R84], R3 ;  /* 0x0000000354007388 */ /* 0x000bea0000000800 */
[----:B------:R5:W-:Y:S01]  /*3f90*/  STS [R84+0x400], R0 ;  /* 0x0004000054007388 */ /* 0x000be20000000800 */
[----:B-1----:R-:W-:Y:S02]  /*3fa0*/  F2FP.F16.F32.PACK_AB R2, R86, R87 ;  /* 0x000000575602723e */ /* 0x002fe400000000ff */
[----:B------:R-:W-:Y:S02]  /*3fb0*/  SHF.R.U32.HI R251, RZ, 0x1, R250 ;  /* 0x00000001fffb7819 */ /* 0x000fe400000116fa */
[----:B-----5:R-:W-:Y:S02]  /*3fc0*/  F2FP.F16.F32.PACK_AB R6, R88, R91 ;  /* 0x0000005b5806723e */ /* 0x020fe400000000ff */
[----:B------:R-:W-:Y:S03]  /*3fd0*/  F2FP.F16.F32.PACK_AB R3, R92, R94 ;  /* 0x0000005e5c03723e */ /* 0x000fe600000000ff */
[----:B------:R-:W-:Y:S01]  /*3fe0*/  STS [R82], R6 ;  /* 0x0000000652007388 */ /* 0x000fe20000000800 */
[----:B------:R-:W-:Y:S04]  /*3ff0*/  F2FP.F16.F32.PACK_AB R0, R89, R90 ;  /* 0x0000005a5900723e */ /* 0x000fe800000000ff */
[----:B------:R1:W-:Y:S05]  /*4000*/  STS [R82+0x400], R3 ;  /* 0x0004000352007388 */ /* 0x0003ea0000000800 */
[----:B------:R-:W-:Y:S05]  /*4010*/  STS [R85], R2 ;  /* 0x0000000255007388 */ /* 0x000fea0000000800 */
[----:B------:R-:W-:Y:S01]  /*4020*/  STS [R85+0x400], R0 ;  /* 0x0004000055007388 */ /* 0x000fe20000000800 */
[----:B--2---:R-:W-:Y:S05]  /*4030*/  LEA R252, R8, UR4, 0x1 ;  /* 0x0000000408fc7c11 */ /* 0x004fea000f8e08ff */
[----:B------:R-:W2:Y:S01]  /*4040*/  LDSM.16.M88.4 R16, [R252+0x6000] ;  /* 0x00600000fc10783b */ /* 0x000ea20000000200 */
[C---:B-1----:R-:W-:Y:S05]  /*4050*/  IMAD.IADD R3, R252.reuse, 0x1, R76 ;  /* 0x00000001fc037824 */ /* 0x042fea00078e024c */
[----:B------:R-:W1:Y:S01]  /*4060*/  LDSM.16.M88.4 R68, [R3+0x6000] ;  /* 0x006000000344783b */ /* 0x000e620000000200 */
[C---:B--2---:R-:W-:Y:S03]  /*4070*/  HMMA.16816.F32 R4, R16.reuse, R148, RZ ;  /* 0x000000941004723c */ /* 0x044fe600000018ff */
[----:B----4-:R-:W-:Y:S04]  /*4080*/  IMAD.IADD R2, R252, 0x1, R244 ;  /* 0x00000001fc027824 */ /* 0x010fe800078e02f4 */
[----:B------:R-:W-:Y:S01]  /*4090*/  IMAD.IADD R0, R2, 0x1, R76 ;  /* 0x0000000102007824 */ /* 0x000fe200078e024c */
[C---:B------:R-:W-:Y:S01]  /*40a0*/  HMMA.16816.F32 R8, R16.reuse, R150, RZ ;  /* 0x000000961008723c */ /* 0x040fe200000018ff */
[----:B------:R-:W2:Y:S05]  /*40b0*/  LDSM.16.M88.4 R72, [R2+0x6000] ;  /* 0x006000000248783b */ /* 0x000eaa0000000200 */
[----:B------:R-:W4:Y:S02]  /*40c0*/  LDSM.16.M88.4 R76, [R0+0x6000] ;  /* 0x00600000004c783b */ /* 0x000f240000000200 */
[C---:B------:R-:W-:Y:S08]  /*40d0*/  HMMA.16816.F32 R12, R16.reuse, R152, RZ ;  /* 0x00000098100c723c */ /* 0x040ff000000018ff */
[----:B------:R-:W-:Y:S08]  /*40e0*/  HMMA.16816.F32 R16, R16, R154, RZ ;  /* 0x0000009a1010723c */ /* 0x000ff000000018ff */
[C---:B-1----:R-:W-:Y:S08]  /*40f0*/  HMMA.16816.F32 R4, R68.reuse, R156, R4 ;  /* 0x0000009c4404723c */ /* 0x042ff00000001804 */
[C---:B------:R-:W-:Y:S08]  /*4100*/  HMMA.16816.F32 R8, R68.reuse, R158, R8 ;  /* 0x0000009e4408723c */ /* 0x040ff00000001808 */
[C---:B------:R-:W-:Y:S08]  /*4110*/  HMMA.16816.F32 R12, R68.reuse, R160, R12 ;  /* 0x000000a0440c723c */ /* 0x040ff0000000180c */
[----:B------:R-:W-:Y:S01]  /*4120*/  HMMA.16816.F32 R16, R68, R162, R16 ;  /* 0x000000a24410723c */ /* 0x000fe20000001810 */
[----:B------:R-:W1:Y:S07]  /*4130*/  LDSM.16.M88.4 R68, [R252+0x8000] ;  /* 0x00800000fc44783b */ /* 0x000e6e0000000200 */
[C---:B--2---:R-:W-:Y:S08]  /*4140*/  HMMA.16816.F32 R4, R72.reuse, R164, R4 ;  /* 0x000000a44804723c */ /* 0x044ff00000001804 */
[C---:B------:R-:W-:Y:S08]  /*4150*/  HMMA.16816.F32 R8, R72.reuse, R166, R8 ;  /* 0x000000a64808723c */ /* 0x040ff00000001808 */
[C---:B------:R-:W-:Y:S08]  /*4160*/  HMMA.16816.F32 R12, R72.reuse, R168, R12 ;  /* 0x000000a8480c723c */ /* 0x040ff0000000180c */
[----:B------:R-:W-:Y:S01]  /*4170*/  HMMA.16816.F32 R16, R72, R170, R16 ;  /* 0x000000aa4810723c */ /* 0x000fe20000001810 */
[----:B------:R-:W2:Y:S07]  /*4180*/  LDSM.16.M88.4 R72, [R3+0x8000] ;  /* 0x008000000348783b */ /* 0x000eae0000000200 */
[C---:B----4-:R-:W-:Y:S08]  /*4190*/  HMMA.16816.F32 R4, R76.reuse, R172, R4 ;  /* 0x000000ac4c04723c */ /* 0x050ff00000001804 */
[C---:B------:R-:W-:Y:S08]  /*41a0*/  HMMA.16816.F32 R8, R76.reuse, R174, R8 ;  /* 0x000000ae4c08723c */ /* 0x040ff00000001808 */
[C---:B------:R-:W-:Y:S08]  /*41b0*/  HMMA.16816.F32 R12, R76.reuse, R176, R12 ;  /* 0x000000b04c0c723c */ /* 0x040ff0000000180c */
[----:B------:R-:W-:Y:S01]  /*41c0*/  HMMA.16816.F32 R16, R76, R178, R16 ;  /* 0x000000b24c10723c */ /* 0x000fe20000001810 */
[----:B------:R-:W4:Y:S07]  /*41d0*/  LDSM.16.M88.4 R76, [R2+0x8000] ;  /* 0x00800000024c783b */ /* 0x000f2e0000000200 */
        /* <DEDUP_REMOVED lines=28> */
[----:B------:R-:W-:Y:S08]  /*43a0*/  HMMA.16816.F32 R16, R76, R226, R16 ;  /* 0x000000e24c10723c */ /* 0x000ff00000001810 */
[C---:B-1----:R-:W-:Y:S08]  /*43b0*/  HMMA.16816.F32 R4, R68.reuse, R228, R4 ;  /* 0x000000e44404723c */ /* 0x042ff00000001804 */
[C---:B------:R-:W-:Y:S08]  /*43c0*/  HMMA.16816.F32 R8, R68.reuse, R230, R8 ;  /* 0x000000e64408723c */ /* 0x040ff00000001808 */
[C---:B------:R-:W-:Y:S08]  /*43d0*/  HMMA.16816.F32 R12, R68.reuse, R232, R12 ;  /* 0x000000e8440c723c */ /* 0x040ff0000000180c */
[----:B------:R-:W-:Y:S08]  /*43e0*/  HMMA.16816.F32 R16, R68, R234, R16 ;  /* 0x000000ea4410723c */ /* 0x000ff00000001810 */
[C---:B--2---:R-:W-:Y:S08]  /*43f0*/  HMMA.16816.F32 R4, R72.reuse, R236, R4 ;  /* 0x000000ec4804723c */ /* 0x044ff00000001804 */
[C---:B------:R-:W-:Y:S08]  /*4400*/  HMMA.16816.F32 R8, R72.reuse, R238, R8 ;  /* 0x000000ee4808723c */ /* 0x040ff00000001808 */
[C---:B------:R-:W-:Y:S03]  /*4410*/  HMMA.16816.F32 R12, R72.reuse, R240, R12 ;  /* 0x000000f0480c723c */ /* 0x040fe6000000180c */
[C---:B---3--:R-:W-:Y:S01]  /*4420*/  FADD.FTZ R2, -R81.reuse, R4 ;  /* 0x0000000451027221 */ /* 0x048fe20000010100 */
[----:B------:R-:W-:Y:S01]  /*4430*/  FADD.FTZ R0, -R81, R5 ;  /* 0x0000000551007221 */ /* 0x000fe20000010100 */
[----:B------:R-:W-:Y:S02]  /*4440*/  FADD.FTZ R7, -R80, R7 ;  /* 0x0000000750077221 */ /* 0x000fe40000010100 */
[----:B------:R-:W-:Y:S01]  /*4450*/  FMUL.FTZ R2, R97, R2 ;  /* 0x0000000261027220 */ /* 0x000fe20000410000 */
[----:B------:R-:W-:Y:S03]  /*4460*/  HMMA.16816.F32 R16, R72, R242, R16 ;  /* 0x000000f24810723c */ /* 0x000fe60000001810 */
[----:B------:R-:W-:Y:S01]  /*4470*/  FMUL.FTZ R0, R96, R0 ;  /* 0x0000000060007220 */ /* 0x000fe20000410000 */
[----:B------:R-:W-:Y:S01]  /*4480*/  FADD.FTZ R11, -R80, R11 ;  /* 0x0000000b500b7221 */ /* 0x000fe20000010100 */
[C---:B------:R-:W-:Y:S01]  /*4490*/  FADD.FTZ R4, -R81.reuse, R8 ;  /* 0x0000000851047221 */ /* 0x040fe20000010100 */
[C---:B------:R-:W-:Y:S02]  /*44a0*/  FADD.FTZ R5, -R81.reuse, R9 ;  /* 0x0000000951057221 */ /* 0x040fe40000010100 */
        /* <DEDUP_REMOVED lines=15> */
[C---:B------:R-:W-:Y:S01]  /*45a0*/  FADD.FTZ R8, -R80.reuse, R14 ;  /* 0x0000000e50087221 */ /* 0x040fe20000010100 */
[C---:B------:R-:W-:Y:S01]  /*45b0*/  FADD.FTZ R18, -R80.reuse, R18 ;  /* 0x0000001250127221 */ /* 0x040fe20000010100 */
[----:B------:R-:W-:Y:S01]  /*45c0*/  FADD.FTZ R19, -R80, R19 ;  /* 0x0000001350137221 */ /* 0x000fe20000010100 */
[----:B------:R-:W-:Y:S01]  /*45d0*/  F2FP.F16.F32.PACK_AB R5, R5, R4 ;  /* 0x000000040505723e */ /* 0x000fe200000000ff */
[----:B------:R-:W-:Y:S01]  /*45e0*/  FMUL.FTZ R8, R94, R8 ;  /* 0x000000085e087220 */ /* 0x000fe20000410000 */
[----:B------:R-:W-:Y:S01]  /*45f0*/  FMUL.FTZ R9, R87, R9 ;  /* 0x0000000957097220 */ /* 0x000fe20000410000 */
[----:B------:R-:W-:Y:S05]  /*4600*/  FMUL.FTZ R4, R86, R17 ;  /* 0x0000001156047220 */ /* 0x000fea0000410000 */
[----:B------:R-:W-:Y:S01]  /*4610*/  F2FP.F16.F32.PACK_AB R4, R4, R9 ;  /* 0x000000090404723e */ /* 0x000fe200000000ff */
[----:B-1----:R-:W-:Y:S01]  /*4620*/  FMUL.FTZ R0, R246, R7 ;  /* 0x00000007f6007220 */ /* 0x002fe20000410000 */
[----:B------:R-:W-:Y:S04]  /*4630*/  FADD.FTZ R7, -R80, R15 ;  /* 0x0000000f50077221 */ /* 0x000fe80000010100 */
[----:B------:R-:W-:Y:S01]  /*4640*/  F2FP.F16.F32.PACK_AB R0, R0, R2 ;  /* 0x000000020000723e */ /* 0x000fe200000000ff */
[----:B------:R-:W-:Y:S01]  /*4650*/  FMUL.FTZ R2, R98, R11 ;  /* 0x0000000b62027220 */ /* 0x000fe20000410000 */
[----:B------:R-:W-:Y:S01]  /*4660*/  FMUL.FTZ R7, R92, R7 ;  /* 0x000000075c077220 */ /* 0x000fe20000410000 */
[----:B------:R-:W-:Y:S02]  /*4670*/  LEA R92, R248, UR5, 0x1 ;  /* 0x00000005f85c7c11 */ /* 0x000fe4000f8e08ff */
[----:B------:R1:W-:Y:S01]  /*4680*/  STS [R83+0x12400], R0 ;  /* 0x0124000053007388 */ /* 0x0003e20000000800 */
[----:B------:R-:W-:Y:S01]  /*4690*/  F2FP.F16.F32.PACK_AB R2, R2, R6 ;  /* 0x000000060202723e */ /* 0x000fe200000000ff */
[----:B------:R-:W-:Y:S01]  /*46a0*/  FMUL.FTZ R6, R89, R19 ;  /* 0x0000001359067220 */ /* 0x000fe20000410000 */
[----:B------:R-:W-:Y:S02]  /*46b0*/  IMAD.IADD R92, R244, 0x1, R92 ;  /* 0x00000001f45c7824 */ /* 0x000fe400078e025c */
[----:B------:R-:W-:Y:S05]  /*46c0*/  STS [R84+-0x2000], R5 ;  /* 0xffe0000554007388 */ /* 0x000fea0000000800 */
[----:B------:R2:W-:Y:S05]  /*46d0*/  STS [R84+-0x1c00], R2 ;  /* 0xffe4000254007388 */ /* 0x0005ea0000000800 */
[----:B------:R3:W-:Y:S01]  /*46e0*/  STS [R82+-0x2000], R3 ;  /* 0xffe0000352007388 */ /* 0x0007e20000000800 */
[----:B-1----:R-:W-:Y:S01]  /*46f0*/  F2FP.F16.F32.PACK_AB R0, R7, R8 ;  /* 0x000000080700723e */ /* 0x002fe200000000ff */
[----:B------:R-:W-:Y:S04]  /*4700*/  FMUL.FTZ R7, R90, R18 ;  /* 0x000000125a077220 */ /* 0x000fe80000410000 */
[----:B------:R1:W-:Y:S01]  /*4710*/  STS [R82+-0x1c00], R0 ;  /* 0xffe4000052007388 */ /* 0x0003e20000000800 */
[----:B--2---:R-:W-:Y:S04]  /*4720*/  F2FP.F16.F32.PACK_AB R2, R6, R7 ;  /* 0x000000070602723e */ /* 0x004fe800000000ff */
[----:B------:R-:W-:Y:S01]  /*4730*/  STS [R85+-0x2000], R4 ;  /* 0xffe0000455007388 */ /* 0x000fe20000000800 */
[----:B---3--:R-:W-:Y:S04]  /*4740*/  LEA R3, R248, UR4, 0x1 ;  /* 0x00000004f8037c11 */ /* 0x008fe8000f8e08ff */
[----:B------:R-:W-:Y:S01]  /*4750*/  STS [R85+-0x1c00], R2 ;  /* 0xffe4000255007388 */ /* 0x000fe20000000800 */
[----:B------:R-:W-:Y:S01]  /*4760*/  BAR.SYNC.DEFER_BLOCKING 0x0 ;  /* 0x0000000000007b1d */ /* 0x000fe20000010000 */
[----:B-1----:R-:W-:Y:S05]  /*4770*/  LEA R0, R245, UR4, 0x1 ;  /* 0x00000004f5007c11 */ /* 0x002fea000f8e08ff */
[----:B------:R-:W-:Y:S05]  /*4780*/  LDSM.16.MT88.4 R4, [R3+0x14000] ;  /* 0x014000000304783b */ /* 0x000fea0000004200 */
[----:B------:R-:W1:Y:S05]  /*4790*/  LDSM.16.MT88.4 R8, [R0+0x6000] ;  /* 0x006000000008783b */ /* 0x000e6a0000004200 */
[----:B------:R-:W2:Y:S05]  /*47a0*/  LDSM.16.MT88.4 R12, [R92] ;  /* 0x000000005c0c783b */ /* 0x000eaa0000004200 */
[----:B------:R-:W3:Y:S05]  /*47b0*/  LDSM.16.MT88.4 R16, [R0+0x8000] ;  /* 0x008000000010783b */ /* 0x000eea0000004200 */
[----:B------:R-:W4:Y:S05]  /*47c0*/  LDSM.16.MT88.4 R68, [R0+0xa000] ;  /* 0x00a000000044783b */ /* 0x000f2a0000004200 */
[----:B------:R-:W-:Y:S05]  /*47d0*/  LDSM.16.MT88.4 R72, [R3+0x14800] ;  /* 0x014800000348783b */ /* 0x000fea0000004200 */
[----:B------:R-:W5:Y:S05]  /*47e0*/  LDSM.16.MT88.4 R76, [R0+0x6800] ;  /* 0x00680000004c783b */ /* 0x000f6a0000004200 */
[----:B------:R-:W5:Y:S05]  /*47f0*/  LDSM.16.MT88.4 R80, [R92+0x800] ;  /* 0x000800005c50783b */ /* 0x000f6a0000004200 */
[----:B------:R-:W5:Y:S01]  /*4800*/  LDSM.16.MT88.4 R84, [R0+0x8800] ;  /* 0x008800000054783b */ /* 0x000f620000004200 */
[-C--:B-1----:R-:W-:Y:S04]  /*4810*/  HMMA.16816.F32 R20, R4, R8.reuse, R20 ;  /* 0x000000080414723c */ /* 0x082fe80000001814 */
[----:B------:R-:W-:Y:S05]  /*4820*/  LDSM.16.MT88.4 R88, [R0+0x7800] ;  /* 0x007800000058783b */ /* 0x000fea0000004200 */
[----:B------:R-:W-:Y:S01]  /*4830*/  LDSM.16.MT88.4 R96, [R0+0x9800] ;  /* 0x009800000060783b */ /* 0x000fe20000004200 */
[C---:B--2---:R-:W-:Y:S04]  /*4840*/  HMMA.16816.F32 R24, R12.reuse, R8, R24 ;  /* 0x000000080c18723c */ /* 0x044fe80000001818 */
[----:B------:R-:W-:Y:S04]  /*4850*/  LDSM.16.MT88.4 R244, [R0+0xb800] ;  /* 0x00b8000000f4783b */ /* 0x000fe80000004200 */
[-C--:B------:R-:W-:Y:S01]  /*4860*/  HMMA.16816.F32 R28, R12, R10.reuse, R28 ;  /* 0x0000000a0c1c723c */ /* 0x080fe2000000181c */
[----:B------:R-:W1:Y:S07]  /*4870*/  S2R R248, SR_TID.X ;  /* 0x0000000000f87919 */ /* 0x000e6e0000002100 */
[C---:B------:R-:W-:Y:S01]  /*4880*/  HMMA.16816.F32 R32, R4.reuse, R10, R32 ;  /* 0x0000000a0420723c */ /* 0x040fe20000001820 */
[----:B------:R-:W2:Y:S07]  /*4890*/  LDSM.16.MT88.4 R8, [R0+0xa800] ;  /* 0x00a800000008783b */ /* 0x000eae0000004200 */
[-C--:B---3--:R-:W-:Y:S08]  /*48a0*/  HMMA.16816.F32 R36, R4, R16.reuse, R36 ;  /* 0x000000100424723c */ /* 0x088ff00000001824 */
[C---:B------:R-:W-:Y:S08]  /*48b0*/  HMMA.16816.F32 R40, R12.reuse, R16, R40 ;  /* 0x000000100c28723c */ /* 0x040ff00000001828 */
[-C--:B------:R-:W-:Y:S03]  /*48c0*/  HMMA.16816.F32 R44, R12, R18.reuse, R44 ;  /* 0x000000120c2c723c */ /* 0x080fe6000000182c */
[----:B-1----:R-:W-:Y:S02]  /*48d0*/  IMAD.SHL.U32 R249, R248, 0x8, RZ ;  /* 0x00000008f8f97824 */ /* 0x002fe400078e00ff */
[----:B------:R-:W-:Y:S03]  /*48e0*/  IMAD.SHL.U32 R248, R250, 0x40, RZ ;  /* 0x00000040faf87824 */ /* 0x000fe600078e00ff */
[C---:B------:R-:W-:Y:S01]  /*48f0*/  HMMA.16816.F32 R48, R4.reuse, R18, R48 ;  /* 0x000000120430723c */ /* 0x040fe20000001830 */
[----:B------:R-:W-:Y:S03]  /*4900*/  LDSM.16.MT88.4 R16, [R92+0x1000] ;  /* 0x001000005c10783b */ /* 0x000fe60000004200 */
[----:B------:R-:W-:Y:S02]  /*4910*/  LOP3.LUT R248, R248, 0x1c0, RZ, 0xc0, !PT ;  /* 0x000001c0f8f87812 */ /* 0x000fe400078ec0ff */
[----:B------:R-:W-:Y:S02]  /*4920*/  LDSM.16.MT88.4 R92, [R92+0x1800] ;  /* 0x001800005c5c783b */ /* 0x000fe40000004200 */
[-C--:B----4-:R-:W-:Y:S03]  /*4930*/  HMMA.16816.F32 R52, R4, R68.reuse, R52 ;  /* 0x000000440434723c */ /* 0x090fe60000001834 */
[----:B------:R-:W-:Y:S01]  /*4940*/  LOP3.LUT R248, R248, 0x38, R249, 0xf8, !PT ;  /* 0x00000038f8f87812 */ /* 0x000fe200078ef8f9 */
[C---:B------:R-:W-:Y:S02]  /*4950*/  IMAD.SHL.U32 R249, R250.reuse, 0x40, RZ ;  /* 0x00000040faf97824 */ /* 0x040fe400078e00ff */
[----:B------:R-:W-:Y:S01]  /*4960*/  IMAD.SHL.U32 R250, R250, 0x20, RZ ;  /* 0x00000020fafa7824 */ /* 0x000fe200078e00ff */
[----:B------:R-:W-:Y:S01]  /*4970*/  LOP3.LUT R248, R248, 0x8, R251, 0x78, !PT ;  /* 0x00000008f8f87812 */ /* 0x000fe200078e78fb */
[C---:B------:R-:W-:Y:S04]  /*4980*/  HMMA.16816.F32 R56, R12.reuse, R68, R56 ;  /* 0x000000440c38723c */ /* 0x040fe80000001838 */
[----:B------:R-:W-:Y:S04]  /*4990*/  LOP3.LUT R249, R249, 0x200, RZ, 0xc0, !PT ;  /* 0x00000200f9f97812 */ /* 0x000fe800078ec0ff */
[-C--:B------:R-:W-:Y:S01]  /*49a0*/  HMMA.16816.F32 R60, R12, R70.reuse, R60 ;  /* 0x000000460c3c723c */ /* 0x080fe2000000183c */
[----:B------:R-:W-:Y:S02]  /*49b0*/  LDSM.16.MT88.4 R12, [R0+0x7000] ;  /* 0x00700000000c783b */ /* 0x000fe40000004200 */
[----:B------:R-:W-:Y:S04]  /*49c0*/  LOP3.LUT R2, R249, 0x400, R250, 0xf8, !PT ;  /* 0x00000400f9027812 */ /* 0x000fe800078ef8fa */
[----:B------:R-:W-:Y:S01]  /*49d0*/  LOP3.LUT R2, R2, R248, RZ, 0xfc, !PT ;  /* 0x000000f802027212 */ /* 0x000fe200078efcff */
[----:B------:R-:W-:Y:S01]  /*49e0*/  HMMA.16816.F32 R64, R4, R70, R64 ;  /* 0x000000460440723c */ /* 0x000fe20000001840 */
[----:B------:R-:W1:Y:S03]  /*49f0*/  LDSM.16.MT88.4 R4, [R3+0x15000] ;  /* 0x015000000304783b */ /* 0x000e660000004200 */
[----:B------:R-:W-:Y:S02]  /*4a00*/  LEA R2, R2, UR4, 0x1 ;  /* 0x0000000402027c11 */ /* 0x000fe4000f8e08ff */
[----:B------:R-:W3:Y:S02]  /*4a10*/  LDSM.16.MT88.4 R68, [R0+0x9000] ;  /* 0x009000000044783b */ /* 0x000ee40000004200 */
[-C--:B-----5:R-:W-:Y:S08]  /*4a20*/  HMMA.16816.F32 R20, R72, R76.reuse, R20 ;  /* 0x0000004c4814723c */ /* 0x0a0ff00000001814 */
[C---:B------:R-:W-:Y:S08]  /*4a30*/  HMMA.16816.F32 R24, R80.reuse, R76, R24 ;  /* 0x0000004c5018723c */ /* 0x040ff00000001818 */
[-C--:B------:R-:W-:Y:S08]  /*4a40*/  HMMA.16816.F32 R28, R80, R78.reuse, R28 ;  /* 0x0000004e501c723c */ /* 0x080ff0000000181c */
[C---:B------:R-:W-:Y:S01]  /*4a50*/  HMMA.16816.F32 R32, R72.reuse, R78, R32 ;  /* 0x0000004e4820723c */ /* 0x040fe20000001820 */
[----:B------:R-:W4:Y:S07]  /*4a60*/  LDSM.16.MT88.4 R76, [R0+0xb000] ;  /* 0x00b00000004c783b */ /* 0x000f2e0000004200 */
[-C--:B------:R-:W-:Y:S08]  /*4a70*/  HMMA.16816.F32 R36, R72, R84.reuse, R36 ;  /* 0x000000544824723c */ /* 0x080ff00000001824 */
[C---:B------:R-:W-:Y:S08]  /*4a80*/  HMMA.16816.F32 R40, R80.reuse, R84, R40 ;  /* 0x000000545028723c */ /* 0x040ff00000001828 */
[-C--:B------:R-:W-:Y:S08]  /*4a90*/  HMMA.16816.F32 R44, R80, R86.reuse, R44 ;  /* 0x00000056502c723c */ /* 0x080ff0000000182c */
[C---:B------:R-:W-:Y:S01]  /*4aa0*/  HMMA.16816.F32 R48, R72.reuse, R86, R48 ;  /* 0x000000564830723c */ /* 0x040fe20000001830 */
[----:B------:R-:W5:Y:S01]  /*4ab0*/  LDSM.16.MT88.4 R84, [R3+0x15800] ;  /* 0x015800000354783b */ /* 0x000f620000004200 */
[----:B------:R-:W-:Y:S06]  /*4ac0*/  BAR.SYNC.DEFER_BLOCKING 0x0 ;  /* 0x0000000000007b1d */ /* 0x000fec0000010000 */
[-C--:B--2---:R-:W-:Y:S08]  /*4ad0*/  HMMA.16816.F32 R52, R72, R8.reuse, R52 ;  /* 0x000000084834723c */ /* 0x084ff00000001834 */
[C---:B------:R-:W-:Y:S08]  /*4ae0*/  HMMA.16816.F32 R56, R80.reuse, R8, R56 ;  /* 0x000000085038723c */ /* 0x040ff00000001838 */
[-C--:B------:R-:W-:Y:S08]  /*4af0*/  HMMA.16816.F32 R60, R80, R10.reuse, R60 ;  /* 0x0000000a503c723c */ /* 0x080ff0000000183c */
[----:B------:R-:W-:Y:S08]  /*4b00*/  HMMA.16816.F32 R64, R72, R10, R64 ;  /* 0x0000000a4840723c */ /* 0x000ff00000001840 */
[-C--:B-1----:R-:W-:Y:S08]  /*4b10*/  HMMA.16816.F32 R20, R4, R12.reuse, R20 ;  /* 0x0000000c0414723c */ /* 0x082ff00000001814 */
        /* <DEDUP_REMOVED lines=22> */
[----:B------:R-:W-:Y:S01]  /*4c80*/  HMMA.16816.F32 R64, R84, R246, R64 ;  /* 0x000000f65440723c */ /* 0x000fe20000001840 */
[----:B------:R-:W-:Y:S08]  /*4c90*/  @!UPT UIADD3 URZ, UPT, UPT, URZ, URZ, URZ ;  /* 0x000000fffffff290 */ /* 0x000ff0000fffe0ff */
[----:B------:R-:W-:Y:S11]  /*4ca0*/  BRA.U !UP0, `(.L_x_90) ;  /* 0x0000000108787547 */ /* 0x000ff6000b800000 */
[----:B------:R-:W2:Y:S01]  /*4cb0*/  LDL.LU.64 R250, [R1+0x48] ;  /* 0x0000480001fa7983 */ /* 0x000ea20000300a00 */
[----:B------:R-:W-:Y:S01]  /*4cc0*/  IMAD.U32 R6, RZ, RZ, UR18 ;  /* 0x00000012ff067e24 */ /* 0x000fe2000f8e00ff */
[----:B------:R-:W-:Y:S01]  /*4cd0*/  IADD3 R5, P0, PT, RZ, -UR35, RZ ;  /* 0x80000023ff057c10 */ /* 0x000fe2000ff1e0ff */
[----:B------:R-:W-:Y:S01]  /*4ce0*/  IMAD.U32 R10, RZ, RZ, UR18 ;  /* 0x00000012ff0a7e24 */ /* 0x000fe2000f8e00ff */
[----:B------:R-:W1:Y:S01]  /*4cf0*/  S2R R249, SR_TID.X ;  /* 0x0000000000f97919 */ /* 0x000e620000002100 */
[----:B------:R-:W-:Y:S02]  /*4d00*/  IMAD.U32 R9, RZ, RZ, UR22 ;  /* 0x00000016ff097e24 */ /* 0x000fe4000f8e00ff */
[----:B------:R-:W-:Y:S05]  /*4d10*/  IMAD.X R4, RZ, RZ, ~UR10, P0 ;  /* 0x8000000aff047e24 */ /* 0x000fea00080e06ff */
[----:B------:R-:W-:Y:S04]  /*4d20*/  SHF.R.S64 R5, R5, 0x1f, R4 ;  /* 0x0000001f05057819 */ /* 0x000fe80000001004 */
[----:B--2---:R-:W-:Y:S01]  /*4d30*/  IADD3 R8, P0, PT, R250, R5, RZ ;  /* 0x00000005fa087210 */ /* 0x004fe20007f1e0ff */
[----:B-1----:R-:W-:Y:S03]  /*4d40*/  IMAD.SHL.U32 R248, R249, 0x8, RZ ;  /* 0x00000008f9f87824 */ /* 0x002fe600078e00ff */
[----:B------:R-:W-:Y:S01]  /*4d50*/  LEA.HI.X.SX32 R5, R4, R251, 0x1, P0 ;  /* 0x000000fb04057211 */ /* 0x000fe200000f0eff */
[----:B------:R-:W-:Y:S01]  /*4d60*/  IMAD.MOV.U32 R12, RZ, RZ, R8 ;  /* 0x000000ffff0c7224 */ /* 0x000fe200078e0008 */
[----:B------:R-:W-:Y:S02]  /*4d70*/  LOP3.LUT R7, R248, 0x1f8, RZ, 0xc0, !PT ;  /* 0x000001f8f8077812 */ /* 0x000fe400078ec0ff */
[----:B------:R-:W-:Y:S01]  /*4d80*/  LEA R6, P0, R6, R8, 0x1 ;  /* 0x0000000806067211 */ /* 0x000fe200078008ff */
[----:B------:R-:W-:Y:S01]  /*4d90*/  IMAD.MOV.U32 R13, RZ, RZ, R5 ;  /* 0x000000ffff0d7224 */ /* 0x000fe200078e0005 */
[----:B------:R-:W-:Y:S04]  /*4da0*/  LOP3.LUT R7, R7, 0x38, R249, 0x78, !PT ;  /* 0x0000003807077812 */ /* 0x000fe800078e78f9 */
[----:B------:R1:W-:Y:S01]  /*4db0*/  STL.64 [R1+0x48], R12 ;  /* 0x0000480c01007387 */ /* 0x0003e20000100a00 */
[----:B------:R-:W-:Y:S02]  /*4dc0*/  LOP3.LUT R4, R7, 0x1e00, R248, 0xf8, !PT ;  /* 0x00001e0007047812 */ /* 0x000fe400078ef8f8 */
[----:B------:R-:W-:Y:S02]  /*4dd0*/  LEA.HI.X R7, R10, R5, R9, 0x1, P0 ;  /* 0x000000050a077211 */ /* 0x000fe400000f0c09 */
[----:B------:R-:W-:Y:S05]  /*4de0*/  LEA R4, R4, UR4, 0x1 ;  /* 0x0000000404047c11 */ /* 0x000fea000f8e08ff */
[----:B------:R-:W-:Y:S01]  /*4df0*/  @!PT LDS RZ, [RZ] ;  /* 0x00000000fffff984 */ /* 0x000fe20000000800 */
[----:B------:R-:W-:Y:S01]  /*4e00*/  @!PT LDS RZ, [RZ] ;  /* 0x00000000fffff984 */ /* 0x000fe20000000800 */
[----:B------:R-:W-:Y:S01]  /*4e10*/  @!PT LDS RZ, [RZ] ;  /* 0x00000000fffff984 */ /* 0x000fe20000000800 */
[----:B------:R1:W-:Y:S04]  /*4e20*/  LDGSTS.E.BYPASS.LTC128B.128 [R4+0x6000], desc[UR38][R12.64] ;  /* 0x060000000c047fae */ /* 0x0003e8000b981a26 */
[----:B------:R1:W-:Y:S04]  /*4e30*/  LDGSTS.E.BYPASS.LTC128B.128 [R4+0x8000], desc[UR38][R12.64+0x80] ;  /* 0x080000800c047fae */ /* 0x0003e8000b981a26 */
[----:B------:R1:W-:Y:S04]  /*4e40*/  LDGSTS.E.BYPASS.LTC128B.128 [R4+0xa000], desc[UR38][R12.64+0x100] ;  /* 0x0a0001000c047fae */ /* 0x0003e8000b981a26 */
[----:B------:R1:W-:Y:S04]  /*4e50*/  LDGSTS.E.BYPASS.LTC128B.128 [R4+0x7000], desc[UR38][R6.64] ;  /* 0x0700000006047fae */ /* 0x0003e8000b981a26 */
[----:B------:R1:W-:Y:S04]  /*4e60*/  LDGSTS.E.BYPASS.LTC128B.128 [R4+0x9000], desc[UR38][R6.64+0x80] ;  /* 0x0900008006047fae */ /* 0x0003e8000b981a26 */
[----:B------:R1:W-:Y:S04]  /*4e70*/  LDGSTS.E.BYPASS.LTC128B.128 [R4+0xb000], desc[UR38][R6.64+0x100] ;  /* 0x0b00010006047fae */ /* 0x0003e8000b981a26 */
[----:B------:R-:W0:Y:S02]  /*4e80*/  LDGDEPBAR ;  /* 0x00000000000079af */ /* 0x000e240000000000 */
.L_x_90:
[----:B------:R2:W-:Y:S01]  /*4e90*/  STL.64 [R1+0xd0], R46 ;  /* 0x0000d02e01007387 */ /* 0x0005e20000100a00 */
[----:B------:R-:W-:Y:S01]  /*4ea0*/  PLOP3.LUT P2, PT, PT, PT, UP0, 0x80, 0x8 ;  /* 0x000000000008781c */ /* 0x000fe20003f4f008 */
[----:B------:R-:W-:Y:S02]  /*4eb0*/  UISETP.GT.AND UP1, UPT, UR47, UR51, UPT ;  /* 0x000000332f00728c */ /* 0x000fe4000bf24270 */
[----:B------:R-:W-:Y:S04]  /*4ec0*/  LDSM.16.M88.4 R96, [R2+0x12000] ;  /* 0x012000000260783b */ /* 0x000fe80000000200 */
[----:B------:R-:W1:Y:S04]  /*4ed0*/  LDSM.16.MT88.4 R16, [R0+0xc000] ;  /* 0x00c000000010783b */ /* 0x000e680000004200 */
[----:B------:R-:W3:Y:S04]  /*4ee0*/  LDSM.16.M88.4 R92, [R2+0x13000] ;  /* 0x01300000025c783b */ /* 0x000ee80000000200 */
[----:B------:R-:W4:Y:S04]  /*4ef0*/  LDSM.16.MT88.4 R80, [R0+0xe000] ;  /* 0x00e000000050783b */ /* 0x000f280000004200 */
[----:B------:R-:W4:Y:S04]  /*4f00*/  LDSM.16.MT88.4 R244, [R0+0x10000] ;  /* 0x0100000000f4783b */ /* 0x000f280000004200 */
[----:B--2---:R-:W2:Y:S04]  /*4f10*/  LDL R47, [R1+0x1c] ;  /* 0x00001c00012f7983 */ /* 0x004ea80000100800 */
[----:B------:R-:W-:Y:S04]  /*4f20*/  STL.64 [R1+0xc8], R44 ;  /* 0x0000c82c01007387 */ /* 0x000fe80000100a00 */
[----:B------:R-:W-:Y:S04]  /*4f30*/  STL.64 [R1+0xc0], R42 ;  /* 0x0000c02a01007387 */ /* 0x000fe80000100a00 */
[----:B------:R-:W-:Y:S04]  /*4f40*/  STL.64 [R1+0xb8], R40 ;  /* 0x0000b82801007387 */ /* 0x000fe80000100a00 */
[----:B------:R-:W-:Y:S04]  /*4f50*/  STL.64 [R1+0xb0], R38 ;  /* 0x0000b02601007387 */ /* 0x000fe80000100a00 */
[----:B------:R-:W-:Y:S01]  /*4f60*/  STL.64 [R1+0xa8], R36 ;  /* 0x0000a82401007387 */ /* 0x000fe20000100a00 */
[-C--:B-1----:R-:W-:Y:S03]  /*4f70*/  HMMA.16816.F32 R4, R96, R16.reuse, RZ ;  /* 0x000000106004723c */ /* 0x082fe600000018ff */
[----:B------:R-:W-:Y:S04]  /*4f80*/  STL.64 [R1+0xa0], R34 ;  /* 0x0000a02201007387 */ /* 0x000fe80000100a00 */
[----:B------:R-:W-:Y:S01]  /*4f90*/  STL.64 [R1+0x98], R32 ;  /* 0x0000982001007387 */ /* 0x000fe20000100a00 */
[C---:B---3--:R-:W-:Y:S03]  /*4fa0*/  HMMA.16816.F32 R8, R92.reuse, R16, RZ ;  /* 0x000000105c08723c */ /* 0x048fe600000018ff */
[----:B------:R-:W-:Y:S04]  /*4fb0*/  STL.64 [R1+0x90], R30 ;  /* 0x0000901e01007387 */ /* 0x000fe80000100a00 */
[----:B------:R-:W-:Y:S01]  /*4fc0*/  STL.64 [R1+0x88], R28 ;  /* 0x0000881c01007387 */ /* 0x000fe20000100a00 */
[-C--:B------:R-:W-:Y:S03]  /*4fd0*/  HMMA.16816.F32 R12, R92, R18.reuse, RZ ;  /* 0x000000125c0c723c */ /* 0x080fe600000018ff */
[----:B------:R-:W-:Y:S04]  /*4fe0*/  STL.64 [R1+0x80], R26 ;  /* 0x0000801a01007387 */ /* 0x000fe80000100a00 */
[----:B------:R-:W-:Y:S01]  /*4ff0*/  STL.64 [R1+0x78], R24 ;  /* 0x0000781801007387 */ /* 0x000fe20000100a00 */
[C---:B------:R-:W-:Y:S03]  /*5000*/  HMMA.16816.F32 R16, R96.reuse, R18, RZ ;  /* 0x000000126010723c */ /* 0x040fe600000018ff */
[----:B------:R1:W-:Y:S04]  /*5010*/  STL.64 [R1+0x70], R22 ;  /* 0x0000701601007387 */ /* 0x0003e80000100a00 */
[----:B------:R-:W-:Y:S01]  /*5020*/  LDSM.16.MT88.4 R32, [R0+0xc800] ;  /* 0x00c800000020783b */ /* 0x000fe20000004200 */
[-C--:B----4-:R-:W-:Y:S03]  /*5030*/  HMMA.16816.F32 R68, R96, R80.reuse, RZ ;  /* 0x000000506044723c */ /* 0x090fe600000018ff */
[----:B------:R-:W-:Y:S04]  /*5040*/  LDSM.16.MT88.4 R36, [R0+0xe800] ;  /* 0x00e800000024783b */ /* 0x000fe80000004200 */
[----:B------:R-:W-:Y:S01]  /*5050*/  LDSM.16.MT88.4 R28, [R0+0xd000] ;  /* 0x00d00000001c783b */ /* 0x000fe20000004200 */
[C---:B------:R-:W-:Y:S03]  /*5060*/  HMMA.16816.F32 R72, R92.reuse, R80, RZ ;  /* 0x000000505c48723c */ /* 0x040fe600000018ff */
[----:B------:R3:W-:Y:S05]  /*5070*/  STL.64 [R1+0x68], R20 ;  /* 0x0000681401007387 */ /* 0x0007ea0000100a00 */
[-C--:B------:R-:W-:Y:S01]  /*5080*/  HMMA.16816.F32 R76, R92, R82.reuse, RZ ;  /* 0x000000525c4c723c */ /* 0x080fe200000018ff */
[----:B-1----:R-:W4:Y:S07]  /*5090*/  LDL.LU.64 R22, [R1+0x30] ;  /* 0x0000300001167983 */ /* 0x002f2e0000300a00 */
[C---:B------:R-:W-:Y:S08]  /*50a0*/  HMMA.16816.F32 R80, R96.reuse, R82, RZ ;  /* 0x000000526050723c */ /* 0x040ff000000018ff */
[-C--:B------:R-:W-:Y:S01]  /*50b0*/  HMMA.16816.F32 R84, R96, R244.reuse, RZ ;  /* 0x000000f46054723c */ /* 0x080fe200000018ff */
[----:B---3--:R-:W1:Y:S07]  /*50c0*/  LDC R20, c[0x0][0x44c] ;  /* 0x00011300ff147b82 */ /* 0x008e6e0000000800 */
[C---:B------:R-:W-:Y:S08]  /*50d0*/  HMMA.16816.F32 R88, R92.reuse, R244, RZ ;  /* 0x000000f45c58723c */ /* 0x040ff000000018ff */
[-C--:B------:R-:W-:Y:S08]  /*50e0*/  HMMA.16816.F32 R92, R92, R246.reuse, RZ ;  /* 0x000000f65c5c723c */ /* 0x080ff000000018ff */
[----:B------:R-:W-:Y:S02]  /*50f0*/  HMMA.16816.F32 R96, R96, R246, RZ ;  /* 0x000000f66060723c */ /* 0x000fe400000018ff */
[C---:B--2---:R-:W-:Y:S05]  /*5100*/  IMAD.IADD R244, R47.reuse, 0x1, R2 ;  /* 0x000000012ff47824 */ /* 0x044fea00078e0202 */
[----:B------:R-:W2:Y:S04]  /*5110*/  LDSM.16.M88.4 R248, [R244+0x12000] ;  /* 0x01200000f4f8783b */ /* 0x000ea80000000200 */
[----:B------:R-:W3:Y:S04]  /*5120*/  LDSM.16.M88.4 R40, [R244+0x13000] ;  /* 0x01300000f428783b */ /* 0x000ee80000000200 */
[----:B------:R-:W1:Y:S01]  /*5130*/  LDSM.16.MT88.4 R244, [R0+0x10800] ;  /* 0x0108000000f4783b */ /* 0x000e620000004200 */
[-C--:B--2---:R-:W-:Y:S08]  /*5140*/  HMMA.16816.F32 R4, R248, R32.reuse, R4 ;  /* 0x00000020f804723c */ /* 0x084ff00000001804 */
[C---:B---3--:R-:W-:Y:S08]  /*5150*/  HMMA.16816.F32 R8, R40.reuse, R32, R8 ;  /* 0x000000202808723c */ /* 0x048ff00000001808 */
[-C--:B------:R-:W-:Y:S08]  /*5160*/  HMMA.16816.F32 R12, R40, R34.reuse, R12 ;  /* 0x00000022280c723c */ /* 0x080ff0000000180c */
[C---:B------:R-:W-:Y:S08]  /*5170*/  HMMA.16816.F32 R16, R248.reuse, R34, R16 ;  /* 0x00000022f810723c */ /* 0x040ff00000001810 */
[-C--:B------:R-:W-:Y:S08]  /*5180*/  HMMA.16816.F32 R68, R248, R36.reuse, R68 ;  /* 0x00000024f844723c */ /* 0x080ff00000001844 */
[C---:B------:R-:W-:Y:S08]  /*5190*/  HMMA.16816.F32 R72, R40.reuse, R36, R72 ;  /* 0x000000242848723c */ /* 0x040ff00000001848 */
[-C--:B------:R-:W-:Y:S08]  /*51a0*/  HMMA.16816.F32 R76, R40, R38.reuse, R76 ;  /* 0x00000026284c723c */ /* 0x080ff0000000184c */
[C---:B------:R-:W-:Y:S08]  /*51b0*/  HMMA.16816.F32 R80, R248.reuse, R38, R80 ;  /* 0x00000026f850723c */ /* 0x040ff00000001850 */
[-C--:B-1----:R-:W-:Y:S08]  /*51c0*/  HMMA.16816.F32 R84, R248, R244.reuse, R84 ;  /* 0x000000f4f854723c */ /* 0x082ff00000001854 */
[C---:B------:R-:W-:Y:S04]  /*51d0*/  HMMA.16816.F32 R88, R40.reuse, R244, R88 ;  /* 0x000000f42858723c */ /* 0x040fe80000001858 */
[C---:B------:R-:W-:Y:S02]  /*51e0*/  VIADD R244, R2.reuse, 0x12000 ;  /* 0x0001200002f47836 */ /* 0x040fe40000000000 */
[----:B------:R-:W-:Y:S02]  /*51f0*/  VIADD R2, R2, 0x12040 ;  /* 0x0001204002027836 */ /* 0x000fe40000000000 */
[-C--:B------:R-:W-:Y:S01]  /*5200*/  HMMA.16816.F32 R92, R40, R246.reuse, R92 ;  /* 0x000000f6285c723c */ /* 0x080fe2000000185c */
[----:B------:R-:W2:Y:S02]  /*5210*/  LDL R41, [R1+0x54] ;  /* 0x0000540001297983 */ /* 0x000ea40000100800 */
[----:B------:R-:W-:Y:S01]  /*5220*/  @P5 VIADD R2, R244, 0xffffffc0 ;  /* 0xffffffc0f4025836 */ /* 0x000fe20000000000 */
[----:B------:R-:W1:Y:S04]  /*5230*/  S2R R40, SR_TID.X ;  /* 0x0000000000287919 */ /* 0x000e680000002100 */
[----:B------:R-:W-:Y:S01]  /*5240*/  HMMA.16816.F32 R96, R248, R246, R96 ;  /* 0x000000f6f860723c */ /* 0x000fe20000001860 */
[----:B------:R-:W3:Y:S04]  /*5250*/  LDSM.16.M88.4 R32, [R2] ;  /* 0x000000000220783b */ /* 0x000ee80000000200 */
[----:B------:R4:W3:Y:S04]  /*5260*/  LDSM.16.M88.4 R24, [R2+0x1000] ;  /* 0x001000000218783b */ /* 0x0008e80000000200 */
[----:B------:R-:W3:Y:S04]  /*5270*/  LDSM.16.MT88.4 R244, [R0+0xf000] ;  /* 0x00f0000000f4783b */ /* 0x000ee80000004200 */
[----:B------:R-:W3:Y:S01]  /*5280*/  LDSM.16.MT88.4 R248, [R0+0x11000] ;  /* 0x0110000000f8783b */ /* 0x000ee20000004200 */
[----:B----4-:R-:W-:Y:S01]  /*5290*/  IMAD.IADD R2, R47, 0x1, R2 ;  /* 0x000000012f027824 */ /* 0x010fe200078e0202 */
[--C-:B-1----:R-:W-:Y:S02]  /*52a0*/  SHF.R.U32.HI R36, RZ, 0x2, R40.reuse ;  /* 0x00000002ff247819 */ /* 0x102fe40000011628 */
        /* <DEDUP_REMOVED lines=14> */
[----:B------:R3:W4:Y:S07]  /*5390*/  LDSM.16.M88.4 R24, [R2+0x1000] ;  /* 0x001000000218783b */ /* 0x00072e0000000200 */
[----:B------:R-:W-:Y:S01]  /*53a0*/  HMMA.16816.F32 R96, R32, R250, R96 ;  /* 0x000000fa2060723c */ /* 0x000fe20000001860 */
[----:B------:R-:W4:Y:S07]  /*53b0*/  LDSM.16.MT88.4 R248, [R0+0xf800] ;  /* 0x00f8000000f8783b */ /* 0x000f2e0000004200 */
[-C--:B-1----:R-:W-:Y:S05]  /*53c0*/  HMMA.16816.F32 R4, R244, R28.reuse, R4 ;  /* 0x0000001cf404723c */ /* 0x082fea0000001804 */
[----:B---3--:R-:W-:Y:S04]  /*53d0*/  IMAD R2, R20, UR8, RZ ;  /* 0x0000000814027c24 */ /* 0x008fe8000f8e02ff */
[C---:B------:R-:W-:Y:S02]  /*53e0*/  IMAD.U32 R21, R2.reuse, -0x40, RZ ;  /* 0xffffffc002157824 */ /* 0x040fe400078e00ff */
[----:B------:R-:W-:Y:S03]  /*53f0*/  IMAD.SHL.U32 R32, R2, 0x8, RZ ;  /* 0x0000000802207824 */ /* 0x000fe600078e00ff */
[C---:B------:R-:W-:Y:S04]  /*5400*/  LEA R20, P0, R21.reuse, R22, 0x2 ;  /* 0x0000001615147211 */ /* 0x040fe800078010ff */
[----:B------:R-:W-:Y:S02]  /*5410*/  LEA.HI.X.SX32 R21, R21, R23, 0x2, P0 ;  /* 0x0000001715157211 */ /* 0x000fe400000f16ff */
[C---:B------:R-:W-:Y:S01]  /*5420*/  LEA R22, P0, R32.reuse, R20, 0x2 ;  /* 0x0000001420167211 */ /* 0x040fe200078010ff */
[C---:B----4-:R-:W-:Y:S02]  /*5430*/  HMMA.16816.F32 R8, R24.reuse, R28, R8 ;  /* 0x0000001c1808723c */ /* 0x050fe40000001808 */
[----:B------:R-:W-:Y:S02]  /*5440*/  STL.64 [R1+0x30], R20 ;  /* 0x0000301401007387 */ /* 0x000fe40000100a00 */
[----:B------:R-:W-:Y:S02]  /*5450*/  LEA.HI.X.SX32 R23, R32, R21, 0x2, P0 ;  /* 0x0000001520177211 */ /* 0x000fe400000f16ff */
[----:B------:R-:W3:Y:S01]  /*5460*/  LDL R43, [R1+0x58] ;  /* 0x00005800012b7983 */ /* 0x000ee20000100800 */
[C---:B------:R-:W-:Y:S01]  /*5470*/  LEA R34, P0, R2.reuse, R22, 0x5 ;  /* 0x0000001602227211 */ /* 0x040fe200078028ff */
[-C--:B------:R-:W-:Y:S02]  /*5480*/  HMMA.16816.F32 R12, R24, R30.reuse, R12 ;  /* 0x0000001e180c723c */ /* 0x080fe4000000180c */
[----:B------:R-:W4:Y:S01]  /*5490*/  LDL R42, [R1+0x5c] ;  /* 0x00005c00012a7983 */ /* 0x000f220000100800 */
[C---:B------:R-:W-:Y:S02]  /*54a0*/  LEA.HI.X.SX32 R35, R2.reuse, R23, 0x5, P0 ;  /* 0x0000001702237211 */ /* 0x040fe400000f2eff */
[C---:B------:R-:W-:Y:S03]  /*54b0*/  LEA R32, P0, R2.reuse, R34, 0x5 ;  /* 0x0000002202207211 */ /* 0x040fe600078028ff */
[C---:B------:R-:W-:Y:S04]  /*54c0*/  HMMA.16816.F32 R16, R244.reuse, R30, R16 ;  /* 0x0000001ef410723c */ /* 0x040fe80000001810 */
[C---:B------:R-:W-:Y:S02]  /*54d0*/  LEA.HI.X.SX32 R33, R2.reuse, R35, 0x5, P0 ;  /* 0x0000002302217211 */ /* 0x040fe400000f2eff */
[C---:B------:R-:W-:Y:S02]  /*54e0*/  LEA R30, P0, R2.reuse, R32, 0x5 ;  /* 0x00000020021e7211 */ /* 0x040fe400078028ff */
[-C--:B------:R-:W-:Y:S03]  /*54f0*/  HMMA.16816.F32 R68, R244, R248.reuse, R68 ;  /* 0x000000f8f444723c */ /* 0x080fe60000001844 */
[C---:B------:R-:W-:Y:S02]  /*5500*/  LEA.HI.X.SX32 R31, R2.reuse, R33, 0x5, P0 ;  /* 0x00000021021f7211 */ /* 0x040fe400000f2eff */
[C---:B------:R-:W-:Y:S03]  /*5510*/  LEA R28, P0, R2.reuse, R30, 0x5 ;  /* 0x0000001e021c7211 */ /* 0x040fe600078028ff */
[C---:B------:R-:W-:Y:S04]  /*5520*/  HMMA.16816.F32 R72, R24.reuse, R248, R72 ;  /* 0x000000f81848723c */ /* 0x040fe80000001848 */
[C---:B------:R-:W-:Y:S04]  /*5530*/  LEA.HI.X.SX32 R29, R2.reuse, R31, 0x5, P0 ;  /* 0x0000001f021d7211 */ /* 0x040fe800000f2eff */
[-C--:B------:R-:W-:Y:S08]  /*5540*/  HMMA.16816.F32 R76, R24, R250.reuse, R76 ;  /* 0x000000fa184c723c */ /* 0x080ff0000000184c */
[C---:B------:R-:W-:Y:S04]  /*5550*/  HMMA.16816.F32 R80, R244.reuse, R250, R80 ;  /* 0x000000faf450723c */ /* 0x040fe80000001850 */
[C---:B------:R-:W-:Y:S04]  /*5560*/  LEA R250, P0, R2.reuse, R28, 0x5 ;  /* 0x0000001c02fa7211 */ /* 0x040fe800078028ff */
[-C--:B------:R-:W-:Y:S03]  /*5570*/  HMMA.16816.F32 R84, R244, R44.reuse, R84 ;  /* 0x0000002cf454723c */ /* 0x080fe60000001854 */
[C---:B------:R-:W-:Y:S05]  /*5580*/  LEA.HI.X.SX32 R251, R2.reuse, R29, 0x5, P0 ;  /* 0x0000001d02fb7211 */ /* 0x040fea00000f2eff */
[C---:B------:R-:W-:Y:S08]  /*5590*/  HMMA.16816.F32 R88, R24.reuse, R44, R88 ;  /* 0x0000002c1858723c */ /* 0x040ff00000001858 */
[-C--:B------:R-:W-:Y:S03]  /*55a0*/  HMMA.16816.F32 R92, R24, R46.reuse, R92 ;  /* 0x0000002e185c723c */ /* 0x080fe6000000185c */
[----:B------:R-:W-:Y:S02]  /*55b0*/  SHF.R.U32.HI R24, RZ, 0x1, R40 ;  /* 0x00000001ff187819 */ /* 0x000fe40000011628 */
[----:B------:R-:W-:Y:S03]  /*55c0*/  LEA R26, P0, R2, R250, 0x5 ;  /* 0x000000fa021a7211 */ /* 0x000fe600078028ff */
[----:B------:R-:W-:Y:S01]  /*55d0*/  HMMA.16816.F32 R96, R244, R46, R96 ;  /* 0x0000002ef460723c */ /* 0x000fe20000001860 */
[----:B------:R-:W-:Y:S01]  /*55e0*/  IMAD.MOV.U32 R246, RZ, RZ, 0x4 ;  /* 0x00000004fff67424 */ /* 0x000fe200078e00ff */
[----:B------:R-:W5:Y:S02]  /*55f0*/  LDL.LU.64 R46, [R1+0xd0] ;  /* 0x0000d000012e7983 */ /* 0x000f640000300a00 */
[----:B------:R-:W-:Y:S02]  /*5600*/  @P2 LOP3.LUT R244, R24, 0x30, RZ, 0xc0, !PT ;  /* 0x0000003018f42812 */ /* 0x000fe400078ec0ff */
[----:B------:R-:W5:Y:S01]  /*5610*/  LDL.LU.64 R44, [R1+0xc8] ;  /* 0x0000c800012c7983 */ /* 0x000f620000300a00 */
[C---:B------:R-:W-:Y:S03]  /*5620*/  LEA.HI.X.SX32 R27, R2.reuse, R251, 0x5, P0 ;  /* 0x000000fb021b7211 */ /* 0x040fe600000f2eff */
[----:B------:R-:W-:Y:S01]  /*5630*/  IMAD.WIDE R24, R2, -0xc0, R26 ;  /* 0xffffff4002187825 */ /* 0x000fe200078e021a */
[----:B--2---:R-:W-:Y:S02]  /*5640*/  @P2 LOP3.LUT R41, R244, 0x7, R36, 0xf8, !PT ;  /* 0x00000007f4292812 */ /* 0x004fe400078ef824 */
[C---:B------:R-:W-:Y:S03]  /*5650*/  LEA R244, P0, R2.reuse, R24, 0x5 ;  /* 0x0000001802f47211 */ /* 0x040fe600078028ff */
[----:B------:R-:W-:Y:S01]  /*5660*/  @P2 IMAD.WIDE.U32 R246, R41, R246, UR58 ;  /* 0x0000003a29f62e25 */ /* 0x000fe2000f8e00f6 */
[----:B------:R-:W-:Y:S01]  /*5670*/  @P2 STL [R1+0x54], R41 ;  /* 0x0000542901002387 */ /* 0x000fe20000100800 */
[----:B------:R-:W-:Y:S01]  /*5680*/  @UP0 UMOV UR58, UR14 ;  /* 0x0000000e003a0c82 */ /* 0x000fe20008000000 */
[C---:B------:R-:W-:Y:S01]  /*5690*/  LEA.HI.X.SX32 R245, R2.reuse, R25, 0x5, P0 ;  /* 0x0000001902f57211 */ /* 0x040fe200000f2eff */
[----:B------:R-:W-:Y:S01]  /*56a0*/  @UP0 UMOV UR59, UR11 ;  /* 0x0000000b003b0c82 */ /* 0x000fe20008000000 */
[C---:B------:R-:W-:Y:S04]  /*56b0*/  LEA R248, P0, R2.reuse, R244, 0x5 ;  /* 0x000000f402f87211 */ /* 0x040fe800078028ff */
[C---:B------:R-:W-:Y:S01]  /*56c0*/  LEA.HI.X.SX32 R249, R2.reuse, R245, 0x5, P0 ;  /* 0x000000f502f97211 */ /* 0x040fe200000f2eff */
[----:B---3--:R-:W2:Y:S04]  /*56d0*/  @P2 LDG.E R43, desc[UR38][R246.64+-0xe0] ;  /* 0xffff2026f62b2981 */ /* 0x008ea8000c1e1900 */
[----:B----4-:R1:W3:Y:S04]  /*56e0*/  @P2 LDG.E R42, desc[UR38][R246.64+-0x100] ;  /* 0xffff0026f62a2981 */ /* 0x0102e8000c1e1900 */
        /* <DEDUP_REMOVED lines=64> */
[C---:B------:R-:W-:Y:S01]  /*5af0*/  LEA R4, P0, R2.reuse, R248, 0x5 ;  /* 0x000000f802047211 */ /* 0x040fe200078028ff */
[----:B---3--:R1:W5:Y:S03]  /*5b00*/  LDL.LU.64 R38, [R1+0xb0] ;  /* 0x0000b00001267983 */ /* 0x0083660000300a00 */
[C---:B------:R-:W-:Y:S01]  /*5b10*/  LEA.HI.X.SX32 R5, R2.reuse, R249, 0x5, P0 ;  /* 0x000000f902057211 */ /* 0x040fe200000f2eff */
[----:B------:R-:W-:Y:S01]  /*5b20*/  REDG.E.ADD.F32.FTZ.RN.STRONG.GPU desc[UR38][R248.64+0x180], R77 ;  /* 0x0001804df80079a6 */ /* 0x000fe2000c12f326 */
        /* <DEDUP_REMOVED lines=30> */
[----:B------:R-:W-:Y:S03]  /*5d10*/  LEA R12, P0, R2, R70, 0x5 ;  /* 0x00000046020c7211 */ /* 0x000fe600078028ff */
[----:B------:R-:W-:Y:S01]  /*5d20*/  REDG.E.ADD.F32.FTZ.RN.STRONG.GPU desc[UR38][R20.64+0x280], R96 ;  /* 0x00028060140079a6 */ /* 0x000fe2000c12f326 */
[----:B--2---:R-:W-:Y:S01]  /*5d30*/  IMAD.SHL.U32 R251, R250, 0x8, RZ ;  /* 0x00000008fafb7824 */ /* 0x004fe200078e00ff */
[C---:B------:R-:W-:Y:S02]  /*5d40*/  LEA.HI.X.SX32 R13, R2.reuse, R71, 0x5, P0 ;  /* 0x00000047020d7211 */ /* 0x040fe400000f2eff */
        /* <DEDUP_REMOVED lines=65> */
[C---:B------:R-:W-:Y:S08]  /*6160*/  HMMA.16816.F32 R136, R80.reuse, R8, R136 ;  /* 0x000000085088723c */ /* 0x040ff00000001888 */
[-C--:B------:R-:W-:Y:S01]  /*6170*/  HMMA.16816.F32 R140, R80, R10.reuse, R140 ;  /* 0x0000000a508c723c */ /* 0x080fe2000000188c */
[----:B------:R-:W2:Y:S07]  /*6180*/  LDSM.16.MT88.4 R80, [R0+0x3800] ;  /* 0x003800000050783b */ /* 0x000eae0000004200 */
[----:B------:R-:W-:Y:S08]  /*6190*/  HMMA.16816.F32 R144, R72, R10, R144 ;  /* 0x0000000a4890723c */ /* 0x000ff00000001890 */
[-C--:B---3--:R-:W-:Y:S08]  /*61a0*/  HMMA.16816.F32 R100, R4, R12.reuse, R100 ;  /* 0x0000000c0464723c */ /* 0x088ff00000001864 */
[C---:B------:R-:W-:Y:S08]  /*61b0*/  HMMA.16816.F32 R104, R16.reuse, R12, R104 ;  /* 0x0000000c1068723c */ /* 0x040ff00000001868 */
[-C--:B------:R-:W-:Y:S08]  /*61c0*/  HMMA.16816.F32 R108, R16, R14.reuse, R108 ;  /* 0x0000000e106c723c */ /* 0x080ff0000000186c */
[C---:B------:R-:W-:Y:S08]  /*61d0*/  HMMA.16816.F32 R112, R4.reuse, R14, R112 ;  /* 0x0000000e0470723c */ /* 0x040ff00000001870 */
[-C--:B-1----:R-:W-:Y:S08]  /*61e0*/  HMMA.16816.F32 R116, R4, R68.reuse, R116 ;  /* 0x000000440474723c */ /* 0x082ff00000001874 */
[C---:B------:R-:W-:Y:S08]  /*61f0*/  HMMA.16816.F32 R120, R16.reuse, R68, R120 ;  /* 0x000000441078723c */ /* 0x040ff00000001878 */
        /* <DEDUP_REMOVED lines=10> */
[-C--:B--2---:R-:W-:Y:S08]  /*62a0*/  HMMA.16816.F32 R116, R84, R80.reuse, R116 ;  /* 0x000000505474723c */ /* 0x084ff00000001874 */
        /* <DEDUP_REMOVED lines=10> */
[----:B------:R-:W1:Y:S08]  /*6350*/  LDC R6, c[0x0][0x3b0] ;  /* 0x0000ec00ff067b82 */ /* 0x000e700000000800 */
[----:B------:R-:W-:Y:S01]  /*6360*/  BAR.SYNC.DEFER_BLOCKING 0x0 ;  /* 0x0000000000007b1d */ /* 0x000fe20000010000 */
[----:B------:R-:W-:Y:S02]  /*6370*/  IADD3 R2, P0, PT, RZ, -UR36, RZ ;  /* 0x80000024ff027c10 */ /* 0x000fe4000ff1e0ff */
[----:B------:R-:W-:Y:S04]  /*6380*/  LOP3.LUT R3, R251, 0x1f8, RZ, 0xc0, !PT ;  /* 0x000001f8fb037812 */ /* 0x000fe800078ec0ff */
[----:B------:R-:W-:Y:S04]  /*6390*/  LOP3.LUT R3, R3, 0x38, R250, 0x78, !PT ;  /* 0x0000003803037812 */ /* 0x000fe800078e78fa */
[----:B------:R-:W-:Y:S01]  /*63a0*/  LOP3.LUT R3, R3, 0x1e00, R251, 0xf8, !PT ;  /* 0x00001e0003037812 */ /* 0x000fe200078ef8fb */
[----:B------:R-:W3:Y:S01]  /*63b0*/  LDC R7, c[0x0][0x3b4] ;  /* 0x0000ed00ff077b82 */ /* 0x000ee20000000800 */
[----:B-1----:R-:W-:Y:S04]  /*63c0*/  IMAD.SHL.U32 R0, R6, 0x40, RZ ;  /* 0x0000004006007824 */ /* 0x002fe800078e00ff */
[----:B------:R-:W-:Y:S05]  /*63d0*/  IMAD.X R0, RZ, RZ, ~R0, P0 ;  /* 0x000000ffff007224 */ /* 0x000fea00000e0e00 */
[----:B------:R-:W-:Y:S04]  /*63e0*/  SHF.R.S64 R2, R2, 0x1f, R0 ;  /* 0x0000001f02027819 */ /* 0x000fe80000001000 */
[----:B--2---:R-:W-:Y:S04]  /*63f0*/  IADD3 R5, P0, PT, R244, R2, RZ ;  /* 0x00000002f4057210 */ /* 0x004fe80007f1e0ff */
[----:B------:R-:W-:Y:S01]  /*6400*/  LEA.HI.X.SX32 R4, R0, R245, 0x1, P0 ;  /* 0x000000f500047211 */ /* 0x000fe200000f0eff */
[----:B------:R-:W-:Y:S01]  /*6410*/  IMAD.MOV.U32 R8, RZ, RZ, R5 ;  /* 0x000000ffff087224 */ /* 0x000fe200078e0005 */
[----:B------:R-:W-:Y:S02]  /*6420*/  LEA R0, R3, UR4, 0x1 ;  /* 0x0000000403007c11 */ /* 0x000fe4000f8e08ff */
[C---:B------:R-:W-:Y:S01]  /*6430*/  LEA R2, P0, R6.reuse, R5, 0x6 ;  /* 0x0000000506027211 */ /* 0x040fe200078030ff */
[----:B------:R-:W-:Y:S03]  /*6440*/  IMAD.MOV.U32 R9, RZ, RZ, R4 ;  /* 0x000000ffff097224 */ /* 0x000fe600078e0004 */
[----:B---3--:R-:W-:Y:S02]  /*6450*/  LEA.HI.X R3, R6, R4, R7, 0x6, P0 ;  /* 0x0000000406037211 */ /* 0x008fe400000f3407 */
[----:B------:R-:W-:Y:S01]  /*6460*/  @!PT LDS RZ, [RZ] ;  /* 0x00000000fffff984 */ /* 0x000fe20000000800 */
[----:B------:R-:W-:Y:S01]  /*6470*/  @!PT LDS RZ, [RZ] ;  /* 0x00000000fffff984 */ /* 0x000fe20000000800 */
[----:B------:R-:W-:Y:S01]  /*6480*/  @!PT LDS RZ, [RZ] ;  /* 0x00000000fffff984 */ /* 0x000fe20000000800 */
[----:B------:R1:W-:Y:S04]  /*6490*/  LDGSTS.E.BYPASS.LTC128B.128 [R0], desc[UR38][R8.64] ;  /* 0x0000000008007fae */ /* 0x0003e8000b981a26 */
[----:B------:R1:W-:Y:S04]  /*64a0*/  LDGSTS.E.BYPASS.LTC128B.128 [R0+0x2000], desc[UR38][R8.64+0x80] ;  /* 0x0200008008007fae */ /* 0x0003e8000b981a26 */
[----:B------:R1:W-:Y:S04]  /*64b0*/  LDGSTS.E.BYPASS.LTC128B.128 [R0+0x4000], desc[UR38][R8.64+0x100] ;  /* 0x0400010008007fae */ /* 0x0003e8000b981a26 */
[----:B------:R1:W-:Y:S04]  /*64c0*/  LDGSTS.E.BYPASS.LTC128B.128 [R0+0x1000], desc[UR38][R2.64] ;  /* 0x0100000002007fae */ /* 0x0003e8000b981a26 */
[----:B------:R1:W-:Y:S04]  /*64d0*/  LDGSTS.E.BYPASS.LTC128B.128 [R0+0x3000], desc[UR38][R2.64+0x80] ;  /* 0x0300008002007fae */ /* 0x0003e8000b981a26 */
[----:B------:R1:W-:Y:S04]  /*64e0*/  LDGSTS.E.BYPASS.LTC128B.128 [R0+0x5000], desc[UR38][R2.64+0x100] ;  /* 0x0500010002007fae */ /* 0x0003e8000b981a26 */
[----:B------:R1:W-:Y:S04]  /*64f0*/  STL.64 [R1+0x40], R8 ;  /* 0x0000400801007387 */ /* 0x0003e80000100a00 */
[----:B------:R-:W0:Y:S02]  /*6500*/  LDGDEPBAR ;  /* 0x00000000000079af */ /* 0x000e240000000000 */
.L_x_91:
[----:B-1----:R-:W2:Y:S02]  /*6510*/  LDL.LU R0, [R1+0x50] ;  /* 0x0000500001007983 */ /* 0x002ea40000300800 */
[----:B--2---:R-:W-:Y:S05]  /*6520*/  IADD3 R0, PT, PT, R0, -0x40, RZ ;  /* 0xffffffc000007810 */ /* 0x004fea0007ffe0ff */
[----:B------:R1:W-:Y:S01]  /*6530*/  STL [R1+0x50], R0 ;  /* 0x0000500001007387 */ /* 0x0003e20000100800 */
[----:B------:R-:W-:Y:S05]  /*6540*/  BRA.U UP1, `(.L_x_92) ;  /* 0xffffffcd01047547 */ /* 0x000fea000b83ffff */
[----:B------:R-:W1:Y:S01]  /*6550*/  S2R R3, SR_TID.X ;  /* 0x0000000000037919 */ /* 0x000e620000002100 */
[----:B------:R-:W-:Y:S01]  /*6560*/  F2FP.F16.F32.PACK_AB R56, R57, R56 ;  /* 0x000000383938723e */ /* 0x000fe200000000ff */
[C---:B------:R-:W-:Y:S01]  /*6570*/  IMAD.SHL.U32 R2, R250.reuse, 0x20, RZ ;  /* 0x00000020fa027824 */ /* 0x040fe200078e00ff */
[----:B------:R-:W-:Y:S01]  /*6580*/  F2FP.F16.F32.PACK_AB R60, R61, R60 ;  /* 0x0000003c3d3c723e */ /* 0x000fe200000000ff */
[----:B------:R-:W2:Y:S01]  /*6590*/  S2R R57, SR_TID.X ;  /* 0x0000000000397919 */ /* 0x000ea20000002100 */
[----:B------:R-:W3:Y:S01]  /*65a0*/  LDCU UR8, c[0x0][0x500] ;  /* 0x0000a000ff0877ac */ /* 0x000ee20008000800 */
[----:B------:R-:W-:Y:S02]  /*65b0*/  LOP3.LUT P0, RZ, R250, 0x10, RZ, 0xc0, !PT ;  /* 0x00000010faff7812 */ /* 0x000fe4000780c0ff */
[----:B------:R-:W-:Y:S01]  /*65c0*/  LOP3.LUT R2, R2, 0x400, RZ, 0xc0, !PT ;  /* 0x0000040002027812 */ /* 0x000fe200078ec0ff */
[----:B------:R-:W-:Y:S01]  /*65d0*/  UISETP.NE.AND UP0, UPT, UR45, -0x1, UPT ;  /* 0xffffffff2d00788c */ /* 0x000fe2000bf05270 */
[----:B-----5:R-:W-:Y:S01]  /*65e0*/  F2FP.F16.F32.PACK_AB R68, R25, R24 ;  /* 0x000000181944723e */ /* 0x020fe200000000ff */
[----:B------:R-:W-:Y:S01]  /*65f0*/  UMOV UR41, UR7 ;  /* 0x0000000700297c82 */ /* 0x000fe20008000000 */
[----:B------:R-:W-:Y:S01]  /*6600*/  F2FP.F16.F32.PACK_AB R27, R27, R26 ;  /* 0x0000001a1b1b723e */ /* 0x000fe200000000ff */
[----:B------:R-:W-:Y:S01]  /*6610*/  UISETP.NE.AND UP1, UPT, UR45, -0x1, UPT ;  /* 0xffffffff2d00788c */ /* 0x000fe2000bf25270 */
[----:B------:R-:W-:-:S02]  /*6620*/  F2FP.F16.F32.PACK_AB R70, R21, R20 ;  /* 0x000000141546723e */ /* 0x000fc400000000ff */
[----:B------:R-:W-:Y:S02]  /*6630*/  F2FP.F16.F32.PACK_AB R69, R23, R22 ;  /* 0x000000161745723e */ /* 0x000fe400000000ff */
[----:B------:R-:W-:Y:S02]  /*6640*/  F2FP.F16.F32.PACK_AB R32, R33, R32 ;  /* 0x000000202120723e */ /* 0x000fe400000000ff */
[----:B------:R-:W-:Y:S01]  /*6650*/  F2FP.F16.F32.PACK_AB R34, R35, R34 ;  /* 0x000000222322723e */ /* 0x000fe200000000ff */
[----:B------:R-:W4:Y:S01]  /*6660*/  @UP0 LDCU.64 UR10, c[0x0][0x5c0] ;  /* 0x0000b800ff0a07ac */ /* 0x000f220008000a00 */
[----:B------:R-:W-:Y:S01]  /*6670*/  F2FP.F16.F32.PACK_AB R28, R29, R28 ;  /* 0x0000001c1d1c723e */ /* 0x000fe200000000ff */
[----:B---3--:R-:W-:Y:S01]  /*6680*/  FMUL.FTZ R100, R100, UR8 ;  /* 0x0000000864647c20 */ /* 0x008fe20008410000 */
        /* <DEDUP_REMOVED lines=8> */
[----:B-1----:R-:W-:-:S02]  /*6710*/  IMAD.SHL.U32 R0, R3, 0x10, RZ ;  /* 0x0000001003007824 */ /* 0x002fc400078e00ff */
[----:B------:R-:W-:Y:S01]  /*6720*/  FMUL.FTZ R24, R105, UR8 ;  /* 0x0000000869187c20 */ /* 0x000fe20008410000 */
[----:B------:R-:W-:Y:S02]  /*6730*/  IMAD.SHL.U32 R3, R3, 0x2, RZ ;  /* 0x0000000203037824 */ /* 0x000fe400078e00ff */
[----:B------:R-:W-:Y:S01]  /*6740*/  FMUL.FTZ R106, R106, UR8 ;  /* 0x000000086a6a7c20 */ /* 0x000fe20008410000 */
[----:B--2---:R-:W-:Y:S01]  /*6750*/  SHF.R.U32.HI R61, RZ, 0x3, R57 ;  /* 0x00000003ff3d7819 */ /* 0x004fe20000011639 */
[----:B------:R-:W-:Y:S01]  /*6760*/  FMUL.FTZ R23, R107, UR8 ;  /* 0x000000086b177c20 */ /* 0x000fe20008410000 */
[----:B------:R-:W-:Y:S01]  /*6770*/  LOP3.LUT R0, R0, 0x1c0, RZ, 0xc0, !PT ;  /* 0x000001c000007812 */ /* 0x000fe200078ec0ff */
[----:B------:R-:W-:Y:S01]  /*6780*/  FMUL.FTZ R108, R108, UR8 ;  /* 0x000000086c6c7c20 */ /* 0x000fe20008410000 */
[----:B------:R-:W-:Y:S01]  /*6790*/  LOP3.LUT R2, R2, 0x6, R3, 0xf8, !PT ;  /* 0x0000000602027812 */ /* 0x000fe200078ef803 */
        /* <DEDUP_REMOVED lines=64> */
[----:B----4-:R-:W-:Y:S01]  /*6ba0*/  @UP0 UIMAD.WIDE.U32 UR20, UR18, UR10, URZ ;  /* 0x0000000a121402a5 */ /* 0x010fe2000f8e00ff */
        /* <DEDUP_REMOVED lines=80> */
.L_x_93:
        /* <DEDUP_REMOVED lines=12> */
.L_x_94:
[----:B------:R-:W2:Y:S01]  /*7170*/  LDCU.64 UR8, c[0x0][0x5c8] ;  /* 0x0000b900ff0877ac */ /* 0x000ea20008000a00 */
[----:B------:R-:W-:-:S04]  /*7180*/  UIADD3 UR14, UPT, UPT, UR44, UR45, URZ ;  /* 0x0000002d2c0e7290 */ /* 0x000fc8000fffe0ff */
[----:B--2---:R-:W-:Y:S02]  /*7190*/  UIMAD.WIDE.U32 UR22, UR14, UR8, URZ ;  /* 0x000000080e1672a5 */ /* 0x004fe4000f8e00ff */
[----:B------:R-:W-:-:S04]  /*71a0*/  UIMAD UR14, UR14, UR9, URZ ;  /* 0x000000090e0e72a4 */ /* 0x000fc8000f8e02ff */
[----:B------:R-:W-:-:S06]  /*71b0*/  UIADD3 UR14, UPT, UPT, UR23, UR14, URZ ;  /* 0x0000000e170e7290 */ /* 0x000fcc000fffe0ff */
[----:B-1----:R-:W-:-:S07]  /*71c0*/  MOV R23, UR14 ;  /* 0x0000000e00177c02 */ /* 0x002fce0008000f00 */
.L_x_95:
[----:B------:R-:W-:Y:S01]  /*71d0*/  BAR.SYNC.DEFER_BLOCKING 0x0 ;  /* 0x0000000000007b1d */ /* 0x000fe20000010000 */
[----:B------:R-:W-:Y:S01]  /*71e0*/  LOP3.LUT R0, R251, 0x1f8, RZ, 0xc0, !PT ;  /* 0x000001f8fb007812 */ /* 0x000fe200078ec0ff */
[----:B------:R-:W-:Y:S01]  /*71f0*/  USHF.L.U32 UR16, UR40, 0x6, URZ ;  /* 0x0000000628107899 */ /* 0x000fe200080006ff */
[----:B------:R-:W-:Y:S01]  /*7200*/  VIADD R5, R61, 0x20 ;  /* 0x000000203d057836 */ /* 0x000fe20000000000 */
[----:B------:R-:W-:Y:S01]  /*7210*/  USHF.L.U32 UR15, UR40, 0x6, URZ ;  /* 0x00000006280f7899 */ /* 0x000fe200080006ff */
[----:B------:R-:W-:Y:S01]  /*7220*/  LOP3.LUT R0, R0, 0x38, R250, 0x78, !PT ;  /* 0x0000003800007812 */ /* 0x000fe200078e78fa */
[----:B------:R-:W-:Y:S02]  /*7230*/  UIMAD.WIDE.U32 UR44, UR16, UR10, URZ ;  /* 0x0000000a102c72a5 */ /* 0x000fe4000f8e00ff */
[----:B------:R-:W1:Y:S01]  /*7240*/  LDC.64 R6, c[0x0][0x5d8] ;  /* 0x00017600ff067b82 */ /* 0x000e620000000a00 */
[----:B------:R-:W-:Y:S01]  /*7250*/  USHF.R.S32.HI UR17, URZ, 0x1f, UR16 ;  /* 0x0000001fff117899 */ /* 0x000fe20008011410 */
[--C-:B------:R-:W-:Y:S01]  /*7260*/  LOP3.LUT R0, R0, 0x1e00, R251.reuse, 0xf8, !PT ;  /* 0x00001e0000007812 */ /* 0x100fe200078ef8fb */
[----:B------:R-:W-:Y:S01]  /*7270*/  UIADD3 UR37, UPT, UPT, -UR15, UR37, URZ ;  /* 0x000000250f257290 */ /* 0x000fe2000fffe1ff */
[----:B------:R-:W-:Y:S01]  /*7280*/  IMAD.SHL.U32 R57, R57, 0x8, RZ ;  /* 0x0000000839397824 */ /* 0x000fe200078e00ff */
[----:B------:R-:W-:Y:S01]  /*7290*/  UIMAD UR14, UR17, UR10, URZ ;  /* 0x0000000a110e72a4 */ /* 0x000fe2000f8e02ff */
[----:B------:R-:W-:Y:S01]  /*72a0*/  LEA R0, R0, UR4, 0x1 ;  /* 0x0000000400007c11 */ /* 0x000fe2000f8e08ff */
[----:B------:R-:W-:Y:S01]  /*72b0*/  IMAD.U32 R2, RZ, RZ, UR44 ;  /* 0x0000002cff027e24 */ /* 0x000fe2000f8e00ff */
[----:B------:R-:W2:Y:S01]  /*72c0*/  LDC.64 R58, c[0x0][0x5e0] ;  /* 0x00017800ff3a7b82 */ /* 0x000ea20000000a00 */
[----:B------:R-:W-:Y:S01]  /*72d0*/  UIMAD UR14, UR16, UR11, UR14 ;  /* 0x0000000b100e72a4 */ /* 0x000fe2000f8e020e */
[----:B------:R-:W-:Y:S01]  /*72e0*/  ISETP.GE.AND P1, PT, R61, UR37, PT ;  /* 0x000000253d007c0c */ /* 0x000fe2000bf26270 */
[----:B------:R-:W-:Y:S01]  /*72f0*/  IMAD.U32 R3, RZ, RZ, UR45 ;  /* 0x0000002dff037e24 */ /* 0x000fe2000f8e00ff */
[----:B------:R-:W-:Y:S01]  /*7300*/  LOP3.LUT R4, R2, 0x38, R251, 0xf8, !PT ;  /* 0x0000003802047812 */ /* 0x000fe200078ef8fb */
[----:B------:R-:W-:Y:S01]  /*7310*/  BSSY.RECONVERGENT B0, `(.L_x_96) ;  /* 0x0000021000007945 */ /* 0x000fe20003800200 */
[----:B------:R-:W-:Y:S01]  /*7320*/  ISETP.GE.AND P2, PT, R5, UR37, PT ;  /* 0x0000002505007c0c */ /* 0x000fe2000bf46270 */
[----:B------:R-:W-:Y:S01]  /*7330*/  IMAD.U32 R56, RZ, RZ, UR8 ;  /* 0x00000008ff387e24 */ /* 0x000fe2000f8e00ff */
[----:B------:R-:W-:Y:S01]  /*7340*/  IADD3 R2, P0, PT, R4, UR20, RZ ;  /* 0x0000001404027c10 */ /* 0x000fe2000ff1e0ff */
[----:B------:R3:W4:Y:S01]  /*7350*/  LDS.128 R28, [R0+0xd000] ;  /* 0x00d00000001c7984 */ /* 0x0007220000000c00 */
[----:B------:R-:W-:Y:S01]  /*7360*/  IMAD.U32 R4, RZ, RZ, UR14 ;  /* 0x0000000eff047e24 */ /* 0x000fe2000f8e00ff */
[----:B------:R-:W-:-:S02]  /*7370*/  LOP3.LUT R57, R57, 0x38, RZ, 0xc0, !PT ;  /* 0x0000003839397812 */ /* 0x000fc400078ec0ff */
[----:B------:R3:W2:Y:S02]  /*7380*/  LDS.128 R24, [R0+0xf000] ;  /* 0x00f0000000187984 */ /* 0x0006a40000000c00 */
[----:B------:R-:W-:Y:S02]  /*7390*/  IADD3.X R3, PT, PT, R3, UR18, R4, P0, !PT ;  /* 0x0000001203037c10 */ /* 0x000fe400087fe404 */
[----:B------:R3:W2:Y:S01]  /*73a0*/  LDS.128 R40, [R0+0x12000] ;  /* 0x0120000000287984 */ /* 0x0006a20000000c00 */
[----:B------:R-:W-:Y:S01]  /*73b0*/  IADD3 R21, P0, PT, R61, 0x20, RZ ;  /* 0x000000203d157810 */ /* 0x000fe20007f1e0ff */
[----:B-1----:R-:W-:Y:S02]  /*73c0*/  IMAD.WIDE.U32 R4, R6, UR25, R2 ;  /* 0x0000001906047c25 */ /* 0x002fe4000f8e0002 */
[----:B------:R3:W1:Y:S02]  /*73d0*/  LDS.128 R52, [R0+0x13000] ;  /* 0x0130000000347984 */ /* 0x0006640000000c00 */
[----:B------:R-:W-:-:S02]  /*73e0*/  IMAD.X R22, RZ, RZ, RZ, P0 ;  /* 0x000000ffff167224 */ /* 0x000fc400000e06ff */
[----:B------:R3:W1:Y:S01]  /*73f0*/  LDS.128 R36, [R0+0x14000] ;  /* 0x0140000000247984 */ /* 0x0006620000000c00 */
[----:B------:R-:W-:-:S03]  /*7400*/  IMAD R20, R7, UR25, R5 ;  /* 0x0000001907147c24 */ /* 0x000fc6000f8e0205 */
[----:B------:R3:W1:Y:S04]  /*7410*/  LDS.128 R48, [R0+0x15000] ;  /* 0x0150000000307984 */ /* 0x0006680000000c00 */
[----:B------:R3:W1:Y:S04]  /*7420*/  LDS.128 R32, [R0+0x16000] ;  /* 0x0160000000207984 */ /* 0x0006680000000c00 */
[----:B------:R3:W1:Y:S01]  /*7430*/  LDS.128 R44, [R0+0x17000] ;  /* 0x01700000002c7984 */ /* 0x0006620000000c00 */
[----:B--2-4-:R-:W-:Y:S05]  /*7440*/  @P1 BRA `(.L_x_97) ;  /* 0x0000000000341947 */ /* 0x014fea0003800000 */
[----:B------:R-:W2:Y:S01]  /*7450*/  LDS.128 R12, [R0+0xe000] ;  /* 0x00e00000000c7984 */ /* 0x000ea20000000c00 */
[----:B------:R-:W4:Y:S01]  /*7460*/  LDCU.64 UR14, c[0x0][0x560] ;  /* 0x0000ac00ff0e77ac */ /* 0x000f220008000a00 */
[----:B------:R-:W-:Y:S02]  /*7470*/  MOV R2, R4 ;  /* 0x0000000400027202 */ /* 0x000fe40000000f00 */
[----:B------:R-:W5:Y:S01]  /*7480*/  LDS.128 R8, [R0+0xc000] ;  /* 0x00c0000000087984 */ /* 0x000f620000000c00 */
[----:B------:R-:W-:-:S03]  /*7490*/  MOV R3, R20 ;  /* 0x0000001400037202 */ /* 0x000fc60000000f00 */
[----:B------:R-:W3:Y:S01]  /*74a0*/  LDS.128 R16, [R0+0x10000] ;  /* 0x0100000000107984 */ /* 0x000ee20000000c00 */
[----:B------:R-:W-:-:S04]  /*74b0*/  IMAD.WIDE.U32 R6, R61, UR10, R2 ;  /* 0x0000000a3d067c25 */ /* 0x000fc8000f8e0002 */
[----:B------:R-:W-:Y:S01]  /*74c0*/  IMAD R3, R61, UR11, R7 ;  /* 0x0000000b3d037c24 */ /* 0x000fe2000f8e0207 */
[----:B----4-:R-:W-:-:S04]  /*74d0*/  LEA R2, P0, R6, UR14, 0x1 ;  /* 0x0000000e06027c11 */ /* 0x010fc8000f8008ff */
[----:B------:R-:W-:-:S05]  /*74e0*/  LEA.HI.X R3, R6, UR15, R3, 0x1, P0 ;  /* 0x0000000f06037c11 */ /* 0x000fca00080f0c03 */
[----:B--2---:R2:W-:Y:S04]  /*74f0*/  STG.E.128 desc[UR38][R2.64+0x80], R12 ;  /* 0x0000800c02007986 */ /* 0x0045e8000c101d26 */
[----:B-----5:R2:W-:Y:S04]  /*7500*/  STG.E.128 desc[UR38][R2.64], R8 ;  /* 0x0000000802007986 */ /* 0x0205e8000c101d26 */
[----:B---3--:R2:W-:Y:S02]  /*7510*/  STG.E.128 desc[UR38][R2.64+0x100], R16 ;  /* 0x0001001002007986 */ /* 0x0085e4000c101d26 */
.L_x_97:
[----:B------:R-:W-:Y:S05]  /*7520*/  BSYNC.RECONVERGENT B0 ;  /* 0x0000000000007941 */ /* 0x000fea0003800200 */
.L_x_96:
[----:B--2---:R2:W4:Y:S01]  /*7530*/  LDS.128 R8, [R0+0x11000] ;  /* 0x0110000000087984 */ /* 0x0045220000000c00 */
[----:B------:R-:W-:Y:S04]  /*7540*/  BSSY.RECONVERGENT B0, `(.L_x_98) ;  /* 0x000000e000007945 */ /* 0x000fe80003800200 */
[----:B------:R-:W-:Y:S05]  /*7550*/  @P2 BRA `(.L_x_99) ;  /* 0x0000000000302947 */ /* 0x000fea0003800000 */
[----:B------:R-:W5:Y:S01]  /*7560*/  LDCU.64 UR14, c[0x0][0x560] ;  /* 0x0000ac00ff0e77ac */ /* 0x000f620008000a00 */
[----:B------:R-:W-:Y:S01]  /*7570*/  MOV R2, R4 ;  /* 0x0000000400027202 */ /* 0x000fe20000000f00 */
[----:B--23--:R-:W-:Y:S01]  /*7580*/  IMAD R0, R22, UR10, RZ ;  /* 0x0000000a16007c24 */ /* 0x00cfe2000f8e02ff */
[----:B------:R-:W-:-:S03]  /*7590*/  MOV R3, R20 ;  /* 0x0000001400037202 */ /* 0x000fc60000000f00 */
[C---:B------:R-:W-:Y:S02]  /*75a0*/  IMAD R0, R21.reuse, UR11, R0 ;  /* 0x0000000b15007c24 */ /* 0x040fe4000f8e0200 */
[----:B------:R-:W-:-:S05]  /*75b0*/  IMAD.WIDE.U32 R4, R21, UR10, R2 ;  /* 0x0000000a15047c25 */ /* 0x000fca000f8e0002 */
[----:B------:R-:W-:Y:S02]  /*75c0*/  IADD3 R0, PT, PT, R0, R5, RZ ;  /* 0x0000000500007210 */ /* 0x000fe40007ffe0ff */
[----:B-----5:R-:W-:-:S04]  /*75d0*/  LEA R2, P0, R4, UR14, 0x1 ;  /* 0x0000000e04027c11 */ /* 0x020fc8000f8008ff */
[----:B------:R-:W-:-:S05]  /*75e0*/  LEA.HI.X R3, R4, UR15, R0, 0x1, P0 ;  /* 0x0000000f04037c11 */ /* 0x000fca00080f0c00 */
[----:B------:R2:W-:Y:S04]  /*75f0*/  STG.E.128 desc[UR38][R2.64], R28 ;  /* 0x0000001c02007986 */ /* 0x0005e8000c101d26 */
[----:B------:R2:W-:Y:S04]  /*7600*/  STG.E.128 desc[UR38][R2.64+0x80], R24 ;  /* 0x0000801802007986 */ /* 0x0005e8000c101d26 */
[----:B----4-:R2:W-:Y:S02]  /*7610*/  STG.E.128 desc[UR38][R2.64+0x100], R8 ;  /* 0x0001000802007986 */ /* 0x0105e4000c101d26 */
.L_x_99:
[----:B------:R-:W-:Y:S05]  /*7620*/  BSYNC.RECONVERGENT B0 ;  /* 0x0000000000007941 */ /* 0x000fea0003800200 */
.L_x_98:
[----:B--2---:R-:W-:Y:S01]  /*7630*/  MOV R2, R57 ;  /* 0x0000003900027202 */ /* 0x004fe20000000f00 */
        /* <DEDUP_REMOVED lines=8> */
[----:B---3--:R-:W-:Y:S01]  /*76c0*/  IMAD R0, R59, UR25, R5 ;  /* 0x000000193b007c24 */ /* 0x008fe2000f8e0205 */
        /* <DEDUP_REMOVED lines=8> */
[----:B------:R2:W-:Y:S04]  /*7750*/  STG.E.128 desc[UR38][R2.64], R40 ;  /* 0x0000002802007986 */ /* 0x0005e8000c101d26 */
[----:B-1----:R2:W-:Y:S04]  /*7760*/  STG.E.128 desc[UR38][R2.64+0x80], R36 ;  /* 0x0000802402007986 */ /* 0x0025e8000c101d26 */
[----:B------:R2:W-:Y:S02]  /*7770*/  STG.E.128 desc[UR38][R2.64+0x100], R32 ;  /* 0x0001002002007986 */ /* 0x0005e4000c101d26 */
.L_x_101:
[----:B------:R-:W-:Y:S05]  /*7780*/  BSYNC.RECONVERGENT B0 ;  /* 0x0000000000007941 */ /* 0x000fea0003800200 */
.L_x_100:
[----:B------:R-:W-:Y:S05]  /*7790*/  @P2 BRA `(.L_x_89) ;  /* 0x0000000000302947 */ /* 0x000fea0003800000 */
[----:B------:R-:W3:Y:S01]  /*77a0*/  LDCU.64 UR10, c[0x0][0x568] ;  /* 0x0000ad00ff0a77ac */ /* 0x000ee20008000a00 */
[----:B--2---:R-:W-:Y:S01]  /*77b0*/  MOV R2, R4 ;  /* 0x0000000400027202 */ /* 0x004fe20000000f00 */
[----:B------:R-:W-:Y:S01]  /*77c0*/  IMAD R6, R22, UR8, RZ ;  /* 0x0000000816067c24 */ /* 0x000fe2000f8e02ff */
[----:B------:R-:W-:-:S03]  /*77d0*/  MOV R3, R0 ;  /* 0x0000000000037202 */ /* 0x000fc60000000f00 */
[C---:B------:R-:W-:Y:S02]  /*77e0*/  IMAD R0, R21.reuse, UR9, R6 ;  /* 0x0000000915007c24 */ /* 0x040fe4000f8e0206 */
[----:B------:R-:W-:-:S05]  /*77f0*/  IMAD.WIDE.U32 R4, R21, UR8, R2 ;  /* 0x0000000815047c25 */ /* 0x000fca000f8e0002 */
[----:B------:R-:W-:Y:S02]  /*7800*/  IADD3 R0, PT, PT, R0, R5, RZ ;  /* 0x0000000500007210 */ /* 0x000fe40007ffe0ff */
[----:B---3--:R-:W-:-:S04]  /*7810*/  LEA R2, P0, R4, UR10, 0x1 ;  /* 0x0000000a04027c11 */ /* 0x008fc8000f8008ff */
[----:B------:R-:W-:-:S05]  /*7820*/  LEA.HI.X R3, R4, UR11, R0, 0x1, P0 ;  /* 0x0000000b04037c11 */ /* 0x000fca00080f0c00 */
[----:B-1----:R3:W-:Y:S04]  /*7830*/  STG.E.128 desc[UR38][R2.64], R52 ;  /* 0x0000003402007986 */ /* 0x0027e8000c101d26 */
[----:B------:R3:W-:Y:S04]  /*7840*/  STG.E.128 desc[UR38][R2.64+0x80], R48 ;  /* 0x0000803002007986 */ /* 0x0007e8000c101d26 */
[----:B------:R3:W-:Y:S02]  /*7850*/  STG.E.128 desc[UR38][R2.64+0x100], R44 ;  /* 0x0001002c02007986 */ /* 0x0007e4000c101d26 */
.L_x_89:
[----:B------:R-:W-:Y:S05]  /*7860*/  BSYNC.RECONVERGENT B1 ;  /* 0x0000000000017941 */ /* 0x000fea0003800200 */
.L_x_67:
        /* <DEDUP_REMOVED lines=11> */
.L_x_103:
        /* <DEDUP_REMOVED lines=14> */
.L_x_1081:


//--------------------- .text._ZN5flash44flash_bwd_dq_dk_dv_loop_seqk_parallel_kernelI23Flash_bwd_kernel_traitsILi192ELi64ELi64ELi8ELi4ELi2ELi2ELb1ELb1EN7cutlass6half_tE19Flash_kernel_traitsILi192ELi64ELi64ELi8ES3_EELb0ELb1ELb0ELb1ELb0ELb0ELb0EEEvNS_16Flash_bwd_paramsE --------------------------
	.section	.text._ZN5flash44flash_bwd_dq_dk_dv_loop_seqk_parallel_kernelI23Flash_bwd_kernel_traitsILi192ELi64ELi64ELi8ELi4ELi2ELi2ELb1ELb1EN7cutlass6half_tE19Flash_kernel_traitsILi192ELi64ELi64ELi8ES3_EELb0ELb1ELb0ELb1ELb0ELb0ELb0EEEvNS_16Flash_bwd_paramsE,"ax",@progbits
	.align	128
        .global         _ZN5flash44flash_bwd_dq_dk_dv_loop_seqk_parallel_kernelI23Flash_bwd_kernel_traitsILi192ELi64ELi64ELi8ELi4ELi2ELi2ELb1ELb1EN7cutlass6half_tE19Flash_kernel_traitsILi192ELi64ELi64ELi8ES3_EELb0ELb1ELb0ELb1ELb0ELb0ELb0EEEvNS_16Flash_bwd_paramsE
        .type           _ZN5flash44flash_bwd_dq_dk_dv_loop_seqk_parallel_kernelI23Flash_bwd_kernel_traitsILi192ELi64ELi64ELi8ELi4ELi2ELi2ELb1ELb1EN7cutlass6half_tE19Flash_kernel_traitsILi192ELi64ELi64ELi8ES3_EELb0ELb1ELb0ELb1ELb0ELb0ELb0EEEvNS_16Flash_bwd_paramsE,@function
        .size           _ZN5flash44flash_bwd_dq_dk_dv_loop_seqk_parallel_kernelI23Flash_bwd_kernel_traitsILi192ELi64ELi64ELi8ELi4ELi2ELi2ELb1ELb1EN7cutlass6half_tE19Flash_kernel_traitsILi192ELi64ELi64ELi8ES3_EELb0ELb1ELb0ELb1ELb0ELb0ELb0EEEvNS_16Flash_bwd_paramsE,(.L_x_1082 - _ZN5flash44flash_bwd_dq_dk_dv_loop_seqk_parallel_kernelI23Flash_bwd_kernel_traitsILi192ELi64ELi64ELi8ELi4ELi2ELi2ELb1ELb1EN7cutlass6half_tE19Flash_kernel_traitsILi192ELi64ELi64ELi8ES3_EELb0ELb1ELb0ELb1ELb0ELb0ELb0EEEvNS_16Flash_bwd_paramsE)
        .other          _ZN5flash44flash_bwd_dq_dk_dv_loop_seqk_parallel_kernelI23Flash_bwd_kernel_traitsILi192ELi64ELi64ELi8ELi4ELi2ELi2ELb1ELb1EN7cutlass6half_tE19Flash_kernel_traitsILi192ELi64ELi64ELi8ES3_EELb0ELb1ELb0ELb1ELb0ELb0ELb0EEEvNS_16Flash_bwd_paramsE,@"STO_CUDA_ENTRY STV_DEFAULT"
_ZN5flash44flash_bwd_dq_dk_dv_loop_seqk_parallel_kernelI23Flash_bwd_kernel_traitsILi192ELi64ELi64ELi8ELi4ELi2ELi2ELb1ELb1EN7cutlass6half_tE19Flash_kernel_traitsILi192ELi64ELi64ELi8ES3_EELb0ELb1ELb0ELb1ELb0ELb0ELb0EEEvNS_16Flash_bwd_paramsE:
.text._ZN5flash44flash_bwd_dq_dk_dv_loop_seqk_parallel_kernelI23Flash_bwd_kernel_traitsILi192ELi64ELi64ELi8ELi4ELi2ELi2ELb1ELb1EN7cutlass6half_tE19Flash_kernel_traitsILi192ELi64ELi64ELi8ES3_EELb0ELb1ELb0ELb1ELb0ELb0ELb0EEEvNS_16Flash_bwd_paramsE:
        /* <DEDUP_REMOVED lines=16> */
[----:B------:R-:W-:Y:S01]  /*0100*/  S2UR UR24, SR_CTAID.Y ;  /* 0x00000000001879c3 */ /* 0x000fe20000002600 */
[----:B------:R-:W5:Y:S01]  /*0110*/  LDCU.64 UR12, c[0x0][0x470] ;  /* 0x00008e00ff0c77ac */ /* 0x000f620008000a00 */
[----:B------:R-:W4:Y:S06]  /*0120*/  LDCU UR10, c[0x0][0x438] ;  /* 0x00008700ff0a77ac */ /* 0x000f2c0008000800 */
[----:B------:R-:W-:Y:S01]  /*0130*/  S2UR UR27, SR_CTAID.X ;  /* 0x00000000001b79c3 */ /* 0x000fe20000002500 */
        /* <DEDUP_REMOVED lines=19> */
[----:B------:R-:W4:Y:S01]  /*0270*/  S2UR UR26, SR_CTAID.Z ;  /* 0x00000000001a79c3 */ /* 0x000f220000002700 */
[----:B-1----:R-:W-:Y:S01]  /*0280*/  ULEA UR4, UR4, UR5, 0x18 ;  /* 0x0000000504047291 */ /* 0x002fe2000f8ec0ff */
[----:B------:R-:W1:Y:S01]  /*0290*/  LDCU.64 UR38, c[0x0][0x358] ;  /* 0x00006b00ff2677ac */ /* 0x000e620008000a00 */
[----:B------:R-:W1:Y:S01]  /*02a0*/  LDCU.64 UR34, c[0x0][0x460] ;  /* 0x00008c00ff2277ac */ /* 0x000e620008000a00 */
[----:B------:R-:W1:Y:S01]  /*02b0*/  LDCU UR25, c[0x0][0x438] ;  /* 0x00008700ff1977ac */ /* 0x000e620008000800 */
[----:B------:R-:W1:Y:S01]  /*02c0*/  @!UP4 LDCU UR28, c[0x0][0x434] ;  /* 0x00008680ff1cc7ac */ /* 0x000e620008000800 */
[----:B--2---:R-:W-:-:S02]  /*02d0*/  ULEA UR6, UR6, UR8, 0x18 ;  /* 0x0000000806067291 */ /* 0x004fc4000f8ec0ff */
[----:B------:R-:W-:Y:S02]  /*02e0*/  UIADD3 UR5, UPT, UPT, UR4, 0x14000, URZ ;  /* 0x0001400004057890 */ /* 0x000fe4000fffe0ff */
[----:B------:R-:W-:Y:S01]  /*02f0*/  UISETP.NE.AND.EX UP3, UPT, UR13, URZ, UPT, UP0 ;  /* 0x000000ff0d00728c */ /* 0x000fe2000bf65300 */
[----:B------:R-:W-:Y:S01]  /*0300*/  UMOV UR36, URZ ;  /* 0x000000ff00247c82 */ /* 0x000fe20008000000 */
[----:B------:R-:W-:-:S09]  /*0310*/  UMOV UR37, URZ ;  /* 0x000000ff00257c82 */ /* 0x000fd20008000000 */
.L_x_168:
        /* <DEDUP_REMOVED lines=9> */
[----:B-1----:R-:W-:Y:S02]  /*03b0*/  UIMAD.WIDE.U32 UR14, UR30, 0x4, UR34 ;  /* 0x000000041e0e78a5 */ /* 0x002fe4000f8e0022 */
[----:B--2---:R-:W-:Y:S02]  /*03c0*/  UISETP.NE.U32.AND UP0, UPT, UR8, URZ, UPT ;  /* 0x000000ff0800728c */ /* 0x004fe4000bf05070 */
[----:B------:R-:W2:Y:S02]  /*03d0*/  @P1 LDG.E R6, desc[UR38][R4.64] ;  /* 0x0000002604061981 */ /* 0x000ea4000c1e1900 */
[----:B------:R-:W-:-:S06]  /*03e0*/  UISETP.NE.AND.EX UP0, UPT, UR9, URZ, UPT, UP0 ;  /* 0x000000ff0900728c */ /* 0x000fcc000bf05300 */
[----:B------:R-:W-:-:S05]  /*03f0*/  PLOP3.LUT P0, PT, PT, PT, UP0, 0x80, 0x8 ;  /* 0x000000000008781c */ /* 0x000fca0003f0f008 */
[----:B------:R-:W-:Y:S01]  /*0400*/  @UP0 ULEA UR16, UP1, UR30, UR8, 0x2 ;  /* 0x000000081e100291 */ /* 0x000fe2000f8210ff */
[----:B------:R-:W-:Y:S01]  /*0410*/  PLOP3.LUT P3, PT, PT, PT, UP2, 0x80, 0x8 ;  /* 0x000000000008781c */ /* 0x000fe20003f6f028 */
[----:B------:R-:W1:Y:S02]  /*0420*/  @!UP0 LDCU UR11, c[0x0][0x43c] ;  /* 0x00008780ff0b87ac */ /* 0x000e640008000800 */
[----:B------:R-:W-:Y:S02]  /*0430*/  @UP0 ULEA.HI.X UR17, UR30, UR9, URZ, 0x2, UP1 ;  /* 0x000000091e110291 */ /* 0x000fe400088f14ff */
[----:B---34-:R-:W-:Y:S01]  /*0440*/  IMAD.U32 R2, RZ, RZ, UR16 ;  /* 0x00000010ff027e24 */ /* 0x018fe2000f8e00ff */
[----:B------:R-:W5:Y:S03]  /*0450*/  @!UP0 LDCU.64 UR8, c[0x0][0x488] ;  /* 0x00009100ff0887ac */ /* 0x000f660008000a00 */
[----:B------:R-:W-:-:S05]  /*0460*/  IMAD.U32 R3, RZ, RZ, UR17 ;  /* 0x00000011ff037e24 */ /* 0x000fca000f8e00ff */
[----:B------:R3:W4:Y:S01]  /*0470*/  @P0 LDG.E R4, desc[UR38][R2.64] ;  /* 0x0000002602040981 */ /* 0x000722000c1e1900 */
[----:B------:R-:W-:Y:S01]  /*0480*/  UMOV UR43, URZ ;  /* 0x000000ff002b7c82 */ /* 0x000fe20008000000 */
[----:B------:R-:W-:Y:S01]  /*0490*/  UMOV UR21, 0xffffffff ;  /* 0xffffffff00157882 */ /* 0x000fe20000000000 */
[----:B------:R-:W-:Y:S01]  /*04a0*/  UMOV UR45, 0xffffffff ;  /* 0xffffffff002d7882 */ /* 0x000fe20000000000 */
[----:B-----5:R-:W-:-:S04]  /*04b0*/  @!UP0 UISETP.NE.U32.AND UP1, UPT, UR8, URZ, UPT ;  /* 0x000000ff0800828c */ /* 0x020fc8000bf25070 */
[----:B------:R-:W-:Y:S02]  /*04c0*/  @!UP0 UISETP.NE.AND.EX UP1, UPT, UR9, URZ, UPT, UP1 ;  /* 0x000000ff0900828c */ /* 0x000fe4000bf25310 */
[----:B------:R-:W-:Y:S02]  /*04d0*/  USHF.L.U32 UR33, UR46, 0x6, URZ ;  /* 0x000000062e217899 */ /* 0x000fe400080006ff */
[----:B-1----:R-:W-:Y:S01]  /*04e0*/  @!UP0 USEL UR9, UR11, URZ, UP1 ;  /* 0x000000ff0b098287 */ /* 0x002fe20008800000 */
[----:B---3--:R-:W-:Y:S02]  /*04f0*/  IMAD.U32 R2, RZ, RZ, UR14 ;  /* 0x0000000eff027e24 */ /* 0x008fe4000f8e00ff */
[----:B------:R-:W-:-:S05]  /*0500*/  IMAD.U32 R3, RZ, RZ, UR15 ;  /* 0x0000000fff037e24 */ /* 0x000fca000f8e00ff */
[----:B------:R-:W3:Y:S04]  /*0510*/  @P4 LDG.E R5, desc[UR38][R2.64] ;  /* 0x0000002602054981 */ /* 0x000ee8000c1e1900 */
[----:B------:R1:W5:Y:S02]  /*0520*/  @P2 LDG.E R0, desc[UR38][R2.64+0x4] ;  /* 0x0000042602002981 */ /* 0x000364000c1e1900 */
[----:B-1----:R-:W-:Y:S02]  /*0530*/  IMAD.U32 R2, RZ, RZ, UR48 ;  /* 0x00000030ff027e24 */ /* 0x002fe4000f8e00ff */
[----:B------:R-:W-:-:S05]  /*0540*/  IMAD.U32 R3, RZ, RZ, UR49 ;  /* 0x00000031ff037e24 */ /* 0x000fca000f8e00ff */
[----:B------:R-:W5:Y:S01]  /*0550*/  @!P3 LDG.E R2, desc[UR38][R2.64] ;  /* 0x000000260202b981 */ /* 0x000f62000c1e1900 */
[----:B--2---:R-:W-:Y:S02]  /*0560*/  @P1 R2UR UR43, R6 ;  /* 0x00000000062b12ca */ /* 0x004fe400000e0000 */
[----:B----4-:R-:W-:-:S13]  /*0570*/  @P0 R2UR UR42, R4 ;  /* 0x00000000042a02ca */ /* 0x010fda00000e0000 */
[----:B------:R-:W-:Y:S01]  /*0580*/  @UP0 UIADD3 UR42, UPT, UPT, UR42, -UR43, URZ ;  /* 0x8000002b2a2a0290 */ /* 0x000fe2000fffe0ff */
[----:B---3--:R-:W-:Y:S02]  /*0590*/  @P4 R2UR UR21, R5 ;  /* 0x00000000051542ca */ /* 0x008fe400000e0000 */
        /* <DEDUP_REMOVED lines=12> */
.L_x_104:
        /* <DEDUP_REMOVED lines=34> */
.L_x_106:
[----:B------:R-:W1:Y:S01]  /*0880*/  LDCU.64 UR16, c[0x0][0x3b8] ;  /* 0x00007700ff1077ac */ /* 0x000e620008000a00 */
[----:B------:R-:W-:-:S04]  /*0890*/  UIADD3 UR8, UPT, UPT, UR43, UR45, URZ ;  /* 0x0000002d2b087290 */ /* 0x000fc8000fffe0ff */
[----:B-1----:R-:W-:Y:S02]  /*08a0*/  UIMAD.WIDE.U32 UR54, UR8, UR16, URZ ;  /* 0x00000010083672a5 */ /* 0x002fe4000f8e00ff */
[----:B------:R-:W-:-:S04]  /*08b0*/  UIMAD UR8, UR8, UR17, URZ ;  /* 0x00000011080872a4 */ /* 0x000fc8000f8e02ff */
[----:B------:R-:W-:-:S06]  /*08c0*/  UIADD3 UR8, UPT, UPT, UR55, UR8, URZ ;  /* 0x0000000837087290 */ /* 0x000fcc000fffe0ff */
[----:B------:R-:W-:Y:S02]  /*08d0*/  MOV R22, UR8 ;  /* 0x0000000800167c02 */ /* 0x000fe40008000f00 */
.L_x_107:
        /* <DEDUP_REMOVED lines=43> */
.L_x_108:
[----:B------:R-:W1:Y:S01]  /*0b90*/  LDCU.64 UR14, c[0x0][0x3c0] ;  /* 0x00007800ff0e77ac */ /* 0x000e620008000a00 */
[----:B------:R-:W-:-:S04]  /*0ba0*/  UIADD3 UR8, UPT, UPT, UR43, UR45, URZ ;  /* 0x0000002d2b087290 */ /* 0x000fc8000fffe0ff */
[----:B-1----:R-:W-:Y:S02]  /*0bb0*/  UIMAD.WIDE.U32 UR56, UR8, UR14, URZ ;  /* 0x0000000e083872a5 */ /* 0x002fe4000f8e00ff */
[----:B------:R-:W-:-:S04]  /*0bc0*/  UIMAD UR8, UR8, UR15, URZ ;  /* 0x0000000f080872a4 */ /* 0x000fc8000f8e02ff */
[----:B------:R-:W-:-:S06]  /*0bd0*/  UIADD3 UR8, UPT, UPT, UR57, UR8, URZ ;  /* 0x0000000839087290 */ /* 0x000fcc000fffe0ff */
[----:B------:R-:W-:-:S07]  /*0be0*/  MOV R19, UR8 ;  /* 0x0000000800137c02 */ /* 0x000fce0008000f00 */
.L_x_109:
        /* <DEDUP_REMOVED lines=13> */
[----:B-1----:R-:W-:Y:S02]  /*0cc0*/  USHF.R.S32.HI UR9, URZ, 0x1f, UR8 ;  /* 0x0000001fff097899 */ /* 0x002fe40008011408 */
[----:B------:R-:W-:Y:S02]  /*0cd0*/  UIMAD.WIDE.U32 UR10, UR30, UR8, URZ ;  /* 0x000000081e0a72a5 */ /* 0x000fe4000f8e00ff */
[----:B------:R-:W-:Y:S02]  /*0ce0*/  UIMAD UR8, UR9, UR30, URZ ;  /* 0x0000001e090872a4 */ /* 0x000fe4000f8e02ff */
[----:B------:R-:W-:Y:S02]  /*0cf0*/  USHF.R.S32.HI UR9, URZ, 0x1f, UR22 ;  /* 0x0000001fff097899 */ /* 0x000fe40008011416 */
[----:B------:R-:W-:-:S02]  /*0d00*/  UIADD3 UR8, UPT, UPT, UR11, UR8, URZ ;  /* 0x000000080b087290 */ /* 0x000fc4000fffe0ff */
[----:B------:R-:W-:Y:S02]  /*0d10*/  UIMAD.WIDE.U32 UR52, UR10, UR22, URZ ;  /* 0x000000160a3472a5 */ /* 0x000fe4000f8e00ff */
[----:B------:R-:W-:-:S04]  /*0d20*/  UIMAD UR8, UR8, UR22, URZ ;  /* 0x00000016080872a4 */ /* 0x000fc8000f8e02ff */
[----:B------:R-:W-:Y:S01]  /*0d30*/  UIMAD UR8, UR9, UR10, UR8 ;  /* 0x0000000a090872a4 */ /* 0x000fe2000f8e0208 */
[----:B------:R-:W-:-:S03]  /*0d40*/  IMAD.WIDE.U32 R2, R11, UR52, RZ ;  /* 0x000000340b027c25 */ /* 0x000fc6000f8e00ff */
[----:B------:R-:W-:-:S06]  /*0d50*/  UIADD3 UR8, UPT, UPT, UR53, UR8, URZ ;  /* 0x0000000835087290 */ /* 0x000fcc000fffe0ff */
[----:B------:R-:W-:-:S04]  /*0d60*/  IMAD R0, R11, UR8, RZ ;  /* 0x000000080b007c24 */ /* 0x000fc8000f8e02ff */
[----:B------:R-:W-:Y:S01]  /*0d70*/  IMAD R0, R6, UR52, R0 ;  /* 0x0000003406007c24 */ /* 0x000fe2000f8e0200 */
[----:B------:R-:W-:-:S04]  /*0d80*/  MOV R6, R2 ;  /* 0x0000000200067202 */ /* 0x000fc80000000f00 */
[----:B------:R-:W-:Y:S01]  /*0d90*/  IADD3 R7, PT, PT, R3, R0, RZ ;  /* 0x0000000003077210 */ /* 0x000fe20007ffe0ff */
[----:B------:R-:W-:Y:S06]  /*0da0*/  BRA `(.L_x_111) ;  /* 0x0000000000107947 */ /* 0x000fec0003800000 */
.L_x_110:
[----:B------:R-:W-:Y:S02]  /*0db0*/  IMAD R0, R5, UR21, RZ ;  /* 0x0000001505007c24 */ /* 0x000fe4000f8e02ff */
[----:B------:R-:W-:-:S05]  /*0dc0*/  IMAD.WIDE.U32 R2, R4, UR21, RZ ;  /* 0x0000001504027c25 */ /* 0x000fca000f8e00ff */
[----:B------:R-:W-:Y:S02]  /*0dd0*/  IADD3 R7, PT, PT, R3, R0, RZ ;  /* 0x0000000003077210 */ /* 0x000fe40007ffe0ff */
[----:B------:R-:W-:-:S07]  /*0de0*/  MOV R6, R2 ;  /* 0x0000000200067202 */ /* 0x000fce0000000f00 */
.L_x_111:
[----:B------:R-:W-:Y:S01]  /*0df0*/  UMOV UR30, UR24 ;  /* 0x00000018001e7c82 */ /* 0x000fe20008000000 */
        /* <DEDUP_REMOVED lines=20> */
.L_x_112:
[----:B------:R-:W1:Y:S01]  /*0f40*/  LDCU UR55, c[0x0][0x434] ;  /* 0x00008680ff3777ac */ /* 0x000e620008000800 */
[----:B------:R-:W-:-:S04]  /*0f50*/  UIMAD UR8, UR30, UR22, UR29 ;  /* 0x000000161e0872a4 */ /* 0x000fc8000f8e021d */
[----:B-1----:R-:W-:-:S12]  /*0f60*/  UIMAD UR55, UR8, UR55, URZ ;  /* 0x00000037083772a4 */ /* 0x002fd8000f8e02ff */
.L_x_113:
        /* <DEDUP_REMOVED lines=10> */
.L_x_114:
[----:B------:R-:W1:Y:S01]  /*1010*/  LDCU UR53, c[0x0][0x444] ;  /* 0x00008880ff3577ac */ /* 0x000e620008000800 */
[----:B------:R-:W-:-:S04]  /*1020*/  UIMAD UR8, UR30, UR22, UR29 ;  /* 0x000000161e0872a4 */ /* 0x000fc8000f8e021d */
[----:B-1----:R-:W-:-:S12]  /*1030*/  UIMAD UR53, UR8, UR53, URZ ;  /* 0x00000035083572a4 */ /* 0x002fd8000f8e02ff */
.L_x_115:
        /* <DEDUP_REMOVED lines=38> */
[----:B------:R-:W-:Y:S02]  /*12a0*/  IMAD.MOV.U32 R9, RZ, RZ, RZ ;  /* 0x000000ffff097224 */ /* 0x000fe400078e00ff */
        /* <DEDUP_REMOVED lines=8> */
[----:B------:R-:W3:Y:S03]  /*1330*/  LDCU.64 UR10, c[0x0][0x570] ;  /* 0x0000ae00ff0a77ac */ /* 0x000ee60008000a00 */
[----:B------:R-:W-:-:S02]  /*1340*/  IMAD R10, R15, UR50, R10 ;  /* 0x000000320f0a7c24 */ /* 0x000fc4000f8e020a */
[----:B------:R-:W-:Y:S01]  /*1350*/  IMAD R3, R0, UR29, R3 ;  /* 0x0000001d00037c24 */ /* 0x000fe2000f8e0203 */
[----:B------:R-:W-:Y:S01]  /*1360*/  SEL R0, R6, RZ, P3 ;  /* 0x000000ff06007207 */ /* 0x000fe20001800000 */
[----:B------:R-:W-:Y:S01]  /*1370*/  IMAD R12, R13, UR27, R7 ;  /* 0x0000001b0d0c7c24 */ /* 0x000fe2000f8e0207 */
[----:B------:R-:W-:Y:S01]  /*1380*/  IADD3.X R5, PT, PT, R5, UR20, R10, P0, !PT ;  /* 0x0000001405057c10 */ /* 0x000fe200087fe40a */
[----:B------:R-:W5:Y:S01]  /*1390*/  LDCU.64 UR20, c[0x0][0x380] ;  /* 0x00007000ff1477ac */ /* 0x000f620008000a00 */
        /* <DEDUP_REMOVED lines=24> */
[C---:B---3--:R-:W-:Y:S01]  /*1520*/  LEA R30, P0, R5.reuse, UR10, 0x2 ;  /* 0x0000000a051e7c11 */ /* 0x048fe2000f8010ff */
[----:B------:R1:W-:Y:S01]  /*1530*/  STL [R1+0x38], R27 ;  /* 0x0000381b01007387 */ /* 0x0003e20000100800 */
[C---:B-----5:R-:W-:Y:S01]  /*1540*/  LEA R26, P1, R2.reuse, UR20, 0x1 ;  /* 0x00000014021a7c11 */ /* 0x060fe2000f8208ff */
[----:B------:R-:W-:Y:S01]  /*1550*/  USHF.L.U32 UR18, UR8, 0x5, URZ ;  /* 0x0000000508127899 */ /* 0x000fe200080006ff */
[----:B------:R-:W-:Y:S01]  /*1560*/  LEA.HI.X R31, R5, UR11, R4, 0x2, P0 ;  /* 0x0000000b051f7c11 */ /* 0x000fe200080f1404 */
[----:B------:R-:W-:Y:S01]  /*1570*/  UMOV UR10, UR60 ;  /* 0x0000003c000a7c82 */ /* 0x000fe20008000000 */
[----:B------:R-:W-:Y:S01]  /*1580*/  LEA.HI.X R20, R2, UR21, R0, 0x1, P1 ;  /* 0x0000001502147c11 */ /* 0x000fe200088f0c00 */
[----:B------:R1:W-:Y:S01]  /*1590*/  STL [R1+0x34], R26 ;  /* 0x0000341a01007387 */ /* 0x0003e20000100800 */
[----:B------:R-:W-:Y:S01]  /*15a0*/  IADD3 R13, P0, PT, R23, 0x20, RZ ;  /* 0x00000020170d7810 */ /* 0x000fe20007f1e0ff */
[----:B--2---:R-:W-:Y:S01]  /*15b0*/  UIMAD.WIDE UR20, UR55, 0x4, UR58 ;  /* 0x00000004371478a5 */ /* 0x004fe2000f8e023a */
[----:B------:R-:W-:Y:S01]  /*15c0*/  LOP3.LUT R11, R8, 0x40, RZ, 0xfc, !PT ;  /* 0x00000040080b7812 */ /* 0x000fe200078efcff */
[----:B------:R1:W-:Y:S01]  /*15d0*/  STL.64 [R1+0x28], R30 ;  /* 0x0000281e01007387 */ /* 0x0003e20000100a00 */
[----:B------:R-:W-:Y:S01]  /*15e0*/  UMOV UR11, UR61 ;  /* 0x0000003d000b7c82 */ /* 0x000fe20008000000 */
        /* <DEDUP_REMOVED lines=16> */
.L_x_117:
[----:B------:R-:W2:Y:S01]  /*16f0*/  LDCU.64 UR10, c[0x0][0x5c0] ;  /* 0x0000b800ff0a77ac */ /* 0x000ea20008000a00 */
[----:B------:R-:W-:-:S04]  /*1700*/  UIADD3 UR8, UPT, UPT, UR43, UR45, URZ ;  /* 0x0000002d2b087290 */ /* 0x000fc8000fffe0ff */
[----:B--2---:R-:W-:Y:S02]  /*1710*/  UIMAD.WIDE.U32 UR18, UR8, UR10, URZ ;  /* 0x0000000a081272a5 */ /* 0x004fe4000f8e00ff */
[----:B------:R-:W-:-:S04]  /*1720*/  UIMAD UR8, UR8, UR11, URZ ;  /* 0x0000000b080872a4 */ /* 0x000fc8000f8e02ff */
[----:B------:R-:W-:-:S06]  /*1730*/  UIADD3 UR8, UPT, UPT, UR19, UR8, URZ ;  /* 0x0000000813087290 */ /* 0x000fcc000fffe0ff */
[----:B------:R-:W-:Y:S02]  /*1740*/  MOV R0, UR8 ;  /* 0x0000000800007c02 */ /* 0x000fe40008000f00 */
.L_x_118:
        /* <DEDUP_REMOVED lines=13> */
.L_x_119:
[----:B------:R-:W2:Y:S01]  /*1820*/  LDCU.64 UR8, c[0x0][0x5c8] ;  /* 0x0000b900ff0877ac */ /* 0x000ea20008000a00 */
[----:B------:R-:W-:-:S04]  /*1830*/  UIADD3 UR43, UPT, UPT, UR43, UR45, URZ ;  /* 0x0000002d2b2b7290 */ /* 0x000fc8000fffe0ff */
[----:B--2---:R-:W-:Y:S02]  /*1840*/  UIMAD.WIDE.U32 UR16, UR43, UR8, URZ ;  /* 0x000000082b1072a5 */ /* 0x004fe4000f8e00ff */
[----:B------:R-:W-:-:S04]  /*1850*/  UIMAD UR43, UR43, UR9, URZ ;  /* 0x000000092b2b72a4 */ /* 0x000fc8000f8e02ff */
[----:B------:R-:W-:-:S06]  /*1860*/  UIADD3 UR43, UPT, UPT, UR17, UR43, URZ ;  /* 0x0000002b112b7290 */ /* 0x000fcc000fffe0ff */
[----:B------:R-:W-:-:S07]  /*1870*/  MOV R10, UR43 ;  /* 0x0000002b000a7c02 */ /* 0x000fce0008000f00 */
.L_x_120:
        /* <DEDUP_REMOVED lines=30> */
.L_x_122:
[----:B------:R-:W-:Y:S05]  /*1a60*/  BSYNC.RECONVERGENT B0 ;  /* 0x0000000000007941 */ /* 0x000fea0003800200 */
.L_x_121:
        /* <DEDUP_REMOVED lines=17> */
.L_x_124:
[----:B------:R-:W-:Y:S05]  /*1b80*/  BSYNC.RECONVERGENT B0 ;  /* 0x0000000000007941 */ /* 0x000fea0003800200 */
.L_x_123:
        /* <DEDUP_REMOVED lines=27> */
.L_x_126:
[----:B------:R-:W-:Y:S05]  /*1d40*/  BSYNC.RECONVERGENT B0 ;  /* 0x0000000000007941 */ /* 0x000fea0003800200 */
.L_x_125:
        /* <DEDUP_REMOVED lines=18> */
.L_x_116:
        /* <DEDUP_REMOVED lines=47> */
.L_x_130:
[----:B------:R3:W-:Y:S01]  /*2160*/  STS.128 [R0+0x16000], RZ ;  /* 0x016000ff00007388 */ /* 0x0007e20000000c00 */
[----:B------:R-:W-:Y:S05]  /*2170*/  BRA `(.L_x_131) ;  /* 0x00000000000c7947 */ /* 0x000fea0003800000 */
.L_x_129:
[----:B------:R2:W-:Y:S04]  /*2180*/  STS.128 [R0+0x12000], RZ ;  /* 0x012000ff00007388 */ /* 0x0005e80000000c00 */
[----:B------:R2:W-:Y:S04]  /*2190*/  STS.128 [R0+0x14000], RZ ;  /* 0x014000ff00007388 */ /* 0x0005e80000000c00 */
[----:B------:R2:W-:Y:S02]  /*21a0*/  STS.128 [R0+0x16000], RZ ;  /* 0x016000ff00007388 */ /* 0x0005e40000000c00 */
.L_x_131:
[----:B------:R-:W-:Y:S05]  /*21b0*/  BSYNC.RECONVERGENT B0 ;  /* 0x0000000000007941 */ /* 0x000fea0003800200 */
.L_x_128:
        /* <DEDUP_REMOVED lines=34> */
.L_x_134:
[----:B------:R4:W-:Y:S02]  /*23e0*/  STS.128 [R0+0x17000], RZ ;  /* 0x017000ff00007388 */ /* 0x0009e40000000c00 */
.L_x_133:
[----:B------:R-:W-:Y:S05]  /*23f0*/  BSYNC.RECONVERGENT B0 ;  /* 0x0000000000007941 */ /* 0x000fea0003800200 */
.L_x_132:
        /* <DEDUP_REMOVED lines=31> */
.L_x_137:
[----:B------:R4:W-:Y:S01]  /*25f0*/  STS.128 [R0+0xa000], RZ ;  /* 0x00a000ff00007388 */ /* 0x0009e20000000c00 */
[----:B------:R-:W-:Y:S05]  /*2600*/  BRA `(.L_x_138) ;  /* 0x00000000000c7947 */ /* 0x000fea0003800000 */
.L_x_136:
[----:B------:R1:W-:Y:S04]  /*2610*/  STS.128 [R0+0x6000], RZ ;  /* 0x006000ff00007388 */ /* 0x0003e80000000c00 */
[----:B------:R1:W-:Y:S04]  /*2620*/  STS.128 [R0+0x8000], RZ ;  /* 0x008000ff00007388 */ /* 0x0003e80000000c00 */
[----:B------:R1:W-:Y:S02]  /*2630*/  STS.128 [R0+0xa000], RZ ;  /* 0x00a000ff00007388 */ /* 0x0003e40000000c00 */
.L_x_138:
[----:B------:R-:W-:Y:S05]  /*2640*/  BSYNC.RECONVERGENT B0 ;  /* 0x0000000000007941 */ /* 0x000fea0003800200 */
.L_x_135:
        /* <DEDUP_REMOVED lines=31> */
.L_x_141:
[----:B------:R4:W-:Y:S02]  /*2840*/  STS.128 [R0+0xb000], RZ ;  /* 0x00b000ff00007388 */ /* 0x0009e40000000c00 */
.L_x_140:
[----:B------:R-:W-:Y:S05]  /*2850*/  BSYNC.RECONVERGENT B0 ;  /* 0x0000000000007941 */ /* 0x000fea0003800200 */
.L_x_139:
        /* <DEDUP_REMOVED lines=28> */
.L_x_144:
[----:B------:R4:W-:Y:S01]  /*2a20*/  STS.128 [R0+0x4000], RZ ;  /* 0x004000ff00007388 */ /* 0x0009e20000000c00 */
[----:B------:R-:W-:Y:S05]  /*2a30*/  BRA `(.L_x_145) ;  /* 0x00000000000c7947 */ /* 0x000fea0003800000 */
.L_x_143:
[----:B------:R1:W-:Y:S04]  /*2a40*/  STS.128 [R0], RZ ;  /* 0x000000ff00007388 */ /* 0x0003e80000000c00 */
[----:B------:R1:W-:Y:S04]  /*2a50*/  STS.128 [R0+0x2000], RZ ;  /* 0x002000ff00007388 */ /* 0x0003e80000000c00 */
[----:B------:R1:W-:Y:S02]  /*2a60*/  STS.128 [R0+0x4000], RZ ;  /* 0x004000ff00007388 */ /* 0x0003e40000000c00 */
.L_x_145:
[----:B------:R-:W-:Y:S05]  /*2a70*/  BSYNC.RECONVERGENT B0 ;  /* 0x0000000000007941 */ /* 0x000fea0003800200 */
.L_x_142:
        /* <DEDUP_REMOVED lines=27> */
.L_x_148:
[----:B------:R4:W-:Y:S02]  /*2c30*/  STS.128 [R0+0x5000], RZ ;  /* 0x005000ff00007388 */ /* 0x0009e40000000c00 */
.L_x_147:
[----:B------:R-:W-:Y:S05]  /*2c40*/  BSYNC.RECONVERGENT B0 ;  /* 0x0000000000007941 */ /* 0x000fea0003800200 */
.L_x_146:
        /* <DEDUP_REMOVED lines=56> */
.L_x_151:
[----:B------:R4:W-:Y:S01]  /*2fd0*/  STS.128 [R0+0x10000], RZ ;  /* 0x010000ff00007388 */ /* 0x0009e20000000c00 */
[----:B------:R-:W-:Y:S05]  /*2fe0*/  BRA `(.L_x_152) ;  /* 0x00000000000c7947 */ /* 0x000fea0003800000 */
.L_x_150:
[----:B------:R2:W-:Y:S04]  /*2ff0*/  STS.128 [R0+0xc000], RZ ;  /* 0x00c000ff00007388 */ /* 0x0005e80000000c00 */
[----:B------:R2:W-:Y:S04]  /*3000*/  STS.128 [R0+0xe000], RZ ;  /* 0x00e000ff00007388 */ /* 0x0005e80000000c00 */
[----:B------:R2:W-:Y:S02]  /*3010*/  STS.128 [R0+0x10000], RZ ;  /* 0x010000ff00007388 */ /* 0x0005e40000000c00 */
.L_x_152:
[----:B------:R-:W-:Y:S05]  /*3020*/  BSYNC.RECONVERGENT B0 ;  /* 0x0000000000007941 */ /* 0x000fea0003800200 */
.L_x_149:
        /* <DEDUP_REMOVED lines=33> */
.L_x_155:
[----:B------:R3:W-:Y:S02]  /*3240*/  STS.128 [R0+0x11000], RZ ;  /* 0x011000ff00007388 */ /* 0x0007e40000000c00 */
.L_x_154:
[----:B------:R-:W-:Y:S05]  /*3250*/  BSYNC.RECONVERGENT B0 ;  /* 0x0000000000007941 */ /* 0x000fea0003800200 */
.L_x_153:
[----:B------:R-:W5:Y:S01]  /*3260*/  LDCU.64 UR8, c[0x0][0x538] ;  /* 0x0000a700ff0877ac */ /* 0x000f620008000a00 */
[----:B------:R-:W0:Y:S01]  /*3270*/  LDGDEPBAR ;  /* 0x00000000000079af */ /* 0x000e220000000000 */
[----:B--23--:R-:W-:Y:S01]  /*3280*/  IMAD.U32 R2, RZ, RZ, UR29 ;  /* 0x0000001dff027e24 */ /* 0x00cfe2000f8e00ff */
[----:B------:R-:W2:Y:S01]  /*3290*/  S2R R16, SR_TID.X ;  /* 0x0000000000107919 */ /* 0x000ea20000002100 */
[C---:B-1--4-:R-:W-:Y:S02]  /*32a0*/  IMAD.SHL.U32 R0, R24.reuse, 0x40, RZ ;  /* 0x0000004018007824 */ /* 0x052fe400078e00ff */
[C---:B------:R-:W-:Y:S01]  /*32b0*/  IMAD.SHL.U32 R6, R24.reuse, 0x10, RZ ;  /* 0x0000001018067824 */ /* 0x040fe200078e00ff */
[----:B------:R-:W-:Y:S01]  /*32c0*/  LOP3.LUT P2, RZ, R24, 0x2, RZ, 0xc0, !PT ;  /* 0x0000000218ff7812 */ /* 0x000fe2000784c0ff */
[----:B------:R-:W1:Y:S01]  /*32d0*/  LDCU UR15, c[0x0][0x590] ;  /* 0x0000b200ff0f77ac */ /* 0x000e620008000800 */
[----:B------:R-:W-:Y:S01]  /*32e0*/  UIADD3 UR52, UPT, UPT, UR52, 0x40, -UR42 ;  /* 0x0000004034347890 */ /* 0x000fe2000fffe82a */
[----:B------:R-:W3:Y:S01]  /*32f0*/  LDCU UR14, c[0x0][0x45c] ;  /* 0x00008b80ff0e77ac */ /* 0x000ee20008000800 */
[----:B-----5:R-:W-:-:S04]  /*3300*/  ISETP.NE.U32.AND P0, PT, RZ, UR8, PT ;  /* 0x00000008ff007c0c */ /* 0x020fc8000bf05070 */
[----:B------:R-:W-:Y:S01]  /*3310*/  ISETP.NE.AND.EX P0, PT, RZ, UR9, PT, P0 ;  /* 0x00000009ff007c0c */ /* 0x000fe2000bf05300 */
[----:B------:R-:W-:-:S12]  /*3320*/  DEPBAR.LE SB0, 0x1 ;  /* 0x000080400000791a */ /* 0x000fd80000000000 */
[----:B------:R-:W4:Y:S01]  /*3330*/  @P0 LDC.64 R4, c[0x0][0x540] ;  /* 0x00015000ff040b82 */ /* 0x000f220000000a00 */
[----:B------:R-:W-:-:S07]  /*3340*/  @P0 IMAD.MOV.U32 R3, RZ, RZ, RZ ;  /* 0x000000ffff030224 */ /* 0x000fce00078e00ff */
[----:B------:R-:W5:Y:S01]  /*3350*/  @P0 LDC R8, c[0x0][0x458] ;  /* 0x00011600ff080b82 */ /* 0x000f620000000800 */
[----:B----4-:R-:W-:-:S04]  /*3360*/  @P0 IMAD.WIDE.U32 R2, R4, UR30, R2 ;  /* 0x0000001e04020c25 */ /* 0x010fc8000f8e0002 */
[----:B------:R-:W-:Y:S01]  /*3370*/  @P0 IMAD R5, R5, UR30, R3 ;  /* 0x0000001e05050c24 */ /* 0x000fe2000f8e0203 */
[----:B------:R-:W-:Y:S01]  /*3380*/  @P0 LEA R4, P1, R2, UR8, 0x2 ;  /* 0x0000000802040c11 */ /* 0x000fe2000f8210ff */
[----:B--2---:R-:W-:Y:S01]  /*3390*/  IMAD.SHL.U32 R15, R16, 0x20, RZ ;  /* 0x00000020100f7824 */ /* 0x004fe200078e00ff */
[----:B------:R-:W-:Y:S02]  /*33a0*/  BAR.SYNC.DEFER_BLOCKING 0x0 ;  /* 0x0000000000007b1d */ /* 0x000fe40000010000 */
[----:B------:R-:W-:Y:S02]  /*33b0*/  @P0 LEA.HI.X R5, R2, UR9, R5, 0x2, P1 ;  /* 0x0000000902050c11 */ /* 0x000fe400088f1405 */
[C---:B------:R-:W-:Y:S02]  /*33c0*/  LOP3.LUT R2, R0.reuse, 0x1c0, RZ, 0xc0, !PT ;  /* 0x000001c000027812 */ /* 0x040fe400078ec0ff */
[----:B------:R-:W-:Y:S01]  /*33d0*/  LOP3.LUT R3, R0, 0x200, RZ, 0xc0, !PT ;  /* 0x0000020000037812 */ /* 0x000fe200078ec0ff */
[----:B------:R-:W-:Y:S01]  /*33e0*/  IMAD.SHL.U32 R18, R16, 0x2, RZ ;  /* 0x0000000210127824 */ /* 0x000fe200078e00ff */
[----:B------:R-:W-:-:S02]  /*33f0*/  SHF.R.U32.HI R10, RZ, 0x2, R16 ;  /* 0x00000002ff0a7819 */ /* 0x000fc40000011610 */
        /* <DEDUP_REMOVED lines=14> */
[----:B------:R-:W-:Y:S01]  /*34e0*/  CS2R R118, SRZ ;  /* 0x0000000000767805 */ /* 0x000fe2000001ff00 */
[----:B------:R2:W4:Y:S01]  /*34f0*/  @P0 LDG.E R7, desc[UR38][R4.64] ;  /* 0x0000002604070981 */ /* 0x000522000c1e1900 */
[----:B------:R-:W-:Y:S02]  /*3500*/  LOP3.LUT R0, R2, 0x38, R25, 0xf8, !PT ;  /* 0x0000003802007812 */ /* 0x000fe400078ef819 */
[----:B------:R-:W-:Y:S02]  /*3510*/  CS2R R116, SRZ ;  /* 0x0000000000747805 */ /* 0x000fe4000001ff00 */
[----:B------:R-:W-:-:S02]  /*3520*/  LOP3.LUT P1, RZ, R24, 0x4, RZ, 0xc0, !PT ;  /* 0x0000000418ff7812 */ /* 0x000fc4000782c0ff */
[----:B------:R-:W-:Y:S02]  /*3530*/  CS2R R110, SRZ ;  /* 0x00000000006e7805 */ /* 0x000fe4000001ff00 */
[----:B------:R-:W-:Y:S02]  /*3540*/  LOP3.LUT R2, R0, 0x8, R14, 0x78, !PT ;  /* 0x0000000800027812 */ /* 0x000fe400078e780e */
        /* <DEDUP_REMOVED lines=19> */
[----:B--2---:R-:W-:Y:S01]  /*3680*/  IMAD.SHL.U32 R5, R24, 0x20, RZ ;  /* 0x0000002018057824 */ /* 0x004fe200078e00ff */
[----:B------:R-:W-:Y:S02]  /*3690*/  CS2R R42, SRZ ;  /* 0x00000000002a7805 */ /* 0x000fe4000001ff00 */
[----:B------:R-:W-:Y:S02]  /*36a0*/  CS2R R40, SRZ ;  /* 0x0000000000287805 */ /* 0x000fe4000001ff00 */
[----:B------:R-:W-:-:S02]  /*36b0*/  CS2R R38, SRZ ;  /* 0x0000000000267805 */ /* 0x000fc4000001ff00 */
[----:B------:R-:W-:Y:S02]  /*36c0*/  CS2R R36, SRZ ;  /* 0x0000000000247805 */ /* 0x000fe4000001ff00 */
[----:B------:R-:W-:Y:S02]  /*36d0*/  LOP3.LUT R4, R5, 0x200, RZ, 0xc0, !PT ;  /* 0x0000020005047812 */ /* 0x000fe400078ec0ff */
[----:B------:R-:W-:Y:S02]  /*36e0*/  CS2R R30, SRZ ;  /* 0x00000000001e7805 */ /* 0x000fe4000001ff00 */
[----:B------:R-:W-:Y:S02]  /*36f0*/  LOP3.LUT R5, R3, 0xc00, R5, 0xf8, !PT ;  /* 0x00000c0003057812 */ /* 0x000fe400078ef805 */
[----:B------:R-:W-:Y:S02]  /*3700*/  CS2R R28, SRZ ;  /* 0x00000000001c7805 */ /* 0x000fe4000001ff00 */
[----:B------:R-:W-:Y:S01]  /*3710*/  LOP3.LUT R4, R4, 0x3800, R6, 0xf8, !PT ;  /* 0x0000380004047812 */ /* 0x000fe200078ef806 */
[----:B------:R-:W-:Y:S01]  /*3720*/  IMAD.SHL.U32 R6, R24, 0x2, RZ ;  /* 0x0000000218067824 */ /* 0x000fe200078e00ff */
[----:B------:R-:W-:-:S02]  /*3730*/  LOP3.LUT R3, R0, 0x8, R24, 0x78, !PT ;  /* 0x0000000800037812 */ /* 0x000fc400078e7818 */
[----:B------:R-:W-:Y:S02]  /*3740*/  CS2R R34, SRZ ;  /* 0x0000000000227805 */ /* 0x000fe4000001ff00 */
[----:B------:R-:W-:Y:S02]  /*3750*/  LOP3.LUT R252, R5, R2, RZ, 0xfc, !PT ;  /* 0x0000000205fc7212 */ /* 0x000fe400078efcff */
[----:B------:R-:W-:Y:S01]  /*3760*/  CS2R R32, SRZ ;  /* 0x0000000000207805 */ /* 0x000fe2000001ff00 */
[----:B-----5:R2:W4:Y:S01]  /*3770*/  @P0 MUFU.RCP R5, R8 ;  /* 0x0000000800050308 */ /* 0x0205220000001000 */
[----:B------:R-:W-:Y:S01]  /*3780*/  LOP3.LUT R0, R4, R3, RZ, 0xfc, !PT ;  /* 0x0000000304007212 */ /* 0x000fe200078efcff */
        /* <DEDUP_REMOVED lines=9> */
[----:B------:R-:W-:Y:S01]  /*3820*/  LOP3.LUT R9, R4, 0x1c0, RZ, 0xc0, !PT ;  /* 0x000001c004097812 */ /* 0x000fe200078ec0ff */
[----:B------:R-:W1:Y:S01]  /*3830*/  LDCU UR8, c[0x0][0x440] ;  /* 0x00008800ff0877ac */ /* 0x000e620008000800 */
[----:B------:R-:W-:Y:S01]  /*3840*/  LEA R13, R0, UR6, 0x1 ;  /* 0x00000006000d7c11 */ /* 0x000fe2000f8e08ff */
[----:B------:R-:W-:Y:S01]  /*3850*/  IMAD.MOV.U32 R0, RZ, RZ, RZ ;  /* 0x000000ffff007224 */ /* 0x000fe200078e00ff */
[----:B------:R-:W-:Y:S01]  /*3860*/  LOP3.LUT R3, R3, 0x6, R18, 0xf8, !PT ;  /* 0x0000000603037812 */ /* 0x000fe200078ef812 */
[----:B------:R-:W1:Y:S01]  /*3870*/  LDCU UR9, c[0x0][0x3e0] ;  /* 0x00007c00ff0977ac */ /* 0x000e620008000800 */
[----:B------:R-:W-:Y:S01]  /*3880*/  LOP3.LUT R2, R2, 0x20, R10, 0x78, !PT ;  /* 0x0000002002027812 */ /* 0x000fe200078e780a */
[C---:B------:R-:W-:Y:S01]  /*3890*/  VIADD R4, R13.reuse, 0x12000 ;  /* 0x000120000d047836 */ /* 0x040fe20000000000 */
[----:B------:R-:W-:Y:S01]  /*38a0*/  STL [R1+0xc], R13 ;  /* 0x00000c0d01007387 */ /* 0x000fe20000100800 */
[----:B------:R-:W-:Y:S01]  /*38b0*/  VIADD R232, R13, 0x12040 ;  /* 0x000120400de87836 */ /* 0x000fe20000000000 */
[----:B------:R-:W-:Y:S01]  /*38c0*/  LOP3.LUT R3, R3, R2, R9, 0xfe, !PT ;  /* 0x0000000203037212 */ /* 0x000fe200078efe09 */
[----:B------:R-:W-:Y:S01]  /*38d0*/  VIADD R2, R6, UR33 ;  /* 0x0000002106027c36 */ /* 0x000fe20008000000 */
[----:B------:R-:W-:Y:S01]  /*38e0*/  LEA R252, R252, UR6, 0x1 ;  /* 0x00000006fcfc7c11 */ /* 0x000fe2000f8e08ff */
[----:B------:R-:W-:Y:S01]  /*38f0*/  @P1 VIADD R232, R4, 0xffffffc0 ;  /* 0xffffffc004e81836 */ /* 0x000fe20000000000 */
[----:B------:R-:W3:Y:S01]  /*3900*/  LDSM.16.M88.4 R148, [R13+0x12000] ;  /* 0x012000000d94783b */ /* 0x000ee20000000200 */
[C---:B------:R-:W-:Y:S01]  /*3910*/  VIADD R4, R2.reuse, 0x8 ;  /* 0x0000000802047836 */ /* 0x040fe20000000000 */
[----:B------:R-:W-:Y:S01]  /*3920*/  I2FP.F32.S32 R12, R2 ;  /* 0x00000002000c7245 */ /* 0x000fe20000201400 */
[C---:B------:R-:W-:Y:S01]  /*3930*/  VIADD R3, R2.reuse, 0x9 ;  /* 0x0000000902037836 */ /* 0x040fe20000000000 */
[----:B------:R-:W3:Y:S01]  /*3940*/  LDSM.16.M88.4 R164, [R232] ;  /* 0x00000000e8a4783b */ /* 0x000ee20000000200 */
[C---:B------:R-:W-:Y:S01]  /*3950*/  VIADD R9, R2.reuse, 0x11 ;  /* 0x0000001102097836 */ /* 0x040fe20000000000 */
[----:B--2---:R-:W-:Y:S01]  /*3960*/  I2FP.F32.S32 R8, R4 ;  /* 0x0000000400087245 */ /* 0x004fe20000201400 */
[C---:B------:R-:W-:Y:S01]  /*3970*/  VIADD R11, R2.reuse, 0x18 ;  /* 0x00000018020b7836 */ /* 0x040fe20000000000 */
[----:B------:R-:W-:Y:S01]  /*3980*/  I2FP.F32.S32 R6, R3 ;  /* 0x0000000300067245 */ /* 0x000fe20000201400 */
[----:B------:R-:W2:Y:S01]  /*3990*/  LDSM.16.M88.4 R168, [R232+0x800] ;  /* 0x00080000e8a8783b */ /* 0x000ea20000000200 */
[----:B------:R-:W-:Y:S01]  /*39a0*/  I2FP.F32.S32 R4, R9 ;  /* 0x0000000900047245 */ /* 0x000fe20000201400 */
[----:B-1----:R-:W-:Y:S01]  /*39b0*/  USHF.L.U32 UR15, UR15, 0x6, URZ ;  /* 0x000000060f0f7899 */ /* 0x002fe200080006ff */
[----:B------:R-:W-:Y:S01]  /*39c0*/  I2FP.F32.S32 R3, R11 ;  /* 0x0000000b00037245 */ /* 0x000fe20000201400 */
[----:B------:R-:W1:Y:S04]  /*39d0*/  LDSM.16.M88.4 R196, [R232+0x2000] ;  /* 0x00200000e8c4783b */ /* 0x000e680000000200 */
[----:B------:R-:W1:Y:S04]  /*39e0*/  LDSM.16.M88.4 R200, [R232+0x2800] ;  /* 0x00280000e8c8783b */ /* 0x000e680000000200 */
[----:B------:R-:W1:Y:S04]  /*39f0*/  LDSM.16.M88.4 R228, [R232+0x4000] ;  /* 0x00400000e8e4783b */ /* 0x000e680000000200 */
[----:B------:R-:W1:Y:S04]  /*3a00*/  LDSM.16.M88.4 R152, [R13+0x12800] ;  /* 0x012800000d98783b */ /* 0x000e680000000200 */
[----:B------:R-:W1:Y:S04]  /*3a10*/  LDSM.16.M88.4 R180, [R13+0x14000] ;  /* 0x014000000db4783b */ /* 0x000e680000000200 */
[----:B------:R-:W1:Y:S04]  /*3a20*/  LDSM.16.M88.4 R184, [R13+0x14800] ;  /* 0x014800000db8783b */ /* 0x000e680000000200 */
[----:B------:R-:W1:Y:S04]  /*3a30*/  LDSM.16.M88.4 R212, [R13+0x16000] ;  /* 0x016000000dd4783b */ /* 0x000e680000000200 */
[----:B------:R-:W1:Y:S01]  /*3a40*/  LDSM.16.M88.4 R216, [R13+0x16800] ;  /* 0x016800000dd8783b */ /* 0x000e620000000200 */
[----:B----4-:R-:W-:Y:S01]  /*3a50*/  @P0 FMUL.FTZ R0, R7, R5 ;  /* 0x0000000507000220 */ /* 0x010fe20000410000 */
[----:B------:R-:W-:Y:S01]  /*3a60*/  VIADD R5, R2, 0x1 ;  /* 0x0000000102057836 */ /* 0x000fe20000000000 */
[----:B------:R-:W-:Y:S01]  /*3a70*/  LOP3.LUT P0, RZ, R16, 0x2, RZ, 0xc0, !PT ;  /* 0x0000000210ff7812 */ /* 0x000fe2000780c0ff */
[----:B------:R-:W-:-:S02]  /*3a80*/  VIADD R7, R2, 0x10 ;  /* 0x0000001002077836 */ /* 0x000fc40000000000 */
[-C--:B------:R-:W-:Y:S01]  /*3a90*/  FMUL.FTZ R8, R8, R0.reuse ;  /* 0x0000000008087220 */ /* 0x080fe20000410000 */
[----:B------:R-:W-:Y:S01]  /*3aa0*/  VIADD R2, R2, 0x19 ;  /* 0x0000001902027836 */ /* 0x000fe20000000000 */
[----:B------:R-:W-:Y:S02]  /*3ab0*/  I2FP.F32.S32 R10, R5 ;  /* 0x00000005000a7245 */ /* 0x000fe40000201400 */
[----:B------:R-:W-:Y:S01]  /*3ac0*/  I2FP.F32.S32 R5, R7 ;  /* 0x0000000700057245 */ /* 0x000fe20000201400 */
[----:B------:R-:W-:Y:S01]  /*3ad0*/  FMUL.FTZ R7, R6, R0 ;  /* 0x0000000006077220 */ /* 0x000fe20000410000 */
[----:B------:R-:W-:Y:S01]  /*3ae0*/  I2FP.F32.S32 R2, R2 ;  /* 0x0000000200027245 */ /* 0x000fe20000201400 */
[-C--:B------:R-:W-:Y:S01]  /*3af0*/  FMUL.FTZ R9, R10, R0.reuse ;  /* 0x000000000a097220 */ /* 0x080fe20000410000 */
[----:B------:R-:W-:Y:S01]  /*3b00*/  SHF.R.U32.HI R10, RZ, 0x1, R16 ;  /* 0x00000001ff0a7819 */ /* 0x000fe20000011610 */
[-C--:B------:R-:W-:Y:S01]  /*3b10*/  FMUL.FTZ R6, R5, R0.reuse ;  /* 0x0000000005067220 */ /* 0x080fe20000410000 */
[-C--:B------:R-:W-:Y:S01]  /*3b20*/  FMUL.FTZ R5, R4, R0.reuse ;  /* 0x0000000004057220 */ /* 0x080fe20000410000 */
[-C--:B------:R-:W-:Y:S01]  /*3b30*/  FMUL.FTZ R4, R3, R0.reuse ;  /* 0x0000000003047220 */ /* 0x080fe20000410000 */
[----:B------:R4:W-:Y:S01]  /*3b40*/  STL [R1+0x6c], R9 ;  /* 0x00006c0901007387 */ /* 0x0009e20000100800 */
[-C--:B------:R-:W-:Y:S01]  /*3b50*/  FMUL.FTZ R3, R12, R0.reuse ;  /* 0x000000000c037220 */ /* 0x080fe20000410000 */
[----:B------:R-:W-:Y:S01]  /*3b60*/  FMUL.FTZ R2, R2, R0 ;  /* 0x0000000002027220 */ /* 0x000fe20000410000 */
[----:B------:R-:W-:Y:S01]  /*3b70*/  IMAD.U32 R0, RZ, RZ, UR40 ;  /* 0x00000028ff007e24 */ /* 0x000fe2000f8e00ff */
[----:B------:R5:W-:Y:S01]  /*3b80*/  STL [R1+0x68], R8 ;  /* 0x0000680801007387 */ /* 0x000be20000100800 */
[----:B------:R-:W-:-:S03]  /*3b90*/  IMAD.SHL.U32 R12, R16, 0x8, RZ ;  /* 0x00000008100c7824 */ /* 0x000fc600078e00ff */
[----:B------:R3:W-:Y:S04]  /*3ba0*/  STL [R1+0x64], R7 ;  /* 0x0000640701007387 */ /* 0x0007e80000100800 */
[----:B------:R2:W-:Y:S04]  /*3bb0*/  STL [R1+0x60], R6 ;  /* 0x0000600601007387 */ /* 0x0005e80000100800 */
[----:B------:R1:W-:Y:S04]  /*3bc0*/  STL [R1+0x5c], R5 ;  /* 0x00005c0501007387 */ /* 0x0003e80000100800 */
[----:B------:R1:W-:Y:S04]  /*3bd0*/  STL [R1+0x58], R4 ;  /* 0x0000580401007387 */ /* 0x0003e80000100800 */
[----:B------:R1:W-:Y:S01]  /*3be0*/  STL [R1+0x54], R3 ;  /* 0x0000540301007387 */ /* 0x0003e20000100800 */
[----:B----4-:R-:W-:-:S03]  /*3bf0*/  IMAD.MOV.U32 R9, RZ, RZ, 0x10 ;  /* 0x00000010ff097424 */ /* 0x010fc600078e00ff */
[----:B------:R4:W-:Y:S01]  /*3c00*/  STL [R1+0x50], R2 ;  /* 0x0000500201007387 */ /* 0x0009e20000100800 */
[----:B-----5:R-:W-:Y:S02]  /*3c10*/  SHF.R.U32.HI R8, RZ, 0x3, R16 ;  /* 0x00000003ff087819 */ /* 0x020fe40000011610 */
[----:B---3--:R-:W-:Y:S01]  /*3c20*/  IADD3 R7, PT, PT, R0, UR42, R19 ;  /* 0x0000002a00077c10 */ /* 0x008fe2000fffe013 */
[----:B--2---:R-:W-:-:S04]  /*3c30*/  IMAD.MOV.U32 R6, RZ, RZ, 0x20 ;  /* 0x00000020ff067424 */ /* 0x004fc800078e00ff */
[----:B------:R-:W-:Y:S02]  /*3c40*/  VIADD R11, R7, -UR44 ;  /* 0x8000002c070b7c36 */ /* 0x000fe40008000000 */
[----:B-1----:R-:W-:Y:S02]  /*3c50*/  IMAD.MOV.U32 R5, RZ, RZ, 0x40 ;  /* 0x00000040ff057424 */ /* 0x002fe400078e00ff */
[----:B------:R-:W-:Y:S02]  /*3c60*/  IMAD.SHL.U32 R4, R16, 0x40, RZ ;  /* 0x0000004010047824 */ /* 0x000fe400078e00ff */
[----:B------:R-:W-:-:S03]  /*3c70*/  IMAD.MOV.U32 R3, RZ, RZ, 0x40 ;  /* 0x00000040ff037424 */ /* 0x000fc600078e00ff */
[----:B------:R-:W-:Y:S01]  /*3c80*/  LOP3.LUT R7, R4, 0x1c0, RZ, 0xc0, !PT ;  /* 0x000001c004077812 */ /* 0x000fe200078ec0ff */
[----:B----4-:R-:W-:Y:S01]  /*3c90*/  IMAD.MOV.U32 R2, RZ, RZ, 0x20 ;  /* 0x00000020ff027424 */ /* 0x010fe200078e00ff */
[----:B------:R-:W-:Y:S02]  /*3ca0*/  SEL R3, R3, 0xffffffc0, !P1 ;  /* 0xffffffc003037807 */ /* 0x000fe40004800000 */
[----:B------:R-:W-:Y:S02]  /*3cb0*/  LOP3.LUT P1, RZ, R16, 0x4, RZ, 0xc0, !PT ;  /* 0x0000000410ff7812 */ /* 0x000fe4000782c0ff */
[----:B------:R-:W-:Y:S02]  /*3cc0*/  SEL R0, R2, 0xffffffe0, !P2 ;  /* 0xffffffe002007807 */ /* 0x000fe40005000000 */
[----:B------:R-:W-:Y:S02]  /*3cd0*/  LOP3.LUT R2, R18, 0x20, RZ, 0xc0, !PT ;  /* 0x0000002012027812 */ /* 0x000fe400078ec0ff */
[----:B------:R-:W-:Y:S01]  /*3ce0*/  LOP3.LUT P2, RZ, R16, 0x8, RZ, 0xc0, !PT ;  /* 0x0000000810ff7812 */ /* 0x000fe2000784c0ff */
[----:B------:R-:W-:Y:S01]  /*3cf0*/  IMAD.IADD R240, R0, 0x1, R232 ;  /* 0x0000000100f07824 */ /* 0x000fe200078e02e8 */
[----:B------:R-:W-:Y:S01]  /*3d00*/  LOP3.LUT R2, R2, 0x18, R8, 0xf8, !PT ;  /* 0x0000001802027812 */ /* 0x000fe200078ef808 */
[----:B------:R-:W-:Y:S01]  /*3d10*/  IMAD.IADD R8, R0, 0x1, R13 ;  /* 0x0000000100087824 */ /* 0x000fe200078e020d */
[----:B------:R-:W1:Y:S02]  /*3d20*/  LDSM.16.M88.4 R232, [R232+0x4800] ;  /* 0x00480000e8e8783b */ /* 0x000e640000000200 */
[----:B------:R-:W-:-:S02]  /*3d30*/  LOP3.LUT R2, R2, 0x1c0, R4, 0xf8, !PT ;  /* 0x000001c002027812 */ /* 0x000fc400078ef804 */
[----:B------:R-:W-:Y:S02]  /*3d40*/  STL [R1+0x10], R8 ;  /* 0x0000100801007387 */ /* 0x000fe40000100800 */
[----:B------:R-:W-:Y:S02]  /*3d50*/  LOP3.LUT R2, R2, 0x38, R12, 0x78, !PT ;  /* 0x0000003802027812 */ /* 0x000fe400078e780c */
[----:B------:R-:W2:Y:S02]  /*3d60*/  LDSM.16.M88.4 R156, [R8+0x12000] ;  /* 0x01200000089c783b */ /* 0x000ea40000000200 */
[----:B------:R-:W-:Y:S02]  /*3d70*/  LOP3.LUT R14, R2, 0x200, R4, 0xf8, !PT ;  /* 0x00000200020e7812 */ /* 0x000fe400078ef804 */
[----:B------:R-:W3:Y:S01]  /*3d80*/  LDSM.16.M88.4 R160, [R8+0x12800] ;  /* 0x0128000008a0783b */ /* 0x000ee20000000200 */
[----:B------:R-:W-:Y:S02]  /*3d90*/  LOP3.LUT R2, R7, 0x38, R12, 0xf8, !PT ;  /* 0x0000003807027812 */ /* 0x000fe400078ef80c */
[----:B------:R-:W-:Y:S01]  /*3da0*/  SEL R7, R5, 0xffffffc0, !P1 ;  /* 0xffffffc005077807 */ /* 0x000fe20004800000 */
[----:B------:R-:W4:Y:S01]  /*3db0*/  LDSM.16.M88.4 R188, [R8+0x14000] ;  /* 0x0140000008bc783b */ /* 0x000f220000000200 */
[----:B------:R-:W-:-:S02]  /*3dc0*/  SEL R5, R6, 0xffffffe0, !P0 ;  /* 0xffffffe006057807 */ /* 0x000fc40004000000 */
[----:B------:R-:W-:Y:S01]  /*3dd0*/  LOP3.LUT R7, R2, 0x8, R10, 0x78, !PT ;  /* 0x0000000802077812 */ /* 0x000fe200078e780a */
[----:B------:R-:W1:Y:S01]  /*3de0*/  LDSM.16.M88.4 R192, [R8+0x14800] ;  /* 0x0148000008c0783b */ /* 0x000e620000000200 */
[----:B------:R-:W-:Y:S01]  /*3df0*/  SEL R6, R9, 0xfffffff0, !P1 ;  /* 0xfffffff009067807 */ /* 0x000fe20004800000 */
[----:B------:R-:W-:Y:S02]  /*3e00*/  IMAD.IADD R6, R13, 0x1, R3 ;  /* 0x000000010d067824 */ /* 0x000fe400078e0203 */
[----:B------:R-:W1:Y:S04]  /*3e10*/  LDSM.16.M88.4 R220, [R8+0x16000] ;  /* 0x0160000008dc783b */ /* 0x000e680000000200 */
[----:B------:R5:W1:Y:S04]  /*3e20*/  LDSM.16.M88.4 R224, [R8+0x16800] ;  /* 0x0168000008e0783b */ /* 0x000a680000000200 */
[----:B------:R2:W-:Y:S04]  /*3e30*/  STL [R1+0x40], R11 ;  /* 0x0000400b01007387 */ /* 0x0005e80000100800 */
[----:B------:R-:W1:Y:S04]  /*3e40*/  LDSM.16.M88.4 R172, [R240] ;  /* 0x00000000f0ac783b */ /* 0x000e680000000200 */
[----:B------:R-:W1:Y:S04]  /*3e50*/  LDSM.16.M88.4 R176, [R240+0x800] ;  /* 0x00080000f0b0783b */ /* 0x000e680000000200 */
[----:B------:R-:W1:Y:S04]  /*3e60*/  LDSM.16.M88.4 R204, [R240+0x2000] ;  /* 0x00200000f0cc783b */ /* 0x000e680000000200 */
[----:B------:R-:W1:Y:S01]  /*3e70*/  LDSM.16.M88.4 R208, [R240+0x2800] ;  /* 0x00280000f0d0783b */ /* 0x000e620000000200 */
[----:B-----5:R-:W-:-:S03]  /*3e80*/  LOP3.LUT R8, R10, 0x10, RZ, 0xc0, !PT ;  /* 0x000000100a087812 */ /* 0x020fc600078ec0ff */
[----:B------:R-:W1:Y:S04]  /*3e90*/  LDSM.16.M88.4 R236, [R240+0x4000] ;  /* 0x00400000f0ec783b */ /* 0x000e680000000200 */
[----:B------:R-:W1:Y:S01]  /*3ea0*/  LDSM.16.M88.4 R240, [R240+0x4800] ;  /* 0x00480000f0f0783b */ /* 0x000e620000000200 */
[----:B--2---:R-:W-:Y:S02]  /*3eb0*/  LOP3.LUT R11, R4, 0x200, RZ, 0xc0, !PT ;  /* 0x00000200040b7812 */ /* 0x004fe400078ec0ff */
[----:B------:R-:W-:Y:S01]  /*3ec0*/  LOP3.LUT R4, R8, 0x8, R16, 0xf8, !PT ;  /* 0x0000000808047812 */ /* 0x000fe200078ef810 */
[----:B------:R-:W-:Y:S01]  /*3ed0*/  STL [R1+0x20], R14 ;  /* 0x0000200e01007387 */ /* 0x000fe20000100800 */
[----:B------:R-:W-:Y:S02]  /*3ee0*/  LOP3.LUT R5, R11, 0xc00, R15, 0xf8, !PT ;  /* 0x00000c000b057812 */ /* 0x000fe400078ef80f */
[----:B------:R-:W-:Y:S01]  /*3ef0*/  LOP3.LUT R4, R4, R2, RZ, 0x3c, !PT ;  /* 0x0000000204047212 */ /* 0x000fe200078e3cff */
[----:B------:R-:W-:Y:S01]  /*3f00*/  IMAD.IADD R2, R3, 0x1, R252 ;  /* 0x0000000103027824 */ /* 0x000fe200078e02fc */
[----:B------:R-:W-:-:S02]  /*3f10*/  LOP3.LUT R3, R5, R7, RZ, 0xfc, !PT ;  /* 0x0000000705037212 */ /* 0x000fc400078efcff */
[----:B------:R-:W-:-:S05]  /*3f20*/  LOP3.LUT R4, R4, 0x200, R15, 0xf8, !PT ;  /* 0x0000020004047812 */ /* 0x000fca00078ef80f */
[----:B------:R2:W-:Y:S04]  /*3f30*/  STL [R1+0x1c], R4 ;  /* 0x00001c0401007387 */ /* 0x0005e80000100800 */
[----:B------:R-:W-:Y:S04]  /*3f40*/  STL [R1+0x14], R6 ;  /* 0x0000140601007387 */ /* 0x000fe80000100800 */
[----:B------:R5:W-:Y:S01]  /*3f50*/  STL [R1+0x70], R3 ;  /* 0x0000700301007387 */ /* 0x000be20000100800 */
[----:B--2---:R-:W-:-:S05]  /*3f60*/  IMAD.IADD R4, R0, 0x1, R252 ;  /* 0x0000000100047824 */ /* 0x004fca00078e02fc */
[----:B------:R2:W-:Y:S01]  /*3f70*/  STL [R1+0x4], R4 ;  /* 0x0000040401007387 */ /* 0x0005e20000100800 */
[----:B-----5:R-:W-:-:S03]  /*3f80*/  IMAD.IADD R3, R0, 0x1, R6 ;  /* 0x0000000100037824 */ /* 0x020fc600078e0206 */
[----:B------:R2:W-:Y:S01]  /*3f90*/  STL [R1], R2 ;  /* 0x0000000201007387 */ /* 0x0005e20000100800 */
[----:B------:R-:W-:-:S03]  /*3fa0*/  IMAD.IADD R0, R0, 0x1, R2 ;  /* 0x0000000100007824 */ /* 0x000fc600078e0202 */
[----:B------:R2:W-:Y:S04]  /*3fb0*/  STL [R1+0x18], R3 ;  /* 0x0000180301007387 */ /* 0x0005e80000100800 */
[----:B-1-34-:R2:W-:Y:S02]  /*3fc0*/  STL [R1+0x8], R0 ;  /* 0x0000080001007387 */ /* 0x01a5e40000100800 */
.L_x_158:
[----:B------:R-:W3:Y:S01]  /*3fd0*/  LDL R248, [R1+0xc] ;  /* 0x00000c0001f87983 */ /* 0x000ee20000100800 */
[----:B------:R-:W-:Y:S01]  /*3fe0*/  UIADD3 UR40, UPT, UPT, UR40, -0x40, URZ ;  /* 0xffffffc028287890 */ /* 0x000fe2000fffe0ff */
[----:B------:R-:W-:Y:S01]  /*3ff0*/  IMAD.U32 R244, RZ, RZ, UR10 ;  /* 0x0000000afff47e24 */ /* 0x000fe2000f8e00ff */
[----:B------:R-:W-:Y:S02]  /*4000*/  USHF.L.U32 UR16, UR46, 0x6, URZ ;  /* 0x000000062e107899 */ /* 0x000fe400080006ff */
[----:B------:R-:W4:Y:S01]  /*4010*/  LDL.LU R247, [R1+0x4] ;  /* 0x0000040001f77983 */ /* 0x000f220000300800 */
[----:B------:R-:W-:Y:S01]  /*4020*/  UISETP.GE.AND UP0, UPT, UR40, UR52, UPT ;  /* 0x000000342800728c */ /* 0x000fe2000bf06270 */
[----:B------:R-:W-:Y:S01]  /*4030*/  IMAD.U32 R245, RZ, RZ, UR11 ;  /* 0x0000000bfff57e24 */ /* 0x000fe2000f8e00ff */
[----:B------:R-:W-:Y:S02]  /*4040*/  UIADD3 UR16, UPT, UPT, UR16, 0x40, URZ ;  /* 0x0000004010107890 */ /* 0x000fe4000fffe0ff */
[----:B-----5:R-:W5:Y:S01]  /*4050*/  LDL R246, [R1+0x10] ;  /* 0x0000100001f67983 */ /* 0x020f620000100800 */
[----:B------:R-:W-:Y:S02]  /*4060*/  UIADD3 UR41, UPT, UPT, UR41, -0x1, URZ ;  /* 0xffffffff29297890 */ /* 0x000fe4000fffe0ff */
[----:B------:R-:W-:Y:S02]  /*4070*/  UISETP.LT.AND UP0, UPT, UR16, UR42, UP0 ;  /* 0x0000002a1000728c */ /* 0x000fe40008701270 */
[----:B--2---:R-:W2:Y:S05]  /*4080*/  LDL.LU R3, [R1] ;  /* 0x0000000001037983 */ /* 0x004eaa0000300800 */
[----:B------:R-:W2:Y:S01]  /*4090*/  LDL R2, [R1+0x14] ;  /* 0x0000140001027983 */ /* 0x000ea20000100800 */
[----:B------:R-:W-:Y:S01]  /*40a0*/  PLOP3.LUT P0, PT, PT, PT, UP0, 0x80, 0x8 ;  /* 0x000000000008781c */ /* 0x000fe20003f0f008 */
[----:B------:R-:W-:Y:S03]  /*40b0*/  UISETP.GT.AND UP0, UPT, UR41, UR51, UPT ;  /* 0x000000332900728c */ /* 0x000fe6000bf04270 */
[----:B-1----:R-:W2:Y:S05]  /*40c0*/  LDL.LU R0, [R1+0x8] ;  /* 0x0000080001007983 */ /* 0x002eaa0000300800 */
[----:B------:R-:W2:Y:S05]  /*40d0*/  LDL R250, [R1+0x18] ;  /* 0x0000180001fa7983 */ /* 0x000eaa0000100800 */
[----:B------:R-:W0:Y:S01]  /*40e0*/  LDGDEPBAR ;  /* 0x00000000000079af */ /* 0x000e220000000000 */
[----:B------:R-:W-:Y:S04]  /*40f0*/  @UP0 UIADD3 UR17, UP1, UPT, UR20, -0x100, URZ ;  /* 0xffffff0014110890 */ /* 0x000fe8000ff3e0ff */
[----:B------:R-:W2:Y:S01]  /*4100*/  LDL R251, [R1+0x48] ;  /* 0x0000480001fb7983 */ /* 0x000ea20000100800 */
[----:B------:R-:W-:Y:S02]  /*4110*/  @UP0 UIADD3.X UR16, UPT, UPT, UR21, -0x1, URZ, UP1, !UPT ;  /* 0xffffffff15100890 */ /* 0x000fe40008ffe4ff */
[----:B------:R-:W-:Y:S04]  /*4120*/  @UP0 UIADD3 UR10, UP1, UPT, UR10, -0x100, URZ ;  /* 0xffffff000a0a0890 */ /* 0x000fe8000ff3e0ff */
[----:B------:R-:W-:Y:S01]  /*4130*/  @UP0 UIADD3.X UR11, UPT, UPT, UR11, -0x1, URZ, UP1, !UPT ;  /* 0xffffffff0b0b0890 */ /* 0x000fe20008ffe4ff */
[----:B------:R-:W-:Y:S04]  /*4140*/  DEPBAR.LE SB0, 0x0 ;  /* 0x000080000000791a */ /* 0x000fe80000000000 */
[----:B------:R-:W-:Y:S06]  /*4150*/  BAR.SYNC.DEFER_BLOCKING 0x0 ;  /* 0x0000000000007b1d */ /* 0x000fec0000010000 */
[----:B------:R-:W-:Y:S05]  /*4160*/  LDSM.16.M88.4 R16, [R252] ;  /* 0x00000000fc10783b */ /* 0x000fea0000000200 */
[----:B---3--:R-:W1:Y:S05]  /*4170*/  LDSM.16.M88.4 R8, [R248+0xc000] ;  /* 0x00c00000f808783b */ /* 0x008e6a0000000200 */
[----:B------:R-:W3:Y:S05]  /*4180*/  LDSM.16.M88.4 R68, [R248+0xc800] ;  /* 0x00c80000f844783b */ /* 0x000eea0000000200 */
[----:B----4-:R-:W-:Y:S05]  /*4190*/  LDSM.16.M88.4 R72, [R247] ;  /* 0x00000000f748783b */ /* 0x010fea0000000200 */
[----:B-----5:R-:W4:Y:S05]  /*41a0*/  LDSM.16.M88.4 R76, [R246+0xc000] ;  /* 0x00c00000f64c783b */ /* 0x020f2a0000000200 */
[----:B------:R-:W5:Y:S05]  /*41b0*/  LDSM.16.M88.4 R80, [R246+0xc800] ;  /* 0x00c80000f650783b */ /* 0x000f6a0000000200 */
[----:B--2---:R-:W-:Y:S05]  /*41c0*/  LDSM.16.M88.4 R84, [R3] ;  /* 0x000000000354783b */ /* 0x004fea0000000200 */
[----:B------:R-:W2:Y:S05]  /*41d0*/  LDSM.16.M88.4 R88, [R2+0xc000] ;  /* 0x00c000000258783b */ /* 0x000eaa0000000200 */
[----:B------:R-:W-:Y:S01]  /*41e0*/  LDSM.16.M88.4 R92, [R0] ;  /* 0x00000000005c783b */ /* 0x000fe20000000200 */
[C---:B-1----:R-:W-:Y:S04]  /*41f0*/  HMMA.16816.F32 R4, R16.reuse, R8, RZ ;  /* 0x000000081004723c */ /* 0x042fe800000018ff */
[----:B------:R-:W-:Y:S04]  /*4200*/  LDSM.16.M88.4 R96, [R250+0xc000] ;  /* 0x00c00000fa60783b */ /* 0x000fe80000000200 */
[C---:B------:R-:W-:Y:S08]  /*4210*/  HMMA.16816.F32 R8, R16.reuse, R10, RZ ;  /* 0x0000000a1008723c */ /* 0x040ff000000018ff */
[C---:B---3--:R-:W-:Y:S08]  /*4220*/  HMMA.16816.F32 R12, R16.reuse, R68, RZ ;  /* 0x00000044100c723c */ /* 0x048ff000000018ff */
[----:B------:R-:W-:Y:S01]  /*4230*/  HMMA.16816.F32 R16, R16, R70, RZ ;  /* 0x000000461010723c */ /* 0x000fe200000018ff */
[----:B------:R-:W1:Y:S07]  /*4240*/  LDSM.16.M88.4 R68, [R2+0xc800] ;  /* 0x00c800000244783b */ /* 0x000e6e0000000200 */
[C---:B----4-:R-:W-:Y:S08]  /*4250*/  HMMA.16816.F32 R4, R72.reuse, R76, R4 ;  /* 0x0000004c4804723c */ /* 0x050ff00000001804 */
[C---:B------:R-:W-:Y:S01]  /*4260*/  HMMA.16816.F32 R8, R72.reuse, R78, R8 ;  /* 0x0000004e4808723c */ /* 0x040fe20000001808 */
[----:B------:R-:W-:Y:S07]  /*4270*/  LDSM.16.M88.4 R76, [R252+0x2000] ;  /* 0x00200000fc4c783b */ /* 0x000fee0000000200 */
[C---:B-----5:R-:W-:Y:S08]  /*4280*/  HMMA.16816.F32 R12, R72.reuse, R80, R12 ;  /* 0x00000050480c723c */ /* 0x060ff0000000180c */
[----:B------:R-:W-:Y:S01]  /*4290*/  HMMA.16816.F32 R16, R72, R82, R16 ;  /* 0x000000524810723c */ /* 0x000fe20000001810 */
[----:B------:R-:W3:Y:S05]  /*42a0*/  LDSM.16.M88.4 R72, [R250+0xc800] ;  /* 0x00c80000fa48783b */ /* 0x000eea0000000200 */
[----:B------:R-:W4:Y:S02]  /*42b0*/  LDSM.16.M88.4 R80, [R248+0xe000] ;  /* 0x00e00000f850783b */ /* 0x000f240000000200 */
[C---:B--2---:R-:W-:Y:S08]  /*42c0*/  HMMA.16816.F32 R4, R84.reuse, R88, R4 ;  /* 0x000000585404723c */ /* 0x044ff00000001804 */
[C---:B------:R-:W-:Y:S01]  /*42d0*/  HMMA.16816.F32 R8, R84.reuse, R90, R8 ;  /* 0x0000005a5408723c */ /* 0x040fe20000001808 */
[----:B------:R-:W-:Y:S07]  /*42e0*/  LDSM.16.M88.4 R88, [R246+0xe000] ;  /* 0x00e00000f658783b */ /* 0x000fee0000000200 */
[C---:B-1----:R-:W-:Y:S08]  /*42f0*/  HMMA.16816.F32 R12, R84.reuse, R68, R12 ;  /* 0x00000044540c723c */ /* 0x042ff0000000180c */
[----:B------:R-:W-:Y:S01]  /*4300*/  HMMA.16816.F32 R16, R84, R70, R16 ;  /* 0x000000465410723c */ /* 0x000fe20000001810 */
[----:B------:R-:W1:Y:S05]  /*4310*/  LDSM.16.M88.4 R68, [R248+0xe800] ;  /* 0x00e80000f844783b */ /* 0x000e6a0000000200 */
[----:B------:R-:W2:Y:S02]  /*4320*/  LDSM.16.M88.4 R84, [R247+0x2000] ;  /* 0x00200000f754783b */ /* 0x000ea40000000200 */
[C---:B------:R-:W-:Y:S08]  /*4330*/  HMMA.16816.F32 R4, R92.reuse, R96, R4 ;  /* 0x000000605c04723c */ /* 0x040ff00000001804 */
[C---:B------:R-:W-:Y:S01]  /*4340*/  HMMA.16816.F32 R8, R92.reuse, R98, R8 ;  /* 0x000000625c08723c */ /* 0x040fe20000001808 */
[----:B------:R-:W-:Y:S07]  /*4350*/  LDSM.16.M88.4 R96, [R2+0xe000] ;  /* 0x00e000000260783b */ /* 0x000fee0000000200 */
[C---:B---3--:R-:W-:Y:S08]  /*4360*/  HMMA.16816.F32 R12, R92.reuse, R72, R12 ;  /* 0x000000485c0c723c */ /* 0x048ff0000000180c */
[----:B------:R-:W-:Y:S01]  /*4370*/  HMMA.16816.F32 R16, R92, R74, R16 ;  /* 0x0000004a5c10723c */ /* 0x000fe20000001810 */
[----:B------:R-:W3:Y:S05]  /*4380*/  LDSM.16.M88.4 R72, [R246+0xe800] ;  /* 0x00e80000f648783b */ /* 0x000eea0000000200 */
[----:B------:R-:W5:Y:S02]  /*4390*/  LDSM.16.M88.4 R92, [R3+0x2000] ;  /* 0x00200000035c783b */ /* 0x000f640000000200 */
[C---:B----4-:R-:W-:Y:S08]  /*43a0*/  HMMA.16816.F32 R4, R76.reuse, R80, R4 ;  /* 0x000000504c04723c */ /* 0x050ff00000001804 */
[C---:B------:R-:W-:Y:S01]  /*43b0*/  HMMA.16816.F32 R8, R76.reuse, R82, R8 ;  /* 0x000000524c08723c */ /* 0x040fe20000001808 */
[----:B------:R-:W-:Y:S07]  /*43c0*/  LDSM.16.M88.4 R80, [R250+0xe000] ;  /* 0x00e00000fa50783b */ /* 0x000fee0000000200 */
[C---:B-1----:R-:W-:Y:S08]  /*43d0*/  HMMA.16816.F32 R12, R76.reuse, R68, R12 ;  /* 0x000000444c0c723c */ /* 0x042ff0000000180c */
[----:B------:R-:W-:Y:S01]  /*43e0*/  HMMA.16816.F32 R16, R76, R70, R16 ;  /* 0x000000464c10723c */ /* 0x000fe20000001810 */
[----:B------:R-:W1:Y:S05]  /*43f0*/  LDSM.16.M88.4 R68, [R2+0xe800] ;  /* 0x00e800000244783b */ /* 0x000e6a0000000200 */
[----:B------:R-:W4:Y:S02]  /*4400*/  LDSM.16.M88.4 R76, [R0+0x2000] ;  /* 0x00200000004c783b */ /* 0x000f240000000200 */
[C---:B--2---:R-:W-:Y:S08]  /*4410*/  HMMA.16816.F32 R4, R84.reuse, R88, R4 ;  /* 0x000000585404723c */ /* 0x044ff00000001804 */
[C---:B------:R-:W-:Y:S01]  /*4420*/  HMMA.16816.F32 R8, R84.reuse, R90, R8 ;  /* 0x0000005a5408723c */ /* 0x040fe20000001808 */
[----:B------:R-:W-:Y:S07]  /*4430*/  LDSM.16.M88.4 R88, [R248+0x10000] ;  /* 0x01000000f858783b */ /* 0x000fee0000000200 */
[C---:B---3--:R-:W-:Y:S08]  /*4440*/  HMMA.16816.F32 R12, R84.reuse, R72, R12 ;  /* 0x00000048540c723c */ /* 0x048ff0000000180c */
[----:B------:R-:W-:Y:S01]  /*4450*/  HMMA.16816.F32 R16, R84, R74, R16 ;  /* 0x0000004a5410723c */ /* 0x000fe20000001810 */
[----:B------:R-:W2:Y:S05]  /*4460*/  LDSM.16.M88.4 R72, [R250+0xe800] ;  /* 0x00e80000fa48783b */ /* 0x000eaa0000000200 */
[----:B------:R3:W2:Y:S02]  /*4470*/  LDSM.16.M88.4 R84, [R252+0x4000] ;  /* 0x00400000fc54783b */ /* 0x0006a40000000200 */
[C---:B-----5:R-:W-:Y:S08]  /*4480*/  HMMA.16816.F32 R4, R92.reuse, R96, R4 ;  /* 0x000000605c04723c */ /* 0x060ff00000001804 */
[C---:B------:R-:W-:Y:S01]  /*4490*/  HMMA.16816.F32 R8, R92.reuse, R98, R8 ;  /* 0x000000625c08723c */ /* 0x040fe20000001808 */
[----:B------:R-:W-:Y:S07]  /*44a0*/  LDSM.16.M88.4 R96, [R246+0x10000] ;  /* 0x01000000f660783b */ /* 0x000fee0000000200 */
[C---:B-1----:R-:W-:Y:S01]  /*44b0*/  HMMA.16816.F32 R12, R92.reuse, R68, R12 ;  /* 0x000000445c0c723c */ /* 0x042fe2000000180c */
[----:B---3--:R-:W-:Y:S07]  /*44c0*/  IMAD.MOV.U32 R252, RZ, RZ, 0x3f ;  /* 0x0000003ffffc7424 */ /* 0x008fee00078e00ff */
[----:B------:R-:W-:Y:S01]  /*44d0*/  HMMA.16816.F32 R16, R92, R70, R16 ;  /* 0x000000465c10723c */ /* 0x000fe20000001810 */
[----:B------:R1:W3:Y:S05]  /*44e0*/  LDSM.16.M88.4 R68, [R248+0x10800] ;  /* 0x01080000f844783b */ /* 0x0002ea0000000200 */
[----:B------:R-:W5:Y:S02]  /*44f0*/  LDSM.16.M88.4 R92, [R247+0x4000] ;  /* 0x00400000f75c783b */ /* 0x000f640000000200 */
[C---:B----4-:R-:W-:Y:S08]  /*4500*/  HMMA.16816.F32 R4, R76.reuse, R80, R4 ;  /* 0x000000504c04723c */ /* 0x050ff00000001804 */
[C---:B------:R-:W-:Y:S01]  /*4510*/  HMMA.16816.F32 R8, R76.reuse, R82, R8 ;  /* 0x000000524c08723c */ /* 0x040fe20000001808 */
[----:B------:R-:W-:Y:S07]  /*4520*/  LDSM.16.M88.4 R80, [R2+0x10000] ;  /* 0x010000000250783b */ /* 0x000fee0000000200 */
[C---:B--2---:R-:W-:Y:S01]  /*4530*/  HMMA.16816.F32 R12, R76.reuse, R72, R12 ;  /* 0x000000484c0c723c */ /* 0x044fe2000000180c */
[----:B-1----:R-:W2:Y:S07]  /*4540*/  LDL R248, [R1+0x54] ;  /* 0x0000540001f87983 */ /* 0x002eae0000100800 */
[----:B------:R-:W-:Y:S01]  /*4550*/  HMMA.16816.F32 R16, R76, R74, R16 ;  /* 0x0000004a4c10723c */ /* 0x000fe20000001810 */
[----:B------:R1:W-:Y:S05]  /*4560*/  LDSM.16.M88.4 R76, [R3+0x4000] ;  /* 0x00400000034c783b */ /* 0x0003ea0000000200 */
[----:B------:R4:W5:Y:S02]  /*4570*/  LDSM.16.M88.4 R72, [R246+0x10800] ;  /* 0x01080000f648783b */ /* 0x0009640000000200 */
[C---:B------:R-:W-:Y:S08]  /*4580*/  HMMA.16816.F32 R4, R84.reuse, R88, R4 ;  /* 0x000000585404723c */ /* 0x040ff00000001804 */
[C---:B------:R-:W-:Y:S01]  /*4590*/  HMMA.16816.F32 R8, R84.reuse, R90, R8 ;  /* 0x0000005a5408723c */ /* 0x040fe20000001808 */
[----:B------:R-:W-:Y:S07]  /*45a0*/  LDSM.16.M88.4 R88, [R250+0x10000] ;  /* 0x01000000fa58783b */ /* 0x000fee0000000200 */
[C---:B---3--:R-:W-:Y:S01]  /*45b0*/  HMMA.16816.F32 R12, R84.reuse, R68, R12 ;  /* 0x00000044540c723c */ /* 0x048fe2000000180c */
[----:B-1----:R-:W3:Y:S01]  /*45c0*/  LDL R3, [R1+0x4c] ;  /* 0x00004c0001037983 */ /* 0x002ee20000100800 */
[----:B----4-:R-:W1:Y:S06]  /*45d0*/  S2R R246, SR_TID.X ;  /* 0x0000000000f67919 */ /* 0x010e6c0000002100 */
[----:B------:R-:W-:Y:S01]  /*45e0*/  HMMA.16816.F32 R16, R84, R70, R16 ;  /* 0x000000465410723c */ /* 0x000fe20000001810 */
[----:B------:R4:W1:Y:S05]  /*45f0*/  LDSM.16.M88.4 R68, [R2+0x10800] ;  /* 0x010800000244783b */ /* 0x00086a0000000200 */
[----:B------:R1:W1:Y:S02]  /*4600*/  LDSM.16.M88.4 R84, [R0+0x4000] ;  /* 0x004000000054783b */ /* 0x0002640000000200 */
[C---:B-----5:R-:W-:Y:S03]  /*4610*/  HMMA.16816.F32 R4, R92.reuse, R96, R4 ;  /* 0x000000605c04723c */ /* 0x060fe60000001804 */
[----:B------:R-:W5:Y:S05]  /*4620*/  LDL R96, [R1+0x40] ;  /* 0x0000400001607983 */ /* 0x000f6a0000100800 */
[----:B------:R-:W5:Y:S01]  /*4630*/  LDL R97, [R1+0x6c] ;  /* 0x00006c0001617983 */ /* 0x000f620000100800 */
[C---:B------:R-:W-:Y:S01]  /*4640*/  HMMA.16816.F32 R8, R92.reuse, R98, R8 ;  /* 0x000000625c08723c */ /* 0x040fe20000001808 */
[----:B------:R-:W-:Y:S05]  /*4650*/  IMAD.MOV.U32 R99, RZ, RZ, 0x40 ;  /* 0x00000040ff637424 */ /* 0x000fea00078e00ff */
[----:B------:R-:W-:Y:S02]  /*4660*/  SEL R99, R99, 0xffffffc0, !P1 ;  /* 0xffffffc063637807 */ /* 0x000fe40004800000 */
[C---:B------:R-:W-:Y:S01]  /*4670*/  HMMA.16816.F32 R12, R92.reuse, R72, R12 ;  /* 0x000000485c0c723c */ /* 0x040fe2000000180c */
[----:B----4-:R-:W-:Y:S02]  /*4680*/  MOV R2, UR46 ;  /* 0x0000002e00027c02 */ /* 0x010fe40008000f00 */
[----:B-1----:R-:W-:Y:S01]  /*4690*/  IMAD.SHL.U32 R247, R246, 0x2, RZ ;  /* 0x00000002f6f77824 */ /* 0x002fe200078e00ff */
[----:B------:R-:W-:Y:S04]  /*46a0*/  SHF.R.U32.HI R249, RZ, 0x2, R246 ;  /* 0x00000002fff97819 */ /* 0x000fe800000116f6 */
[----:B------:R-:W-:Y:S01]  /*46b0*/  HMMA.16816.F32 R16, R92, R74, R16 ;  /* 0x0000004a5c10723c */ /* 0x000fe20000001810 */
[----:B------:R-:W4:Y:S02]  /*46c0*/  LDL R75, [R1+0x60] ;  /* 0x00006000014b7983 */ /* 0x000f240000100800 */
[----:B------:R-:W-:Y:S01]  /*46d0*/  @!P0 LOP3.LUT R0, R247, 0x6, RZ, 0xc0, !PT ;  /* 0x00000006f7008812 */ /* 0x000fe200078ec0ff */
[----:B------:R-:W-:Y:S03]  /*46e0*/  FMUL.FTZ R74, R251, 1.4426950216293334961 ;  /* 0x3fb8aa3bfb4a7820 */ /* 0x000fe60000410000 */
[----:B------:R-:W-:Y:S01]  /*46f0*/  @!P0 LOP3.LUT R0, R0, 0xe0, R249, 0xf8, !PT ;  /* 0x000000e000008812 */ /* 0x000fe200078ef8f9 */
[C---:B------:R-:W-:Y:S05]  /*4700*/  HMMA.16816.F32 R4, R76.reuse, R80, R4 ;  /* 0x000000504c04723c */ /* 0x040fea0000001804 */
[----:B------:R-:W-:Y:S03]  /*4710*/  @!P0 IMAD R0, R2, 0x40, R0 ;  /* 0x0000004002008824 */ /* 0x000fe600078e0200 */
[C---:B------:R-:W-:Y:S03]  /*4720*/  HMMA.16816.F32 R8, R76.reuse, R82, R8 ;  /* 0x000000524c08723c */ /* 0x040fe60000001808 */
[----:B------:R-:W-:Y:S05]  /*4730*/  @!P0 VIADD R73, R0, 0x1 ;  /* 0x0000000100498836 */ /* 0x000fea0000000000 */
[C---:B------:R-:W-:Y:S08]  /*4740*/  HMMA.16816.F32 R12, R76.reuse, R68, R12 ;  /* 0x000000444c0c723c */ /* 0x040ff0000000180c */
[----:B------:R-:W-:Y:S01]  /*4750*/  HMMA.16816.F32 R16, R76, R70, R16 ;  /* 0x000000464c10723c */ /* 0x000fe20000001810 */
[----:B------:R-:W4:Y:S05]  /*4760*/  LDL R77, [R1+0x68] ;  /* 0x00006800014d7983 */ /* 0x000f2a0000100800 */
[----:B------:R1:W1:Y:S02]  /*4770*/  LDSM.16.M88.4 R68, [R250+0x10800] ;  /* 0x01080000fa44783b */ /* 0x0002640000000200 */
[C---:B------:R-:W-:Y:S03]  /*4780*/  HMMA.16816.F32 R4, R84.reuse, R88, R4 ;  /* 0x000000585404723c */ /* 0x040fe60000001804 */
[----:B------:R-:W4:Y:S05]  /*4790*/  LDL R76, [R1+0x64] ;  /* 0x00006400014c7983 */ /* 0x000f2a0000100800 */
[C---:B------:R-:W-:Y:S01]  /*47a0*/  HMMA.16816.F32 R8, R84.reuse, R90, R8 ;  /* 0x0000005a5408723c */ /* 0x040fe20000001808 */
[----:B-1----:R-:W-:Y:S07]  /*47b0*/  MOV R250, 0x37 ;  /* 0x0000003700fa7802 */ /* 0x002fee0000000f00 */
[C---:B------:R-:W-:Y:S08]  /*47c0*/  HMMA.16816.F32 R12, R84.reuse, R68, R12 ;  /* 0x00000044540c723c */ /* 0x040ff0000000180c */
[----:B------:R-:W-:Y:S03]  /*47d0*/  HMMA.16816.F32 R16, R84, R70, R16 ;  /* 0x000000465410723c */ /* 0x000fe60000001810 */
[C---:B--2---:R-:W-:Y:S01]  /*47e0*/  FADD.FTZ R2, R248.reuse, R4 ;  /* 0x00000004f8027221 */ /* 0x044fe20000010000 */
[----:B------:R-:W-:Y:S01]  /*47f0*/  FADD.FTZ R6, R248, R6 ;  /* 0x00000006f8067221 */ /* 0x000fe20000010000 */
[C---:B------:R-:W-:Y:S01]  /*4800*/  IMAD.SHL.U32 R248, R246.reuse, 0x20, RZ ;  /* 0x00000020f6f87824 */ /* 0x040fe200078e00ff */
[----:B------:R-:W-:Y:S04]  /*4810*/  SHF.L.U32 R246, R246, 0x4, RZ ;  /* 0x00000004f6f67819 */ /* 0x000fe800000006ff */
[----:B------:R-:W-:Y:S02]  /*4820*/  LOP3.LUT R246, R246, 0x1c0, RZ, 0xc0, !PT ;  /* 0x000001c0f6f67812 */ /* 0x000fe400078ec0ff */
[C---:B---3--:R-:W-:Y:S01]  /*4830*/  FSETP.NEU.FTZ.AND P3, PT, R3.reuse, -INF , PT ;  /* 0xff8000000300780b */ /* 0x048fe20003f7d000 */
[----:B------:R-:W-:Y:S05]  /*4840*/  FMUL.FTZ R3, R3, 1.4426950216293334961 ;  /* 0x3fb8aa3b03037820 */ /* 0x000fea0000410000 */
[----:B------:R-:W-:Y:S02]  /*4850*/  FSEL R4, R3, RZ, P3 ;  /* 0x000000ff03047208 */ /* 0x000fe40001800000 */
[----:B------:R-:W-:Y:S02]  /*4860*/  FSETP.NEU.FTZ.AND P3, PT, R251, -INF , PT ;  /* 0xff800000fb00780b */ /* 0x000fe40003f7d000 */
[C---:B-----5:R-:W-:Y:S02]  /*4870*/  @!P0 VIADDMNMX R72, R96.reuse, -R252, UR42, PT ;  /* 0x0000002a60488e46 */ /* 0x060fe4000b8009fc */
[----:B------:R-:W-:Y:S02]  /*4880*/  @!P0 VIADDMNMX R3, R96, -R250, UR42, PT ;  /* 0x0000002a60038e46 */ /* 0x000fe4000b8009fa */
[-C--:B------:R-:W-:Y:S01]  /*4890*/  @!P0 ISETP.GE.AND P4, PT, R0, R72.reuse, PT ;  /* 0x000000480000820c */ /* 0x080fe20003f86270 */
[C---:B------:R-:W-:Y:S01]  /*48a0*/  FADD.FTZ R5, R97.reuse, R5 ;  /* 0x0000000561057221 */ /* 0x040fe20000010000 */
[----:B------:R-:W-:Y:S01]  /*48b0*/  FADD.FTZ R7, R97, R7 ;  /* 0x0000000761077221 */ /* 0x000fe20000010000 */
[----:B------:R-:W1:Y:S01]  /*48c0*/  S2R R250, SR_TID.X ;  /* 0x0000000000fa7919 */ /* 0x000e620000002100 */
[----:B------:R-:W-:Y:S02]  /*48d0*/  @!P0 FSEL R2, R2, -INF , !P4 ;  /* 0xff80000002028808 */ /* 0x000fe40006000000 */
[-C--:B------:R-:W-:Y:S03]  /*48e0*/  @!P0 ISETP.GE.AND P4, PT, R73, R72.reuse, PT ;  /* 0x000000484900820c */ /* 0x080fe60003f86270 */
[--C-:B------:R-:W-:Y:S01]  /*48f0*/  FFMA.FTZ R2, R2, UR14, -R4.reuse ;  /* 0x0000000e02027c23 */ /* 0x100fe20008010804 */
[----:B------:R-:W-:Y:S02]  /*4900*/  @!P0 FSEL R5, R5, -INF , !P4 ;  /* 0xff80000005058808 */ /* 0x000fe40006000000 */
[-C--:B------:R-:W-:Y:S01]  /*4910*/  @!P0 ISETP.GE.AND P4, PT, R0, R3.reuse, PT ;  /* 0x000000030000820c */ /* 0x080fe20003f86270 */
[----:B------:R2:W-:Y:S02]  /*4920*/  MUFU.EX2 R96, R2 ;  /* 0x0000000200607308 */ /* 0x0005e40000000800 */
[----:B------:R-:W-:Y:S01]  /*4930*/  FFMA.FTZ R5, R5, UR14, -R4 ;  /* 0x0000000e05057c23 */ /* 0x000fe20008010804 */
[----:B------:R-:W-:Y:S01]  /*4940*/  @!P0 FSEL R6, R6, -INF , !P4 ;  /* 0xff80000006068808 */ /* 0x000fe20006000000 */
[C---:B----4-:R-:W-:Y:S01]  /*4950*/  FADD.FTZ R12, R75.reuse, R12 ;  /* 0x0000000c4b0c7221 */ /* 0x050fe20000010000 */
[----:B------:R-:W-:Y:S05]  /*4960*/  FADD.FTZ R14, R75, R14 ;  /* 0x0000000e4b0e7221 */ /* 0x000fea0000010000 */
[----:B------:R3:W4:Y:S01]  /*4970*/  MUFU.EX2 R94, R5 ;  /* 0x00000005005e7308 */ /* 0x0007220000000800 */
[----:B--2---:R-:W-:Y:S02]  /*4980*/  FSEL R2, R74, RZ, P3 ;  /* 0x000000ff4a027208 */ /* 0x004fe40001800000 */
[----:B------:R-:W2:Y:S01]  /*4990*/  LDL R74, [R1+0x5c] ;  /* 0x00005c00014a7983 */ /* 0x000ea20000100800 */
[-C--:B------:R-:W-:Y:S02]  /*49a0*/  @!P0 ISETP.GE.AND P3, PT, R73, R3.reuse, PT ;  /* 0x000000034900820c */ /* 0x080fe40003f66270 */
[----:B-1----:R-:W-:Y:S02]  /*49b0*/  SHF.R.U32.HI R251, RZ, 0x1, R250 ;  /* 0x00000001fffb7819 */ /* 0x002fe400000116fa */
[----:B------:R-:W-:Y:S01]  /*49c0*/  @!P0 FSEL R7, R7, -INF , !P3 ;  /* 0xff80000007078808 */ /* 0x000fe20005800000 */
[--C-:B---3--:R-:W-:Y:S01]  /*49d0*/  FFMA.FTZ R5, R6, UR14, -R2.reuse ;  /* 0x0000000e06057c23 */ /* 0x108fe20008010802 */
[----:B------:R-:W-:Y:S03]  /*49e0*/  @!P0 VIADD R6, R0, 0x8 ;  /* 0x0000000800068836 */ /* 0x000fe60000000000 */
[----:B------:R-:W-:Y:S01]  /*49f0*/  FFMA.FTZ R7, R7, UR14, -R2 ;  /* 0x0000000e07077c23 */ /* 0x000fe20008010802 */
[----:B------:R1:W-:Y:S01]  /*4a00*/  MUFU.EX2 R98, R5 ;  /* 0x0000000500627308 */ /* 0x0003e20000000800 */
[-C--:B------:R-:W-:Y:S01]  /*4a10*/  @!P0 ISETP.GE.AND P3, PT, R6, R72.reuse, PT ;  /* 0x000000480600820c */ /* 0x080fe20003f66270 */
[C---:B------:R-:W-:Y:S08]  /*4a20*/  FADD.FTZ R8, R77.reuse, R8 ;  /* 0x000000084d087221 */ /* 0x040ff00000010000 */
[----:B------:R3:W5:Y:S01]  /*4a30*/  MUFU.EX2 R97, R7 ;  /* 0x0000000700617308 */ /* 0x0007620000000800 */
[----:B------:R-:W-:Y:S01]  /*4a40*/  FADD.FTZ R10, R77, R10 ;  /* 0x0000000a4d0a7221 */ /* 0x000fe20000010000 */
[----:B------:R-:W-:Y:S01]  /*4a50*/  @!P0 FSEL R8, R8, -INF , !P3 ;  /* 0xff80000008088808 */ /* 0x000fe20005800000 */
[----:B------:R-:W-:Y:S04]  /*4a60*/  FADD.FTZ R9, R76, R9 ;  /* 0x000000094c097221 */ /* 0x000fe80000010000 */
[--C-:B------:R-:W-:Y:S01]  /*4a70*/  FFMA.FTZ R8, R8, UR14, -R4.reuse ;  /* 0x0000000e08087c23 */ /* 0x100fe20008010804 */
[----:B-1----:R-:W-:Y:S02]  /*4a80*/  @!P0 VIADD R5, R0, 0x9 ;  /* 0x0000000900058836 */ /* 0x002fe40000000000 */
[----:B------:R-:W-:Y:S01]  /*4a90*/  FADD.FTZ R11, R76, R11 ;  /* 0x0000000b4c0b7221 */ /* 0x000fe20000010000 */
[----:B------:R-:W-:Y:S01]  /*4aa0*/  IMAD.MOV.U32 R76, RZ, RZ, 0x20 ;  /* 0x00000020ff4c7424 */ /* 0x000fe200078e00ff */
[----:B------:R1:W-:Y:S01]  /*4ab0*/  MUFU.EX2 R92, R8 ;  /* 0x00000008005c7308 */ /* 0x0003e20000000800 */
[-C--:B------:R-:W-:Y:S01]  /*4ac0*/  @!P0 ISETP.GE.AND P3, PT, R5, R72.reuse, PT ;  /* 0x000000480500820c */ /* 0x080fe20003f66270 */
[----:B---3--:R-:W3:Y:S03]  /*4ad0*/  LDL R7, [R1+0x50] ;  /* 0x0000500001077983 */ /* 0x008ee60000100800 */
[----:B------:R-:W-:Y:S02]  /*4ae0*/  @!P0 FSEL R9, R9, -INF , !P3 ;  /* 0xff80000009098808 */ /* 0x000fe40005800000 */
[-C--:B------:R-:W-:Y:S01]  /*4af0*/  @!P0 ISETP.GE.AND P3, PT, R6, R3.reuse, PT ;  /* 0x000000030600820c */ /* 0x080fe20003f66270 */
[----:B------:R-:W-:Y:S02]  /*4b00*/  @!P0 VIADD R6, R0, 0x10 ;  /* 0x0000001000068836 */ /* 0x000fe40000000000 */
[----:B------:R-:W-:Y:S01]  /*4b10*/  FFMA.FTZ R9, R9, UR14, -R4 ;  /* 0x0000000e09097c23 */ /* 0x000fe20008010804 */
[----:B------:R-:W-:Y:S02]  /*4b20*/  @!P0 FSEL R10, R10, -INF , !P3 ;  /* 0xff8000000a0a8808 */ /* 0x000fe40005800000 */
[-C--:B------:R-:W-:Y:S01]  /*4b30*/  @!P0 ISETP.GE.AND P3, PT, R5, R3.reuse, PT ;  /* 0x000000030500820c */ /* 0x080fe20003f66270 */
[----:B------:R4:W5:Y:S01]  /*4b40*/  MUFU.EX2 R91, R9 ;  /* 0x00000009005b7308 */ /* 0x0009620000000800 */
[----:B------:R-:W-:Y:S01]  /*4b50*/  @!P0 IADD3 R5, PT, PT, R0, 0x11, RZ ;  /* 0x0000001100058810 */ /* 0x000fe20007ffe0ff */
[----:B-1----:R-:W5:Y:S01]  /*4b60*/  LDL R8, [R1+0x58] ;  /* 0x0000580001087983 */ /* 0x002f620000100800 */
[----:B------:R-:W-:Y:S01]  /*4b70*/  @!P0 FSEL R11, R11, -INF , !P3 ;  /* 0xff8000000b0b8808 */ /* 0x000fe20005800000 */
[--C-:B------:R-:W-:Y:S01]  /*4b80*/  FFMA.FTZ R10, R10, UR14, -R2.reuse ;  /* 0x0000000e0a0a7c23 */ /* 0x100fe20008010802 */
[-C--:B------:R-:W-:Y:S05]  /*4b90*/  @!P0 ISETP.GE.AND P3, PT, R6, R72.reuse, PT ;  /* 0x000000480600820c */ /* 0x080fea0003f66270 */
[----:B------:R1:W-:Y:S01]  /*4ba0*/  MUFU.EX2 R95, R10 ;  /* 0x0000000a005f7308 */ /* 0x0003e20000000800 */
[----:B------:R-:W-:Y:S01]  /*4bb0*/  @!P0 FSEL R12, R12, -INF , !P3 ;  /* 0xff8000000c0c8808 */ /* 0x000fe20005800000 */
[----:B------:R-:W-:Y:S01]  /*4bc0*/  FFMA.FTZ R11, R11, UR14, -R2 ;  /* 0x0000000e0b0b7c23 */ /* 0x000fe20008010802 */
[----:B------:R-:W-:Y:S03]  /*4bd0*/  @!P0 ISETP.GE.AND P3, PT, R5, R72, PT ;  /* 0x000000480500820c */ /* 0x000fe60003f66270 */
[--C-:B------:R-:W-:Y:S04]  /*4be0*/  FFMA.FTZ R12, R12, UR14, -R4.reuse ;  /* 0x0000000e0c0c7c23 */ /* 0x100fe80008010804 */
[----:B------:R1:W-:Y:S01]  /*4bf0*/  MUFU.EX2 R93, R11 ;  /* 0x0000000b005d7308 */ /* 0x0003e20000000800 */
[----:B----4-:R-:W-:Y:S09]  /*4c00*/  F2FP.F16.F32.PACK_AB R9, R94, R96 ;  /* 0x000000605e09723e */ /* 0x010ff200000000ff */
[----:B------:R-:W-:Y:S01]  /*4c10*/  MUFU.EX2 R88, R12 ;  /* 0x0000000c00587308 */ /* 0x000fe20000000800 */
[----:B-1----:R-:W4:Y:S01]  /*4c20*/  LDL R10, [R1+0x70] ;  /* 0x00007000010a7983 */ /* 0x002f220000100800 */
[----:B------:R-:W-:Y:S05]  /*4c30*/  IMAD.MOV.U32 R11, RZ, RZ, 0x10 ;  /* 0x00000010ff0b7424 */ /* 0x000fea00078e00ff */
[----:B------:R-:W-:Y:S01]  /*4c40*/  SEL R11, R11, 0xfffffff0, !P1 ;  /* 0xfffffff00b0b7807 */ /* 0x000fe20004800000 */
[C---:B--2---:R-:W-:Y:S01]  /*4c50*/  FADD.FTZ R13, R74.reuse, R13 ;  /* 0x0000000d4a0d7221 */ /* 0x044fe20000010000 */
[----:B------:R-:W-:Y:S04]  /*4c60*/  FADD.FTZ R15, R74, R15 ;  /* 0x0000000f4a0f7221 */ /* 0x000fe80000010000 */
[----:B------:R-:W-:Y:S02]  /*4c70*/  @!P0 FSEL R13, R13, -INF , !P3 ;  /* 0xff8000000d0d8808 */ /* 0x000fe40005800000 */
[-C--:B------:R-:W-:Y:S02]  /*4c80*/  @!P0 ISETP.GE.AND P3, PT, R6, R3.reuse, PT ;  /* 0x000000030600820c */ /* 0x080fe40003f66270 */
[----:B------:R-:W2:Y:S01]  /*4c90*/  LDL R6, [R1+0x44] ;  /* 0x0000440001067983 */ /* 0x000ea20000100800 */
[----:B------:R-:W-:Y:S01]  /*4ca0*/  FFMA.FTZ R13, R13, UR14, -R4 ;  /* 0x0000000e0d0d7c23 */ /* 0x000fe20008010804 */
[----:B------:R-:W-:Y:S02]  /*4cb0*/  @!P0 FSEL R14, R14, -INF , !P3 ;  /* 0xff8000000e0e8808 */ /* 0x000fe40005800000 */
[-C--:B------:R-:W-:Y:S01]  /*4cc0*/  @!P0 ISETP.GE.AND P3, PT, R5, R3.reuse, PT ;  /* 0x000000030500820c */ /* 0x080fe20003f66270 */
[C---:B------:R-:W-:Y:S01]  /*4cd0*/  @!P0 VIADD R5, R0.reuse, 0x18 ;  /* 0x0000001800058836 */ /* 0x040fe20000000000 */
[----:B------:R-:W-:Y:S01]  /*4ce0*/  MUFU.EX2 R86, R13 ;  /* 0x0000000d00567308 */ /* 0x000fe20000000800 */
[----:B------:R-:W-:Y:S01]  /*4cf0*/  @!P0 VIADD R0, R0, 0x19 ;  /* 0x0000001900008836 */ /* 0x000fe20000000000 */
[----:B------:R-:W-:Y:S01]  /*4d00*/  @!P0 FSEL R15, R15, -INF , !P3 ;  /* 0xff8000000f0f8808 */ /* 0x000fe20005800000 */
[--C-:B------:R-:W-:Y:S01]  /*4d10*/  FFMA.FTZ R14, R14, UR14, -R2.reuse ;  /* 0x0000000e0e0e7c23 */ /* 0x100fe20008010802 */
[-C--:B------:R-:W-:Y:S03]  /*4d20*/  @!P0 ISETP.GE.AND P3, PT, R5, R72.reuse, PT ;  /* 0x000000480500820c */ /* 0x080fe60003f66270 */
[----:B------:R-:W-:Y:S03]  /*4d30*/  FFMA.FTZ R15, R15, UR14, -R2 ;  /* 0x0000000e0f0f7c23 */ /* 0x000fe60008010802 */
[----:B------:R-:W-:Y:S10]  /*4d40*/  MUFU.EX2 R90, R14 ;  /* 0x0000000e005a7308 */ /* 0x000ff40000000800 */
[----:B------:R-:W-:Y:S01]  /*4d50*/  MUFU.EX2 R89, R15 ;  /* 0x0000000f00597308 */ /* 0x000fe20000000800 */
[C---:B---3--:R-:W-:Y:S01]  /*4d60*/  FADD.FTZ R17, R7.reuse, R17 ;  /* 0x0000001107117221 */ /* 0x048fe20000010000 */
[----:B------:R-:W-:Y:S01]  /*4d70*/  FADD.FTZ R19, R7, R19 ;  /* 0x0000001307137221 */ /* 0x000fe20000010000 */
[----:B------:R-:W-:Y:S02]  /*4d80*/  LOP3.LUT R7, R248, 0xc00, RZ, 0xc0, !PT ;  /* 0x00000c00f8077812 */ /* 0x000fe400078ec0ff */
[----:B------:R-:W1:Y:S02]  /*4d90*/  S2R R248, SR_TID.X ;  /* 0x0000000000f87919 */ /* 0x000e640000002100 */
[----:B------:R-:W-:Y:S01]  /*4da0*/  LOP3.LUT R7, R7, 0x6, R247, 0xf8, !PT ;  /* 0x0000000607077812 */ /* 0x000fe200078ef8f7 */
[C---:B-----5:R-:W-:Y:S01]  /*4db0*/  FADD.FTZ R16, R8.reuse, R16 ;  /* 0x0000001008107221 */ /* 0x060fe20000010000 */
[----:B------:R-:W-:Y:S01]  /*4dc0*/  FADD.FTZ R18, R8, R18 ;  /* 0x0000001208127221 */ /* 0x000fe20000010000 */
[----:B------:R-:W-:Y:S03]  /*4dd0*/  LOP3.LUT R8, R247, 0x38, RZ, 0xc0, !PT ;  /* 0x00000038f7087812 */ /* 0x000fe600078ec0ff */
[----:B------:R-:W-:Y:S02]  /*4de0*/  @!P0 FSEL R16, R16, -INF , !P3 ;  /* 0xff80000010108808 */ /* 0x000fe40005800000 */
[----:B------:R-:W-:Y:S02]  /*4df0*/  @!P0 ISETP.GE.AND P3, PT, R0, R72, PT ;  /* 0x000000480000820c */ /* 0x000fe40003f66270 */
[----:B------:R-:W-:Y:S01]  /*4e00*/  LOP3.LUT R8, R8, 0x20, R249, 0x78, !PT ;  /* 0x0000002008087812 */ /* 0x000fe200078e78f9 */
[----:B------:R-:W-:Y:S01]  /*4e10*/  FFMA.FTZ R16, R16, UR14, -R4 ;  /* 0x0000000e10107c23 */ /* 0x000fe20008010804 */
[----:B------:R-:W-:Y:S02]  /*4e20*/  @!P0 FSEL R17, R17, -INF , !P3 ;  /* 0xff80000011118808 */ /* 0x000fe40005800000 */
[-C--:B------:R-:W-:Y:S01]  /*4e30*/  @!P0 ISETP.GE.AND P3, PT, R5, R3.reuse, PT ;  /* 0x000000030500820c */ /* 0x080fe20003f66270 */
[----:B------:R-:W-:Y:S01]  /*4e40*/  MUFU.EX2 R84, R16 ;  /* 0x0000001000547308 */ /* 0x000fe20000000800 */
[----:B------:R-:W-:Y:S01]  /*4e50*/  LOP3.LUT R7, R7, R8, R246, 0xfe, !PT ;  /* 0x0000000807077212 */ /* 0x000fe200078efef6 */
[----:B------:R-:W-:Y:S01]  /*4e60*/  FFMA.FTZ R4, R17, UR14, -R4 ;  /* 0x0000000e11047c23 */ /* 0x000fe20008010804 */
[----:B------:R-:W-:Y:S01]  /*4e70*/  @!P0 FSEL R18, R18, -INF , !P3 ;  /* 0xff80000012128808 */ /* 0x000fe20005800000 */
[----:B------:R-:W3:Y:S01]  /*4e80*/  S2R R246, SR_TID.X ;  /* 0x0000000000f67919 */ /* 0x000ee20000002100 */
[----:B------:R-:W-:Y:S02]  /*4e90*/  @!P0 ISETP.GE.AND P3, PT, R0, R3, PT ;  /* 0x000000030000820c */ /* 0x000fe40003f66270 */
[C---:B------:R-:W-:Y:S03]  /*4ea0*/  LEA R0, R7.reuse, UR5, 0x1 ;  /* 0x0000000507007c11 */ /* 0x040fe6000f8e08ff */
[----:B------:R-:W-:Y:S01]  /*4eb0*/  MUFU.EX2 R83, R4 ;  /* 0x0000000400537308 */ /* 0x000fe20000000800 */
[----:B------:R-:W-:Y:S01]  /*4ec0*/  LEA R80, R7, UR4, 0x1 ;  /* 0x0000000407507c11 */ /* 0x000fe2000f8e08ff */
[--C-:B------:R-:W-:Y:S01]  /*4ed0*/  FFMA.FTZ R18, R18, UR14, -R2.reuse ;  /* 0x0000000e12127c23 */ /* 0x100fe20008010802 */
[----:B------:R-:W-:Y:S01]  /*4ee0*/  F2FP.F16.F32.PACK_AB R8, R97, R98 ;  /* 0x000000626108723e */ /* 0x000fe200000000ff */
[C---:B------:R-:W-:Y:S01]  /*4ef0*/  IMAD.IADD R81, R0.reuse, 0x1, R11 ;  /* 0x0000000100517824 */ /* 0x040fe200078e020b */
[----:B------:R-:W-:Y:S01]  /*4f00*/  F2FP.F16.F32.PACK_AB R7, R91, R92 ;  /* 0x0000005c5b07723e */ /* 0x000fe200000000ff */
[----:B------:R-:W-:Y:S01]  /*4f10*/  STS [R80+0x14000], R9 ;  /* 0x0140000950007388 */ /* 0x000fe20000000800 */
[----:B------:R-:W-:Y:S03]  /*4f20*/  @!P0 FSEL R19, R19, -INF , !P3 ;  /* 0xff80000013138808 */ /* 0x000fe60005800000 */
[----:B------:R-:W-:Y:S01]  /*4f30*/  MUFU.EX2 R87, R18 ;  /* 0x0000001200577308 */ /* 0x000fe20000000800 */
[C---:B------:R-:W-:Y:S01]  /*4f40*/  VIADD R3, R0.reuse, 0x20 ;  /* 0x0000002000037836 */ /* 0x040fe20000000000 */
[----:B------:R5:W-:Y:S01]  /*4f50*/  STS [R80+0x14400], R8 ;  /* 0x0144000850007388 */ /* 0x000be20000000800 */
[----:B------:R-:W-:Y:S01]  /*4f60*/  @P2 IADD3 R3, PT, PT, R0, -0x20, RZ ;  /* 0xffffffe000032810 */ /* 0x000fe20007ffe0ff */
[----:B------:R-:W-:Y:S01]  /*4f70*/  FFMA.FTZ R2, R19, UR14, -R2 ;  /* 0x0000000e13027c23 */ /* 0x000fe20008010802 */
[----:B----4-:R-:W-:Y:S02]  /*4f80*/  LEA R252, R10, UR4, 0x1 ;  /* 0x000000040afc7c11 */ /* 0x010fe4000f8e08ff */
[----:B------:R4:W-:Y:S01]  /*4f90*/  STS [R81], R7 ;  /* 0x0000000751007388 */ /* 0x0009e20000000800 */
[----:B-1----:R-:W-:Y:S02]  /*4fa0*/  IMAD.SHL.U32 R249, R248, 0x8, RZ ;  /* 0x00000008f8f97824 */ /* 0x002fe400078e00ff */
[----:B------:R-:W1:Y:S01]  /*4fb0*/  MUFU.EX2 R85, R2 ;  /* 0x0000000200557308 */ /* 0x000e620000000800 */
[----:B------:R-:W-:Y:S02]  /*4fc0*/  IMAD.IADD R82, R11, 0x1, R3 ;  /* 0x000000010b527824 */ /* 0x000fe400078e0203 */
[----:B------:R-:W-:Y:S05]  /*4fd0*/  IMAD.SHL.U32 R248, R250, 0x40, RZ ;  /* 0x00000040faf87824 */ /* 0x000fea00078e00ff */
[----:B------:R-:W-:Y:S02]  /*4fe0*/  LOP3.LUT R248, R248, 0x1c0, RZ, 0xc0, !PT ;  /* 0x000001c0f8f87812 */ /* 0x000fe400078ec0ff */
[----:B---3--:R-:W-:Y:S02]  /*4ff0*/  LOP3.LUT P4, RZ, R246, 0x2, RZ, 0xc0, !PT ;  /* 0x00000002f6ff7812 */ /* 0x008fe4000788c0ff */
[----:B------:R-:W-:Y:S02]  /*5000*/  LOP3.LUT R248, R248, 0x38, R249, 0xf8, !PT ;  /* 0x00000038f8f87812 */ /* 0x000fe400078ef8f9 */
[----:B------:R-:W-:Y:S02]  /*5010*/  SEL R76, R76, 0xffffffe0, !P4 ;  /* 0xffffffe04c4c7807 */ /* 0x000fe40006000000 */
[----:B-1----:R-:W-:Y:S02]  /*5020*/  F2FP.F16.F32.PACK_AB R0, R85, R87 ;  /* 0x000000575500723e */ /* 0x002fe400000000ff */
[----:B-----5:R-:W-:Y:S02]  /*5030*/  F2FP.F16.F32.PACK_AB R8, R86, R88 ;  /* 0x000000585608723e */ /* 0x020fe400000000ff */
[----:B------:R-:W-:Y:S02]  /*5040*/  IADD3 R246, PT, PT, R76, R252, RZ ;  /* 0x000000fc4cf67210 */ /* 0x000fe40007ffe0ff */
[----:B----4-:R-:W-:Y:S02]  /*5050*/  F2FP.F16.F32.PACK_AB R7, R89, R90 ;  /* 0x0000005a5907723e */ /* 0x010fe400000000ff */
[C---:B------:R-:W-:Y:S01]  /*5060*/  SHF.L.U32 R249, R250.reuse, 0x6, RZ ;  /* 0x00000006faf97819 */ /* 0x040fe200000006ff */
[----:B------:R-:W-:Y:S01]  /*5070*/  STL [R1+0x4], R246 ;  /* 0x000004f601007387 */ /* 0x000fe20000100800 */
[----:B------:R-:W-:Y:S01]  /*5080*/  IMAD.SHL.U32 R250, R250, 0x20, RZ ;  /* 0x00000020fafa7824 */ /* 0x000fe200078e00ff */
[----:B------:R-:W-:Y:S02]  /*5090*/  LOP3.LUT R248, R248, 0x8, R251, 0x78, !PT ;  /* 0x00000008f8f87812 */ /* 0x000fe400078e78fb */
[----:B------:R-:W-:Y:S02]  /*50a0*/  LOP3.LUT R249, R249, 0x200, RZ, 0xc0, !PT ;  /* 0x00000200f9f97812 */ /* 0x000fe400078ec0ff */
[C---:B--2---:R-:W-:Y:S04]  /*50b0*/  LEA R4, P0, R6.reuse, R244, 0x2 ;  /* 0x000000f406047211 */ /* 0x044fe800078010ff */
[----:B------:R-:W-:Y:S01]  /*50c0*/  LEA.HI.X R5, R6, R245, RZ, 0x2, P0 ;  /* 0x000000f506057211 */ /* 0x000fe200000f14ff */
[----:B------:R-:W-:Y:S01]  /*50d0*/  IMAD.IADD R245, R99, 0x1, R252 ;  /* 0x0000000163f57824 */ /* 0x000fe200078e02fc */
[----:B------:R-:W-:Y:S03]  /*50e0*/  F2FP.F16.F32.PACK_AB R6, R93, R95 ;  /* 0x0000005f5d06723e */ /* 0x000fe600000000ff */
[----:B------:R-:W2:Y:S01]  /*50f0*/  LDG.E R2, desc[UR38][R4.64] ;  /* 0x0000002604027981 */ /* 0x000ea2000c1e1900 */
[----:B------:R-:W-:Y:S04]  /*5100*/  IMAD.IADD R244, R76, 0x1, R245 ;  /* 0x000000014cf47824 */ /* 0x000fe800078e02f5 */
[----:B------:R1:W-:Y:S05]  /*5110*/  STS [R81+0x400], R6 ;  /* 0x0004000651007388 */ /* 0x0003ea0000000800 */
[----:B------:R-:W-:Y:S05]  /*5120*/  STS [R3], R8 ;  /* 0x0000000803007388 */ /* 0x000fea0000000800 */
[----:B------:R-:W-:Y:S05]  /*5130*/  STS [R3+0x400], R7 ;  /* 0x0004000703007388 */ /* 0x000fea0000000800 */
[----:B------:R3:W-:Y:S05]  /*5140*/  STS [R82+0x400], R0 ;  /* 0x0004000052007388 */ /* 0x0007ea0000000800 */
[----:B------:R-:W-:Y:S05]  /*5150*/  STL [R1], R245 ;  /* 0x000000f501007387 */ /* 0x000fea0000100800 */
[----:B------:R-:W-:Y:S01]  /*5160*/  STL [R1+0x8], R244 ;  /* 0x000008f401007387 */ /* 0x000fe20000100800 */
[----:B-1----:R-:W-:Y:S05]  /*5170*/  F2FP.F16.F32.PACK_AB R6, R83, R84 ;  /* 0x000000545306723e */ /* 0x002fea00000000ff */
[----:B------:R-:W-:Y:S05]  /*5180*/  STS [R82], R6 ;  /* 0x0000000652007388 */ /* 0x000fea0000000800 */
[----:B------:R-:W1:Y:S05]  /*5190*/  LDSM.16.M88.4 R16, [R252+0x6000] ;  /* 0x00600000fc10783b */ /* 0x000e6a0000000200 */
[----:B---3--:R1:W3:Y:S05]  /*51a0*/  LDG.E R0, desc[UR38][R4.64+0x20] ;  /* 0x0000202604007981 */ /* 0x0082ea000c1e1900 */
[----:B------:R-:W4:Y:S05]  /*51b0*/  LDSM.16.M88.4 R68, [R246+0x6000] ;  /* 0x00600000f644783b */ /* 0x000f2a0000000200 */
[----:B------:R-:W5:Y:S05]  /*51c0*/  LDSM.16.M88.4 R72, [R245+0x6000] ;  /* 0x00600000f548783b */ /* 0x000f6a0000000200 */
[----:B------:R-:W5:Y:S01]  /*51d0*/  LDSM.16.M88.4 R76, [R244+0x6000] ;  /* 0x00600000f44c783b */ /* 0x000f620000000200 */
[C---:B-1----:R-:W-:Y:S08]  /*51e0*/  HMMA.16816.F32 R4, R16.reuse, R148, RZ ;  /* 0x000000941004723c */ /* 0x042ff000000018ff */
[C---:B------:R-:W-:Y:S08]  /*51f0*/  HMMA.16816.F32 R8, R16.reuse, R150, RZ ;  /* 0x000000961008723c */ /* 0x040ff000000018ff */
[C---:B------:R-:W-:Y:S08]  /*5200*/  HMMA.16816.F32 R12, R16.reuse, R152, RZ ;  /* 0x00000098100c723c */ /* 0x040ff000000018ff */
[----:B------:R-:W-:Y:S08]  /*5210*/  HMMA.16816.F32 R16, R16, R154, RZ ;  /* 0x0000009a1010723c */ /* 0x000ff000000018ff */
[C---:B----4-:R-:W-:Y:S08]  /*5220*/  HMMA.16816.F32 R4, R68.reuse, R156, R4 ;  /* 0x0000009c4404723c */ /* 0x050ff00000001804 */
        /* <DEDUP_REMOVED lines=8> */
[----:B------:R-:W4:Y:S07]  /*52b0*/  LDSM.16.M88.4 R72, [R246+0x8000] ;  /* 0x00800000f648783b */ /* 0x000f2e0000000200 */
[C---:B------:R-:W-:Y:S08]  /*52c0*/  HMMA.16816.F32 R4, R76.reuse, R172, R4 ;  /* 0x000000ac4c04723c */ /* 0x040ff00000001804 */
[C---:B------:R-:W-:Y:S08]  /*52d0*/  HMMA.16816.F32 R8, R76.reuse, R174, R8 ;  /* 0x000000ae4c08723c */ /* 0x040ff00000001808 */
[C---:B------:R-:W-:Y:S08]  /*52e0*/  HMMA.16816.F32 R12, R76.reuse, R176, R12 ;  /* 0x000000b04c0c723c */ /* 0x040ff0000000180c */
[----:B------:R-:W-:Y:S01]  /*52f0*/  HMMA.16816.F32 R16, R76, R178, R16 ;  /* 0x000000b24c10723c */ /* 0x000fe20000001810 */
[----:B------:R-:W5:Y:S07]  /*5300*/  LDSM.16.M88.4 R76, [R245+0x8000] ;  /* 0x00800000f54c783b */ /* 0x000f6e0000000200 */
[C---:B-1----:R-:W-:Y:S08]  /*5310*/  HMMA.16816.F32 R4, R68.reuse, R180, R4 ;  /* 0x000000b44404723c */ /* 0x042ff00000001804 */
[C---:B------:R-:W-:Y:S08]  /*5320*/  HMMA.16816.F32 R8, R68.reuse, R182, R8 ;  /* 0x000000b64408723c */ /* 0x040ff00000001808 */
[C---:B------:R-:W-:Y:S08]  /*5330*/  HMMA.16816.F32 R12, R68.reuse, R184, R12 ;  /* 0x000000b8440c723c */ /* 0x040ff0000000180c */
[----:B------:R-:W-:Y:S01]  /*5340*/  HMMA.16816.F32 R16, R68, R186, R16 ;  /* 0x000000ba4410723c */ /* 0x000fe20000001810 */
[----:B------:R-:W1:Y:S07]  /*5350*/  LDSM.16.M88.4 R68, [R244+0x8000] ;  /* 0x00800000f444783b */ /* 0x000e6e0000000200 */
[C---:B----4-:R-:W-:Y:S08]  /*5360*/  HMMA.16816.F32 R4, R72.reuse, R188, R4 ;  /* 0x000000bc4804723c */ /* 0x050ff00000001804 */
[C---:B------:R-:W-:Y:S08]  /*5370*/  HMMA.16816.F32 R8, R72.reuse, R190, R8 ;  /* 0x000000be4808723c */ /* 0x040ff00000001808 */
[C---:B------:R-:W-:Y:S08]  /*5380*/  HMMA.16816.F32 R12, R72.reuse, R192, R12 ;  /* 0x000000c0480c723c */ /* 0x040ff0000000180c */
[----:B------:R-:W-:Y:S01]  /*5390*/  HMMA.16816.F32 R16, R72, R194, R16 ;  /* 0x000000c24810723c */ /* 0x000fe20000001810 */
[----:B------:R-:W4:Y:S07]  /*53a0*/  LDSM.16.M88.4 R72, [R252+0xa000] ;  /* 0x00a00000fc48783b */ /* 0x000f2e0000000200 */
[C---:B-----5:R-:W-:Y:S08]  /*53b0*/  HMMA.16816.F32 R4, R76.reuse, R196, R4 ;  /* 0x000000c44c04723c */ /* 0x060ff00000001804 */
        /* <DEDUP_REMOVED lines=8> */
[----:B------:R1:W2:Y:S07]  /*5440*/  LDSM.16.M88.4 R68, [R245+0xa000] ;  /* 0x00a00000f544783b */ /* 0x0002ae0000000200 */
[C---:B----4-:R-:W-:Y:S08]  /*5450*/  HMMA.16816.F32 R4, R72.reuse, R212, R4 ;  /* 0x000000d44804723c */ /* 0x050ff00000001804 */
[C---:B------:R-:W-:Y:S08]  /*5460*/  HMMA.16816.F32 R8, R72.reuse, R214, R8 ;  /* 0x000000d64808723c */ /* 0x040ff00000001808 */
[C---:B------:R-:W-:Y:S01]  /*5470*/  HMMA.16816.F32 R12, R72.reuse, R216, R12 ;  /* 0x000000d8480c723c */ /* 0x040fe2000000180c */
[----:B-1----:R-:W4:Y:S07]  /*5480*/  LDL R245, [R1+0x1c] ;  /* 0x00001c0001f57983 */ /* 0x002f2e0000100800 */
[----:B------:R-:W-:Y:S01]  /*5490*/  HMMA.16816.F32 R16, R72, R218, R16 ;  /* 0x000000da4810723c */ /* 0x000fe20000001810 */
[----:B------:R1:W3:Y:S07]  /*54a0*/  LDSM.16.M88.4 R72, [R244+0xa000] ;  /* 0x00a00000f448783b */ /* 0x0002ee0000000200 */
[C---:B-----5:R-:W-:Y:S08]  /*54b0*/  HMMA.16816.F32 R4, R76.reuse, R220, R4 ;  /* 0x000000dc4c04723c */ /* 0x060ff00000001804 */
[C---:B------:R-:W-:Y:S08]  /*54c0*/  HMMA.16816.F32 R8, R76.reuse, R222, R8 ;  /* 0x000000de4c08723c */ /* 0x040ff00000001808 */
[C---:B------:R-:W-:Y:S01]  /*54d0*/  HMMA.16816.F32 R12, R76.reuse, R224, R12 ;  /* 0x000000e04c0c723c */ /* 0x040fe2000000180c */
[----:B-1----:R-:W5:Y:S07]  /*54e0*/  LDL R244, [R1+0x20] ;  /* 0x0000200001f47983 */ /* 0x002f6e0000100800 */
[----:B------:R-:W-:Y:S08]  /*54f0*/  HMMA.16816.F32 R16, R76, R226, R16 ;  /* 0x000000e24c10723c */ /* 0x000ff00000001810 */
[C---:B--2---:R-:W-:Y:S08]  /*5500*/  HMMA.16816.F32 R4, R68.reuse, R228, R4 ;  /* 0x000000e44404723c */ /* 0x044ff00000001804 */
[C---:B------:R-:W-:Y:S08]  /*5510*/  HMMA.16816.F32 R8, R68.reuse, R230, R8 ;  /* 0x000000e64408723c */ /* 0x040ff00000001808 */
[C---:B------:R-:W-:Y:S08]  /*5520*/  HMMA.16816.F32 R12, R68.reuse, R232, R12 ;  /* 0x000000e8440c723c */ /* 0x040ff0000000180c */
[----:B------:R-:W-:Y:S08]  /*5530*/  HMMA.16816.F32 R16, R68, R234, R16 ;  /* 0x000000ea4410723c */ /* 0x000ff00000001810 */
[C---:B---3--:R-:W-:Y:S08]  /*5540*/  HMMA.16816.F32 R4, R72.reuse, R236, R4 ;  /* 0x000000ec4804723c */ /* 0x048ff00000001804 */
[C---:B------:R-:W-:Y:S08]  /*5550*/  HMMA.16816.F32 R8, R72.reuse, R238, R8 ;  /* 0x000000ee4808723c */ /* 0x040ff00000001808 */
[C---:B------:R-:W-:Y:S03]  /*5560*/  HMMA.16816.F32 R12, R72.reuse, R240, R12 ;  /* 0x000000f0480c723c */ /* 0x040fe6000000180c */
[C---:B------:R-:W-:Y:S01]  /*5570*/  FADD.FTZ R68, -R2.reuse, R4 ;  /* 0x0000000402447221 */ /* 0x040fe20000010100 */
[----:B------:R-:W-:Y:S01]  /*5580*/  FADD.FTZ R4, -R2, R5 ;  /* 0x0000000502047221 */ /* 0x000fe20000010100 */
[----:B------:R-:W-:Y:S02]  /*5590*/  FADD.FTZ R6, -R0, R6 ;  /* 0x0000000600067221 */ /* 0x000fe40000010100 */
[----:B------:R-:W-:Y:S01]  /*55a0*/  FMUL.FTZ R5, R96, R68 ;  /* 0x0000004460057220 */ /* 0x000fe20000410000 */
[----:B------:R-:W-:Y:S03]  /*55b0*/  HMMA.16816.F32 R16, R72, R242, R16 ;  /* 0x000000f24810723c */ /* 0x000fe60000001810 */
[----:B------:R-:W-:Y:S01]  /*55c0*/  FMUL.FTZ R4, R94, R4 ;  /* 0x000000045e047220 */ /* 0x000fe20000410000 */
[C---:B------:R-:W-:Y:S01]  /*55d0*/  FADD.FTZ R68, -R2.reuse, R8 ;  /* 0x0000000802447221 */ /* 0x040fe20000010100 */
[----:B------:R-:W-:Y:S01]  /*55e0*/  FADD.FTZ R8, -R2, R9 ;  /* 0x0000000902087221 */ /* 0x000fe20000010100 */
[----:B------:R-:W-:Y:S01]  /*55f0*/  FMUL.FTZ R6, R98, R6 ;  /* 0x0000000662067220 */ /* 0x000fe20000410000 */
[----:B------:R-:W-:Y:S01]  /*5600*/  FADD.FTZ R11, -R0, R11 ;  /* 0x0000000b000b7221 */ /* 0x000fe20000010100 */
[----:B------:R-:W-:Y:S01]  /*5610*/  F2FP.F16.F32.PACK_AB R4, R4, R5 ;  /* 0x000000050404723e */ /* 0x000fe200000000ff */
[----:B------:R-:W-:Y:S01]  /*5620*/  FMUL.FTZ R68, R92, R68 ;  /* 0x000000445c447220 */ /* 0x000fe20000410000 */
[----:B------:R-:W-:Y:S01]  /*5630*/  FMUL.FTZ R8, R91, R8 ;  /* 0x000000085b087220 */ /* 0x000fe20000410000 */
[C---:B------:R-:W-:Y:S01]  /*5640*/  FADD.FTZ R9, -R2.reuse, R13 ;  /* 0x0000000d02097221 */ /* 0x040fe20000010100 */
[----:B------:R-:W-:Y:S01]  /*5650*/  FADD.FTZ R12, -R2, R12 ;  /* 0x0000000c020c7221 */ /* 0x000fe20000010100 */
[----:B------:R1:W-:Y:S02]  /*5660*/  STS [R80+0x12000], R4 ;  /* 0x0120000450007388 */ /* 0x0003e40000000800 */
[----:B------:R-:W-:Y:S01]  /*5670*/  FMUL.FTZ R9, R86, R9 ;  /* 0x0000000956097220 */ /* 0x000fe20000410000 */
[----:B------:R-:W-:Y:S01]  /*5680*/  FMUL.FTZ R12, R88, R12 ;  /* 0x0000000c580c7220 */ /* 0x000fe20000410000 */
[----:B------:R-:W-:Y:S02]  /*5690*/  F2FP.F16.F32.PACK_AB R8, R8, R68 ;  /* 0x000000440808723e */ /* 0x000fe400000000ff */
[C---:B------:R-:W-:Y:S01]  /*56a0*/  FADD.FTZ R13, -R2.reuse, R16 ;  /* 0x00000010020d7221 */ /* 0x040fe20000010100 */
[----:B------:R-:W-:Y:S01]  /*56b0*/  FADD.FTZ R5, -R2, R17 ;  /* 0x0000001102057221 */ /* 0x000fe20000010100 */
[C---:B------:R-:W-:Y:S01]  /*56c0*/  FADD.FTZ R2, -R0.reuse, R7 ;  /* 0x0000000700027221 */ /* 0x040fe20000010100 */
[C---:B------:R-:W-:Y:S01]  /*56d0*/  FADD.FTZ R7, -R0.reuse, R10 ;  /* 0x0000000a00077221 */ /* 0x040fe20000010100 */
[C---:B------:R-:W-:Y:S01]  /*56e0*/  FADD.FTZ R10, -R0.reuse, R14 ;  /* 0x0000000e000a7221 */ /* 0x040fe20000010100 */
[----:B------:R-:W-:Y:S01]  /*56f0*/  FADD.FTZ R18, -R0, R18 ;  /* 0x0000001200127221 */ /* 0x000fe20000010100 */
[----:B------:R-:W-:Y:S01]  /*5700*/  FMUL.FTZ R2, R97, R2 ;  /* 0x0000000261027220 */ /* 0x000fe20000410000 */
[----:B------:R-:W-:Y:S01]  /*5710*/  FMUL.FTZ R7, R95, R7 ;  /* 0x000000075f077220 */ /* 0x000fe20000410000 */
[----:B------:R-:W-:Y:S01]  /*5720*/  FMUL.FTZ R10, R90, R10 ;  /* 0x0000000a5a0a7220 */ /* 0x000fe20000410000 */
[----:B------:R-:W-:Y:S01]  /*5730*/  FADD.FTZ R19, -R0, R19 ;  /* 0x0000001300137221 */ /* 0x000fe20000010100 */
[----:B------:R-:W-:Y:S01]  /*5740*/  FMUL.FTZ R13, R84, R13 ;  /* 0x0000000d540d7220 */ /* 0x000fe20000410000 */
[----:B------:R-:W-:Y:S01]  /*5750*/  F2FP.F16.F32.PACK_AB R2, R2, R6 ;  /* 0x000000060202723e */ /* 0x000fe200000000ff */
[----:B------:R-:W-:Y:S01]  /*5760*/  FMUL.FTZ R6, R93, R11 ;  /* 0x0000000b5d067220 */ /* 0x000fe20000410000 */
[----:B------:R-:W-:Y:S03]  /*5770*/  FMUL.FTZ R5, R83, R5 ;  /* 0x0000000553057220 */ /* 0x000fe60000410000 */
[----:B------:R2:W-:Y:S02]  /*5780*/  STS [R80+0x12400], R2 ;  /* 0x0124000250007388 */ /* 0x0005e40000000800 */
[----:B------:R-:W-:Y:S02]  /*5790*/  F2FP.F16.F32.PACK_AB R5, R5, R13 ;  /* 0x0000000d0505723e */ /* 0x000fe400000000ff */
[----:B-1----:R-:W-:Y:S01]  /*57a0*/  F2FP.F16.F32.PACK_AB R4, R9, R12 ;  /* 0x0000000c0904723e */ /* 0x002fe200000000ff */
[----:B------:R-:W-:Y:S01]  /*57b0*/  FADD.FTZ R9, -R0, R15 ;  /* 0x0000000f00097221 */ /* 0x000fe20000010100 */
[----:B------:R-:W-:Y:S03]  /*57c0*/  STS [R81+-0x2000], R8 ;  /* 0xffe0000851007388 */ /* 0x000fe60000000800 */
[----:B------:R-:W-:Y:S05]  /*57d0*/  FMUL.FTZ R9, R89, R9 ;  /* 0x0000000959097220 */ /* 0x000fea0000410000 */
[----:B------:R-:W-:Y:S02]  /*57e0*/  F2FP.F16.F32.PACK_AB R0, R9, R10 ;  /* 0x0000000a0900723e */ /* 0x000fe400000000ff */
[----:B--2---:R-:W-:Y:S01]  /*57f0*/  F2FP.F16.F32.PACK_AB R2, R6, R7 ;  /* 0x000000070602723e */ /* 0x004fe200000000ff */
[----:B------:R-:W-:Y:S01]  /*5800*/  FMUL.FTZ R7, R87, R18 ;  /* 0x0000001257077220 */ /* 0x000fe20000410000 */
[----:B------:R-:W-:Y:S03]  /*5810*/  FMUL.FTZ R6, R85, R19 ;  /* 0x0000001355067220 */ /* 0x000fe60000410000 */
[----:B------:R1:W-:Y:S05]  /*5820*/  STS [R81+-0x1c00], R2 ;  /* 0xffe4000251007388 */ /* 0x0003ea0000000800 */
[----:B------:R-:W-:Y:S05]  /*5830*/  STS [R3+-0x2000], R4 ;  /* 0xffe0000403007388 */ /* 0x000fea0000000800 */
[----:B------:R-:W-:Y:S05]  /*5840*/  STS [R3+-0x1c00], R0 ;  /* 0xffe4000003007388 */ /* 0x000fea0000000800 */
[----:B------:R-:W-:Y:S01]  /*5850*/  STS [R82+-0x2000], R5 ;  /* 0xffe0000552007388 */ /* 0x000fe20000000800 */
[----:B-1----:R-:W-:Y:S05]  /*5860*/  F2FP.F16.F32.PACK_AB R2, R6, R7 ;  /* 0x000000070602723e */ /* 0x002fea00000000ff */
[----:B------:R1:W-:Y:S01]  /*5870*/  STS [R82+-0x1c00], R2 ;  /* 0xffe4000252007388 */ /* 0x0003e20000000800 */
[----:B------:R-:W-:Y:S01]  /*5880*/  BAR.SYNC.DEFER_BLOCKING 0x0 ;  /* 0x0000000000007b1d */ /* 0x000fe20000010000 */
[----:B-1----:R-:W-:Y:S04]  /*5890*/  LOP3.LUT R2, R249, 0x400, R250, 0xf8, !PT ;  /* 0x00000400f9027812 */ /* 0x002fe800078ef8fa */
[----:B------:R-:W-:Y:S04]  /*58a0*/  LOP3.LUT R2, R2, R248, RZ, 0xfc, !PT ;  /* 0x000000f802027212 */ /* 0x000fe800078efcff */
[----:B------:R-:W-:Y:S02]  /*58b0*/  LEA R2, R2, UR4, 0x1 ;  /* 0x0000000402027c11 */ /* 0x000fe4000f8e08ff */
[C---:B----4-:R-:W-:Y:S02]  /*58c0*/  LEA R3, R245.reuse, UR4, 0x1 ;  /* 0x00000004f5037c11 */ /* 0x050fe4000f8e08ff */
[----:B------:R-:W-:Y:S03]  /*58d0*/  LEA R92, R245, UR5, 0x1 ;  /* 0x00000005f55c7c11 */ /* 0x000fe6000f8e08ff */
[----:B------:R-:W-:Y:S01]  /*58e0*/  LDSM.16.MT88.4 R4, [R3+0x14000] ;  /* 0x014000000304783b */ /* 0x000fe20000004200 */
[----:B------:R-:W-:Y:S04]  /*58f0*/  IADD3 R92, PT, PT, R99, R92, RZ ;  /* 0x0000005c635c7210 */ /* 0x000fe80007ffe0ff */
[----:B------:R-:W-:Y:S05]  /*5900*/  LDSM.16.MT88.4 R72, [R3+0x14800] ;  /* 0x014800000348783b */ /* 0x000fea0000004200 */
[----:B------:R-:W-:Y:S05]  /*5910*/  LDSM.16.MT88.4 R12, [R92] ;  /* 0x000000005c0c783b */ /* 0x000fea0000004200 */
[----:B------:R-:W-:Y:S01]  /*5920*/  LDSM.16.MT88.4 R80, [R92+0x800] ;  /* 0x000800005c50783b */ /* 0x000fe20000004200 */
[----:B------:R-:W1:Y:S01]  /*5930*/  S2R R248, SR_TID.X ;  /* 0x0000000000f87919 */ /* 0x000e620000002100 */
[----:B-----5:R-:W-:Y:S05]  /*5940*/  LEA R0, R244, UR4, 0x1 ;  /* 0x00000004f4007c11 */ /* 0x020fea000f8e08ff */
[----:B------:R-:W2:Y:S05]  /*5950*/  LDSM.16.MT88.4 R8, [R0+0x6000] ;  /* 0x006000000008783b */ /* 0x000eaa0000004200 */
[----:B------:R-:W3:Y:S05]  /*5960*/  LDSM.16.MT88.4 R16, [R0+0x8000] ;  /* 0x008000000010783b */ /* 0x000eea0000004200 */
[----:B------:R-:W4:Y:S05]  /*5970*/  LDSM.16.MT88.4 R68, [R0+0xa000] ;  /* 0x00a000000044783b */ /* 0x000f2a0000004200 */
[----:B------:R-:W5:Y:S05]  /*5980*/  LDSM.16.MT88.4 R76, [R0+0x6800] ;  /* 0x00680000004c783b */ /* 0x000f6a0000004200 */
[----:B------:R-:W1:Y:S05]  /*5990*/  LDSM.16.MT88.4 R84, [R0+0x8800] ;  /* 0x008800000054783b */ /* 0x000e6a0000004200 */
[----:B------:R-:W-:Y:S05]  /*59a0*/  LDSM.16.MT88.4 R88, [R0+0x7800] ;  /* 0x007800000058783b */ /* 0x000fea0000004200 */
[----:B------:R-:W-:Y:S05]  /*59b0*/  LDSM.16.MT88.4 R96, [R0+0x9800] ;  /* 0x009800000060783b */ /* 0x000fea0000004200 */
[----:B------:R-:W-:Y:S01]  /*59c0*/  LDSM.16.MT88.4 R244, [R0+0xb800] ;  /* 0x00b8000000f4783b */ /* 0x000fe20000004200 */
[-C--:B--2---:R-:W-:Y:S08]  /*59d0*/  HMMA.16816.F32 R20, R4, R8.reuse, R20 ;  /* 0x000000080414723c */ /* 0x084ff00000001814 */
[C---:B------:R-:W-:Y:S08]  /*59e0*/  HMMA.16816.F32 R24, R12.reuse, R8, R24 ;  /* 0x000000080c18723c */ /* 0x040ff00000001818 */
[-C--:B------:R-:W-:Y:S08]  /*59f0*/  HMMA.16816.F32 R28, R12, R10.reuse, R28 ;  /* 0x0000000a0c1c723c */ /* 0x080ff0000000181c */
[C---:B------:R-:W-:Y:S01]  /*5a00*/  HMMA.16816.F32 R32, R4.reuse, R10, R32 ;  /* 0x0000000a0420723c */ /* 0x040fe20000001820 */
[----:B------:R-:W2:Y:S07]  /*5a10*/  LDSM.16.MT88.4 R8, [R0+0xa800] ;  /* 0x00a800000008783b */ /* 0x000eae0000004200 */
[-C--:B---3--:R-:W-:Y:S08]  /*5a20*/  HMMA.16816.F32 R36, R4, R16.reuse, R36 ;  /* 0x000000100424723c */ /* 0x088ff00000001824 */
[C---:B------:R-:W-:Y:S08]  /*5a30*/  HMMA.16816.F32 R40, R12.reuse, R16, R40 ;  /* 0x000000100c28723c */ /* 0x040ff00000001828 */
[-C--:B------:R-:W-:Y:S08]  /*5a40*/  HMMA.16816.F32 R44, R12, R18.reuse, R44 ;  /* 0x000000120c2c723c */ /* 0x080ff0000000182c */
[C---:B------:R-:W-:Y:S01]  /*5a50*/  HMMA.16816.F32 R48, R4.reuse, R18, R48 ;  /* 0x000000120430723c */ /* 0x040fe20000001830 */
[----:B------:R-:W-:Y:S05]  /*5a60*/  LDSM.16.MT88.4 R16, [R92+0x1000] ;  /* 0x001000005c10783b */ /* 0x000fea0000004200 */
[----:B------:R-:W-:Y:S02]  /*5a70*/  LDSM.16.MT88.4 R92, [R92+0x1800] ;  /* 0x001800005c5c783b */ /* 0x000fe40000004200 */
[-C--:B----4-:R-:W-:Y:S08]  /*5a80*/  HMMA.16816.F32 R52, R4, R68.reuse, R52 ;  /* 0x000000440434723c */ /* 0x090ff00000001834 */
[C---:B------:R-:W-:Y:S08]  /*5a90*/  HMMA.16816.F32 R56, R12.reuse, R68, R56 ;  /* 0x000000440c38723c */ /* 0x040ff00000001838 */
[-C--:B------:R-:W-:Y:S01]  /*5aa0*/  HMMA.16816.F32 R60, R12, R70.reuse, R60 ;  /* 0x000000460c3c723c */ /* 0x080fe2000000183c */
[----:B------:R-:W-:Y:S07]  /*5ab0*/  LDSM.16.MT88.4 R12, [R0+0x7000] ;  /* 0x00700000000c783b */ /* 0x000fee0000004200 */
[----:B------:R-:W-:Y:S01]  /*5ac0*/  HMMA.16816.F32 R64, R4, R70, R64 ;  /* 0x000000460440723c */ /* 0x000fe20000001840 */
[----:B------:R-:W3:Y:S05]  /*5ad0*/  LDSM.16.MT88.4 R4, [R3+0x15000] ;  /* 0x015000000304783b */ /* 0x000eea0000004200 */
[----:B------:R-:W4:Y:S02]  /*5ae0*/  LDSM.16.MT88.4 R68, [R0+0x9000] ;  /* 0x009000000044783b */ /* 0x000f240000004200 */
[-C--:B-----5:R-:W-:Y:S08]  /*5af0*/  HMMA.16816.F32 R20, R72, R76.reuse, R20 ;  /* 0x0000004c4814723c */ /* 0x0a0ff00000001814 */
[C---:B------:R-:W-:Y:S08]  /*5b00*/  HMMA.16816.F32 R24, R80.reuse, R76, R24 ;  /* 0x0000004c5018723c */ /* 0x040ff00000001818 */
[-C--:B------:R-:W-:Y:S08]  /*5b10*/  HMMA.16816.F32 R28, R80, R78.reuse, R28 ;  /* 0x0000004e501c723c */ /* 0x080ff0000000181c */
[C---:B------:R-:W-:Y:S01]  /*5b20*/  HMMA.16816.F32 R32, R72.reuse, R78, R32 ;  /* 0x0000004e4820723c */ /* 0x040fe20000001820 */
[----:B------:R-:W5:Y:S07]  /*5b30*/  LDSM.16.MT88.4 R76, [R0+0xb000] ;  /* 0x00b00000004c783b */ /* 0x000f6e0000004200 */
[-C--:B-1----:R-:W-:Y:S08]  /*5b40*/  HMMA.16816.F32 R36, R72, R84.reuse, R36 ;  /* 0x000000544824723c */ /* 0x082ff00000001824 */
[C---:B------:R-:W-:Y:S08]  /*5b50*/  HMMA.16816.F32 R40, R80.reuse, R84, R40 ;  /* 0x000000545028723c */ /* 0x040ff00000001828 */
[-C--:B------:R-:W-:Y:S08]  /*5b60*/  HMMA.16816.F32 R44, R80, R86.reuse, R44 ;  /* 0x00000056502c723c */ /* 0x080ff0000000182c */
[C---:B------:R-:W-:Y:S01]  /*5b70*/  HMMA.16816.F32 R48, R72.reuse, R86, R48 ;  /* 0x000000564830723c */ /* 0x040fe20000001830 */
[----:B------:R-:W1:Y:S01]  /*5b80*/  LDSM.16.MT88.4 R84, [R3+0x15800] ;  /* 0x015800000354783b */ /* 0x000e620000004200 */
[----:B------:R-:W-:Y:S06]  /*5b90*/  BAR.SYNC.DEFER_BLOCKING 0x0 ;  /* 0x0000000000007b1d */ /* 0x000fec0000010000 */
[-C--:B--2---:R-:W-:Y:S08]  /*5ba0*/  HMMA.16816.F32 R52, R72, R8.reuse, R52 ;  /* 0x000000084834723c */ /* 0x084ff00000001834 */
[C---:B------:R-:W-:Y:S08]  /*5bb0*/  HMMA.16816.F32 R56, R80.reuse, R8, R56 ;  /* 0x000000085038723c */ /* 0x040ff00000001838 */
[-C--:B------:R-:W-:Y:S08]  /*5bc0*/  HMMA.16816.F32 R60, R80, R10.reuse, R60 ;  /* 0x0000000a503c723c */ /* 0x080ff0000000183c */
[----:B------:R-:W-:Y:S08]  /*5bd0*/  HMMA.16816.F32 R64, R72, R10, R64 ;  /* 0x0000000a4840723c */ /* 0x000ff00000001840 */
[-C--:B---3--:R-:W-:Y:S08]  /*5be0*/  HMMA.16816.F32 R20, R4, R12.reuse, R20 ;  /* 0x0000000c0414723c */ /* 0x088ff00000001814 */
[C---:B------:R-:W-:Y:S08]  /*5bf0*/  HMMA.16816.F32 R24, R16.reuse, R12, R24 ;  /* 0x0000000c1018723c */ /* 0x040ff00000001818 */
[-C--:B------:R-:W-:Y:S08]  /*5c00*/  HMMA.16816.F32 R28, R16, R14.reuse, R28 ;  /* 0x0000000e101c723c */ /* 0x080ff0000000181c */
[C---:B------:R-:W-:Y:S08]  /*5c10*/  HMMA.16816.F32 R32, R4.reuse, R14, R32 ;  /* 0x0000000e0420723c */ /* 0x040ff00000001820 */
[-C--:B----4-:R-:W-:Y:S08]  /*5c20*/  HMMA.16816.F32 R36, R4, R68.reuse, R36 ;  /* 0x000000440424723c */ /* 0x090ff00000001824 */
[C---:B------:R-:W-:Y:S08]  /*5c30*/  HMMA.16816.F32 R40, R16.reuse, R68, R40 ;  /* 0x000000441028723c */ /* 0x040ff00000001828 */
[-C--:B------:R-:W-:Y:S08]  /*5c40*/  HMMA.16816.F32 R44, R16, R70.reuse, R44 ;  /* 0x00000046102c723c */ /* 0x080ff0000000182c */
[C---:B------:R-:W-:Y:S08]  /*5c50*/  HMMA.16816.F32 R48, R4.reuse, R70, R48 ;  /* 0x000000460430723c */ /* 0x040ff00000001830 */
[-C--:B-----5:R-:W-:Y:S08]  /*5c60*/  HMMA.16816.F32 R52, R4, R76.reuse, R52 ;  /* 0x0000004c0434723c */ /* 0x0a0ff00000001834 */
[C---:B------:R-:W-:Y:S08]  /*5c70*/  HMMA.16816.F32 R56, R16.reuse, R76, R56 ;  /* 0x0000004c1038723c */ /* 0x040ff00000001838 */
[-C--:B------:R-:W-:Y:S08]  /*5c80*/  HMMA.16816.F32 R60, R16, R78.reuse, R60 ;  /* 0x0000004e103c723c */ /* 0x080ff0000000183c */
[----:B------:R-:W-:Y:S08]  /*5c90*/  HMMA.16816.F32 R64, R4, R78, R64 ;  /* 0x0000004e0440723c */ /* 0x000ff00000001840 */
[-C--:B-1----:R-:W-:Y:S08]  /*5ca0*/  HMMA.16816.F32 R20, R84, R88.reuse, R20 ;  /* 0x000000585414723c */ /* 0x082ff00000001814 */
        /* <DEDUP_REMOVED lines=13> */
[----:B------:R-:W1:Y:S01]  /*5d80*/  S2R R249, SR_TID.X ;  /* 0x0000000000f97919 */ /* 0x000e620000002100 */
[----:B------:R-:W-:Y:S01]  /*5d90*/  IADD3 R6, P0, PT, RZ, -UR36, RZ ;  /* 0x80000024ff067c10 */ /* 0x000fe2000ff1e0ff */
[----:B------:R-:W-:Y:S01]  /*5da0*/  IMAD.U32 R8, RZ, RZ, UR18 ;  /* 0x00000012ff087e24 */ /* 0x000fe2000f8e00ff */
[----:B------:R-:W2:Y:S01]  /*5db0*/  LDL.LU R250, [R1+0x3c] ;  /* 0x00003c0001fa7983 */ /* 0x000ea20000300800 */
[----:B------:R-:W-:Y:S02]  /*5dc0*/  IMAD.U32 R12, RZ, RZ, UR18 ;  /* 0x00000012ff0c7e24 */ /* 0x000fe4000f8e00ff */
[----:B------:R-:W-:Y:S02]  /*5dd0*/  IMAD.X R5, RZ, RZ, ~UR15, P0 ;  /* 0x8000000fff057e24 */ /* 0x000fe400080e06ff */
[----:B------:R-:W-:Y:S02]  /*5de0*/  IMAD.U32 R11, RZ, RZ, UR18 ;  /* 0x00000012ff0b7e24 */ /* 0x000fe4000f8e00ff */
[----:B------:R-:W-:Y:S01]  /*5df0*/  IMAD.U32 R10, RZ, RZ, UR22 ;  /* 0x00000016ff0a7e24 */ /* 0x000fe2000f8e00ff */
[----:B------:R-:W-:Y:S04]  /*5e00*/  SHF.R.S64 R6, R6, 0x1f, R5 ;  /* 0x0000001f06067819 */ /* 0x000fe80000001005 */
[----:B--2---:R-:W-:Y:S01]  /*5e10*/  IADD3 R250, P0, PT, R6, R250, RZ ;  /* 0x000000fa06fa7210 */ /* 0x004fe20007f1e0ff */
[----:B-1----:R-:W-:Y:S02]  /*5e20*/  IMAD.SHL.U32 R9, R249, 0x8, RZ ;  /* 0x00000008f9097824 */ /* 0x002fe400078e00ff */
[----:B------:R-:W2:Y:S03]  /*5e30*/  LDL.LU R249, [R1+0x38] ;  /* 0x0000380001f97983 */ /* 0x000ea60000300800 */
[C---:B------:R-:W-:Y:S01]  /*5e40*/  LOP3.LUT R251, R9.reuse, 0x38, RZ, 0xc0, !PT ;  /* 0x0000003809fb7812 */ /* 0x040fe200078ec0ff */
[----:B------:R1:W-:Y:S01]  /*5e50*/  STL [R1+0x3c], R250 ;  /* 0x00003cfa01007387 */ /* 0x0003e20000100800 */
[----:B------:R-:W-:Y:S02]  /*5e60*/  LOP3.LUT R4, R9, 0x1f8, RZ, 0xc0, !PT ;  /* 0x000001f809047812 */ /* 0x000fe400078ec0ff */
[C---:B------:R-:W-:Y:S02]  /*5e70*/  ISETP.GE.AND P6, PT, R251.reuse, UR8, PT ;  /* 0x00000008fb007c0c */ /* 0x040fe4000bfc6270 */
[----:B------:R-:W-:Y:S02]  /*5e80*/  LOP3.LUT R4, R4, 0x38, R248, 0x78, !PT ;  /* 0x0000003804047812 */ /* 0x000fe400078e78f8 */
[C---:B------:R-:W-:Y:S02]  /*5e90*/  LOP3.LUT R7, R251.reuse, 0x40, RZ, 0xfc, !PT ;  /* 0x00000040fb077812 */ /* 0x040fe400078efcff */
[----:B------:R-:W-:Y:S02]  /*5ea0*/  LOP3.LUT R6, R251, 0x80, RZ, 0xfc, !PT ;  /* 0x00000080fb067812 */ /* 0x000fe400078efcff */
[----:B------:R-:W-:Y:S02]  /*5eb0*/  LOP3.LUT R4, R4, 0x1e00, R9, 0xf8, !PT ;  /* 0x00001e0004047812 */ /* 0x000fe400078ef809 */
[----:B------:R-:W-:Y:S02]  /*5ec0*/  ISETP.GE.AND P5, PT, R7, UR8, PT ;  /* 0x0000000807007c0c */ /* 0x000fe4000bfa6270 */
[----:B------:R-:W-:Y:S01]  /*5ed0*/  ISETP.GE.AND P4, PT, R6, UR8, PT ;  /* 0x0000000806007c0c */ /* 0x000fe2000bf86270 */
[--C-:B------:R-:W-:Y:S01]  /*5ee0*/  @!P6 IMAD.MOV.U32 R6, RZ, RZ, R250.reuse ;  /* 0x000000ffff06e224 */ /* 0x100fe200078e00fa */
[----:B------:R-:W-:Y:S02]  /*5ef0*/  LEA R4, R4, UR4, 0x1 ;  /* 0x0000000404047c11 */ /* 0x000fe4000f8e08ff */
[----:B--2---:R-:W-:Y:S01]  /*5f00*/  LEA.HI.X.SX32 R249, R5, R249, 0x1, P0 ;  /* 0x000000f905f97211 */ /* 0x004fe200000f0eff */
[----:B------:R-:W-:Y:S04]  /*5f10*/  IMAD.U32 R5, RZ, RZ, UR22 ;  /* 0x00000016ff057e24 */ /* 0x000fe8000f8e00ff */
[----:B------:R1:W-:Y:S01]  /*5f20*/  STL [R1+0x38], R249 ;  /* 0x000038f901007387 */ /* 0x0003e20000100800 */
[--C-:B------:R-:W-:Y:S02]  /*5f30*/  @!P6 IMAD.MOV.U32 R7, RZ, RZ, R249.reuse ;  /* 0x000000ffff07e224 */ /* 0x100fe400078e00f9 */
[----:B------:R-:W-:Y:S03]  /*5f40*/  @!P5 IMAD.MOV.U32 R9, RZ, RZ, R249 ;  /* 0x000000ffff09d224 */ /* 0x000fe600078e00f9 */
[----:B------:R-:W-:Y:S01]  /*5f50*/  @!PT LDS RZ, [RZ] ;  /* 0x00000000fffff984 */ /* 0x000fe20000000800 */
[----:B------:R-:W-:Y:S01]  /*5f60*/  @!PT LDS RZ, [RZ] ;  /* 0x00000000fffff984 */ /* 0x000fe20000000800 */
[----:B------:R-:W-:Y:S01]  /*5f70*/  @!PT LDS RZ, [RZ] ;  /* 0x00000000fffff984 */ /* 0x000fe20000000800 */
[----:B------:R2:W-:Y:S04]  /*5f80*/  @!P6 LDGSTS.E.BYPASS.LTC128B.128 [R4+0x6000], desc[UR38][R6.64] ;  /* 0x060000000604efae */ /* 0x0005e8000b981a26 */
[----:B------:R1:W-:Y:S01]  /*5f90*/  @P6 STS.128 [R4+0x6000], RZ ;  /* 0x006000ff04006388 */ /* 0x0003e20000000c00 */
[-C--:B--2---:R-:W-:Y:S01]  /*5fa0*/  @!P6 LEA R6, P0, R8, R250.reuse, 0x1 ;  /* 0x000000fa0806e211 */ /* 0x084fe200078008ff */
[--C-:B------:R-:W-:Y:S02]  /*5fb0*/  @!P5 IMAD.MOV.U32 R8, RZ, RZ, R250.reuse ;  /* 0x000000ffff08d224 */ /* 0x100fe400078e00fa */
[----:B------:R-:W-:Y:S03]  /*5fc0*/  IMAD.U32 R7, RZ, RZ, UR18 ;  /* 0x00000012ff077e24 */ /* 0x000fe6000f8e00ff */
[----:B------:R-:W-:Y:S01]  /*5fd0*/  @!PT LDS RZ, [RZ] ;  /* 0x00000000fffff984 */ /* 0x000fe20000000800 */
[----:B------:R-:W-:Y:S01]  /*5fe0*/  @!PT LDS RZ, [RZ] ;  /* 0x00000000fffff984 */ /* 0x000fe20000000800 */
[----:B------:R-:W-:Y:S01]  /*5ff0*/  @!PT LDS RZ, [RZ] ;  /* 0x00000000fffff984 */ /* 0x000fe20000000800 */
[----:B------:R2:W-:Y:S02]  /*6000*/  @!P5 LDGSTS.E.BYPASS.LTC128B.128 [R4+0x8000], desc[UR38][R8.64+0x80] ;  /* 0x080000800804dfae */ /* 0x0005e4000b981a26 */
[-C--:B------:R-:W-:Y:S02]  /*6010*/  @!P6 LEA.HI.X R7, R7, R249.reuse, R5, 0x1, P0 ;  /* 0x000000f90707e211 */ /* 0x080fe400000f0c05 */
        /* <DEDUP_REMOVED lines=13> */
[----:B--2---:R-:W-:Y:S01]  /*60f0*/  IMAD.U32 R9, RZ, RZ, UR18 ;  /* 0x00000012ff097e24 */ /* 0x004fe2000f8e00ff */
[-C--:B------:R-:W-:Y:S04]  /*6100*/  @!P5 LEA R8, P3, R12, R250.reuse, 0x1 ;  /* 0x000000fa0c08d211 */ /* 0x080fe800078608ff */
[----:B---3--:R-:W-:Y:S01]  /*6110*/  @!P4 LEA R6, P0, R9, R250, 0x1 ;  /* 0x000000fa0906c211 */ /* 0x008fe200078008ff */
[----:B------:R-:W-:Y:S01]  /*6120*/  IMAD.U32 R7, RZ, RZ, UR18 ;  /* 0x00000012ff077e24 */ /* 0x000fe2000f8e00ff */
[-C--:B------:R-:W-:Y:S04]  /*6130*/  @!P5 LEA.HI.X R9, R11, R249.reuse, R10, 0x1, P3 ;  /* 0x000000f90b09d211 */ /* 0x080fe800018f0c0a */
[----:B------:R-:W-:Y:S01]  /*6140*/  @!P4 LEA.HI.X R7, R7, R249, R5, 0x1, P0 ;  /* 0x000000f90707c211 */ /* 0x000fe200000f0c05 */
        /* <DEDUP_REMOVED lines=11> */
.L_x_156:
        /* <DEDUP_REMOVED lines=9> */
[----:B------:R3:W-:Y:S04]  /*6290*/  STL.64 [R1+0xc8], R40 ;  /* 0x0000c82801007387 */ /* 0x0007e80000100a00 */
[----:B------:R-:W-:Y:S04]  /*62a0*/  STL.64 [R1+0xc0], R38 ;  /* 0x0000c02601007387 */ /* 0x000fe80000100a00 */
[----:B------:R-:W-:Y:S04]  /*62b0*/  STL.64 [R1+0xb8], R36 ;  /* 0x0000b82401007387 */ /* 0x000fe80000100a00 */
[----:B------:R-:W-:Y:S04]  /*62c0*/  LDSM.16.MT88.4 R36, [R0+0x11800] ;  /* 0x011800000024783b */ /* 0x000fe80000004200 */
[----:B------:R-:W-:Y:S01]  /*62d0*/  STL.64 [R1+0xb0], R34 ;  /* 0x0000b02201007387 */ /* 0x000fe20000100a00 */
[-C--:B-1----:R-:W-:Y:S03]  /*62e0*/  HMMA.16816.F32 R4, R96, R16.reuse, RZ ;  /* 0x000000106004723c */ /* 0x082fe600000018ff */
[----:B------:R-:W-:Y:S01]  /*62f0*/  STL.64 [R1+0xa8], R32 ;  /* 0x0000a82001007387 */ /* 0x000fe20000100a00 */
[----:B--2---:R-:W-:Y:S03]  /*6300*/  IMAD.MOV.U32 R43, RZ, RZ, 0x20 ;  /* 0x00000020ff2b7424 */ /* 0x004fe600078e00ff */
[----:B------:R-:W-:Y:S01]  /*6310*/  STL.64 [R1+0xa0], R30 ;  /* 0x0000a01e01007387 */ /* 0x000fe20000100a00 */
[C---:B------:R-:W-:Y:S03]  /*6320*/  HMMA.16816.F32 R8, R92.reuse, R16, RZ ;  /* 0x000000105c08723c */ /* 0x040fe600000018ff */
[----:B------:R-:W-:Y:S01]  /*6330*/  STL.64 [R1+0x98], R28 ;  /* 0x0000981c01007387 */ /* 0x000fe20000100a00 */
[----:B------:R-:W-:Y:S03]  /*6340*/  SEL R43, R43, 0xffffffe0, !P0 ;  /* 0xffffffe02b2b7807 */ /* 0x000fe60004000000 */
[----:B------:R-:W-:Y:S01]  /*6350*/  LDSM.16.MT88.4 R28, [R0+0xc800] ;  /* 0x00c80000001c783b */ /* 0x000fe20000004200 */
[-C--:B------:R-:W-:Y:S03]  /*6360*/  HMMA.16816.F32 R12, R92, R18.reuse, RZ ;  /* 0x000000125c0c723c */ /* 0x080fe600000018ff */
[----:B------:R-:W-:Y:S04]  /*6370*/  STL.64 [R1+0x90], R26 ;  /* 0x0000901a01007387 */ /* 0x000fe80000100a00 */
[----:B------:R-:W-:Y:S01]  /*6380*/  STL.64 [R1+0x88], R24 ;  /* 0x0000881801007387 */ /* 0x000fe20000100a00 */
[C---:B------:R-:W-:Y:S03]  /*6390*/  HMMA.16816.F32 R16, R96.reuse, R18, RZ ;  /* 0x000000126010723c */ /* 0x040fe600000018ff */
[----:B------:R-:W-:Y:S04]  /*63a0*/  LDSM.16.MT88.4 R24, [R0+0xe800] ;  /* 0x00e800000018783b */ /* 0x000fe80000004200 */
[----:B------:R-:W-:Y:S01]  /*63b0*/  STL.64 [R1+0x80], R22 ;  /* 0x0000801601007387 */ /* 0x000fe20000100a00 */
[-C--:B---3--:R-:W-:Y:S03]  /*63c0*/  HMMA.16816.F32 R68, R96, R80.reuse, RZ ;  /* 0x000000506044723c */ /* 0x088fe600000018ff */
[----:B------:R-:W-:Y:S01]  /*63d0*/  STL.64 [R1+0x78], R20 ;  /* 0x0000781401007387 */ /* 0x000fe20000100a00 */
[----:B------:R-:W1:Y:S04]  /*63e0*/  S2R R40, SR_TID.X ;  /* 0x0000000000287919 */ /* 0x000e680000002100 */
[C---:B------:R-:W-:Y:S08]  /*63f0*/  HMMA.16816.F32 R72, R92.reuse, R80, RZ ;  /* 0x000000505c48723c */ /* 0x040ff000000018ff */
[-C--:B------:R-:W-:Y:S08]  /*6400*/  HMMA.16816.F32 R76, R92, R82.reuse, RZ ;  /* 0x000000525c4c723c */ /* 0x080ff000000018ff */
[C---:B------:R-:W-:Y:S08]  /*6410*/  HMMA.16816.F32 R80, R96.reuse, R82, RZ ;  /* 0x000000526050723c */ /* 0x040ff000000018ff */
[-C--:B----4-:R-:W-:Y:S08]  /*6420*/  HMMA.16816.F32 R84, R96, R244.reuse, RZ ;  /* 0x000000f46054723c */ /* 0x090ff000000018ff */
[C---:B------:R-:W-:Y:S02]  /*6430*/  HMMA.16816.F32 R88, R92.reuse, R244, RZ ;  /* 0x000000f45c58723c */ /* 0x040fe400000018ff */
[C---:B------:R-:W-:Y:S05]  /*6440*/  IMAD.IADD R244, R43.reuse, 0x1, R2 ;  /* 0x000000012bf47824 */ /* 0x040fea00078e0202 */
[----:B------:R-:W2:Y:S01]  /*6450*/  LDSM.16.M88.4 R248, [R244+0x12000] ;  /* 0x01200000f4f8783b */ /* 0x000ea20000000200 */
[-C--:B------:R-:W-:Y:S03]  /*6460*/  HMMA.16816.F32 R92, R92, R246.reuse, RZ ;  /* 0x000000f65c5c723c */ /* 0x080fe600000018ff */
[----:B------:R-:W3:Y:S05]  /*6470*/  LDSM.16.M88.4 R20, [R244+0x13000] ;  /* 0x01300000f414783b */ /* 0x000eea0000000200 */
[----:B------:R-:W-:Y:S01]  /*6480*/  HMMA.16816.F32 R96, R96, R246, RZ ;  /* 0x000000f66060723c */ /* 0x000fe200000018ff */
[----:B------:R-:W4:Y:S07]  /*6490*/  LDSM.16.MT88.4 R244, [R0+0x10800] ;  /* 0x0108000000f4783b */ /* 0x000f2e0000004200 */
[-C--:B--2---:R-:W-:Y:S08]  /*64a0*/  HMMA.16816.F32 R4, R248, R28.reuse, R4 ;  /* 0x0000001cf804723c */ /* 0x084ff00000001804 */
[C---:B---3--:R-:W-:Y:S08]  /*64b0*/  HMMA.16816.F32 R8, R20.reuse, R28, R8 ;  /* 0x0000001c1408723c */ /* 0x048ff00000001808 */
[-C--:B------:R-:W-:Y:S08]  /*64c0*/  HMMA.16816.F32 R12, R20, R30.reuse, R12 ;  /* 0x0000001e140c723c */ /* 0x080ff0000000180c */
[C---:B------:R-:W-:Y:S01]  /*64d0*/  HMMA.16816.F32 R16, R248.reuse, R30, R16 ;  /* 0x0000001ef810723c */ /* 0x040fe20000001810 */
[----:B------:R-:W-:Y:S07]  /*64e0*/  LDSM.16.MT88.4 R28, [R0+0xd000] ;  /* 0x00d00000001c783b */ /* 0x000fee0000004200 */
[-C--:B------:R-:W-:Y:S08]  /*64f0*/  HMMA.16816.F32 R68, R248, R24.reuse, R68 ;  /* 0x00000018f844723c */ /* 0x080ff00000001844 */
[C---:B------:R-:W-:Y:S08]  /*6500*/  HMMA.16816.F32 R72, R20.reuse, R24, R72 ;  /* 0x000000181448723c */ /* 0x040ff00000001848 */
[-C--:B------:R-:W-:Y:S08]  /*6510*/  HMMA.16816.F32 R76, R20, R26.reuse, R76 ;  /* 0x0000001a144c723c */ /* 0x080ff0000000184c */
[C---:B------:R-:W-:Y:S08]  /*6520*/  HMMA.16816.F32 R80, R248.reuse, R26, R80 ;  /* 0x0000001af850723c */ /* 0x040ff00000001850 */
[-C--:B----4-:R-:W-:Y:S08]  /*6530*/  HMMA.16816.F32 R84, R248, R244.reuse, R84 ;  /* 0x000000f4f854723c */ /* 0x090ff00000001854 */
[C---:B------:R-:W-:Y:S04]  /*6540*/  HMMA.16816.F32 R88, R20.reuse, R244, R88 ;  /* 0x000000f41458723c */ /* 0x040fe80000001858 */
[C---:B------:R-:W-:Y:S02]  /*6550*/  VIADD R244, R2.reuse, 0x12000 ;  /* 0x0001200002f47836 */ /* 0x040fe40000000000 */
[----:B------:R-:W-:Y:S02]  /*6560*/  VIADD R2, R2, 0x12040 ;  /* 0x0001204002027836 */ /* 0x000fe40000000000 */
[-C--:B------:R-:W-:Y:S01]  /*6570*/  HMMA.16816.F32 R92, R20, R246.reuse, R92 ;  /* 0x000000f6145c723c */ /* 0x080fe2000000185c */
[----:B------:R-:W2:Y:S01]  /*6580*/  LDL.LU.64 R22, [R1+0x28] ;  /* 0x0000280001167983 */ /* 0x000ea20000300a00 */
[----:B------:R-:W3:Y:S01]  /*6590*/  LDC R20, c[0x0][0x44c] ;  /* 0x00011300ff147b82 */ /* 0x000ee20000000800 */
[----:B------:R-:W-:Y:S02]  /*65a0*/  @P1 VIADD R2, R244, 0xffffffc0 ;  /* 0xffffffc0f4021836 */ /* 0x000fe40000000000 */
[----:B------:R-:W4:Y:S03]  /*65b0*/  LDL R41, [R1+0x44] ;  /* 0x0000440001297983 */ /* 0x000f260000100800 */
[----:B------:R-:W-:Y:S01]  /*65c0*/  HMMA.16816.F32 R96, R248, R246, R96 ;  /* 0x000000f6f860723c */ /* 0x000fe20000001860 */
[----:B------:R-:W1:Y:S04]  /*65d0*/  LDSM.16.M88.4 R32, [R2] ;  /* 0x000000000220783b */ /* 0x000e680000000200 */
[----:B------:R1:W3:Y:S04]  /*65e0*/  LDSM.16.M88.4 R24, [R2+0x1000] ;  /* 0x001000000218783b */ /* 0x0002e80000000200 */
[----:B------:R-:W3:Y:S04]  /*65f0*/  LDSM.16.MT88.4 R244, [R0+0xf000] ;  /* 0x00f0000000f4783b */ /* 0x000ee80000004200 */
[----:B------:R-:W3:Y:S01]  /*6600*/  LDSM.16.MT88.4 R248, [R0+0x11000] ;  /* 0x0110000000f8783b */ /* 0x000ee20000004200 */
[----:B-1----:R-:W-:Y:S01]  /*6610*/  IMAD.IADD R2, R43, 0x1, R2 ;  /* 0x000000012b027824 */ /* 0x002fe200078e0202 */
[-C--:B------:R-:W-:Y:S08]  /*6620*/  HMMA.16816.F32 R4, R32, R28.reuse, R4 ;  /* 0x0000001c2004723c */ /* 0x080ff00000001804 */
[C---:B---3--:R-:W-:Y:S08]  /*6630*/  HMMA.16816.F32 R8, R24.reuse, R28, R8 ;  /* 0x0000001c1808723c */ /* 0x048ff00000001808 */
        /* <DEDUP_REMOVED lines=28> */
[--C-:B------:R-:W-:Y:S02]  /*6800*/  SHF.R.U32.HI R24, RZ, 0x1, R40.reuse ;  /* 0x00000001ff187819 */ /* 0x100fe40000011628 */
[----:B------:R-:W-:Y:S03]  /*6810*/  SHF.R.U32.HI R40, RZ, 0x2, R40 ;  /* 0x00000002ff287819 */ /* 0x000fe60000011628 */
        /* <DEDUP_REMOVED lines=17> */
[----:B------:R-:W-:Y:S03]  /*6930*/  @P3 STL [R1+0x44], R41 ;  /* 0x0000442901003387 */ /* 0x000fe60000100800 */
[C---:B------:R-:W-:Y:S02]  /*6940*/  LEA.HI.X.SX32 R33, R2.reuse, R35, 0x5, P0 ;  /* 0x0000002302217211 */ /* 0x040fe400000f2eff */
[C---:B------:R-:W-:Y:S04]  /*6950*/  LEA R30, P0, R2.reuse, R32, 0x5 ;  /* 0x00000020021e7211 */ /* 0x040fe800078028ff */
        /* <DEDUP_REMOVED lines=126> */
[C---:B--2---:R-:W-:Y:S01]  /*7140*/  LEA R4, P0, R2.reuse, R6, 0x5 ;  /* 0x0000000602047211 */ /* 0x044fe200078028ff */
[----:B------:R-:W-:Y:S03]  /*7150*/  LDSM.16.MT88.4 R8, [R0] ;  /* 0x000000000008783b */ /* 0x000fe60000004200 */
[C---:B------:R-:W-:Y:S01]  /*7160*/  LEA.HI.X.SX32 R5, R2.reuse, R7, 0x5, P0 ;  /* 0x0000000702057211 */ /* 0x040fe200000f2eff */
[----:B------:R-:W-:Y:S01]  /*7170*/  REDG.E.ADD.F32.FTZ.RN.STRONG.GPU desc[UR38][R6.64+0x280], R93 ;  /* 0x0002805d060079a6 */ /* 0x000fe2000c12f326 */
[C---:B---3--:R-:W-:Y:S03]  /*7180*/  LEA R14, P0, R2.reuse, R4, 0x5 ;  /* 0x00000004020e7211 */ /* 0x048fe600078028ff */
[----:B------:R-:W-:Y:S01]  /*7190*/  REDG.E.ADD.F32.FTZ.RN.STRONG.GPU desc[UR38][R4.64+0x280], R94 ;  /* 0x0002805e040079a6 */ /* 0x000fe2000c12f326 */
[----:B------:R-:W-:Y:S03]  /*71a0*/  LEA.HI.X.SX32 R15, R2, R5, 0x5, P0 ;  /* 0x00000005020f7211 */ /* 0x000fe600000f2eff */
[----:B------:R-:W2:Y:S04]  /*71b0*/  LDSM.16.MT88.4 R4, [R3+0x12000] ;  /* 0x012000000304783b */ /* 0x000ea80000004200 */
[----:B------:R-:W-:Y:S04]  /*71c0*/  REDG.E.ADD.F32.FTZ.RN.STRONG.GPU desc[UR38][R14.64+0x280], R95 ;  /* 0x0002805f0e0079a6 */ /* 0x000fe8000c12f326 */
[----:B------:R-:W-:Y:S01]  /*71d0*/  LDSM.16.MT88.4 R88, [R0+0x1800] ;  /* 0x001800000058783b */ /* 0x000fe20000004200 */
[C---:B----4-:R-:W-:Y:S03]  /*71e0*/  VIADD R92, R3.reuse, 0x40 ;  /* 0x00000040035c7836 */ /* 0x050fe60000000000 */
[----:B------:R-:W-:Y:S01]  /*71f0*/  LDSM.16.MT88.4 R96, [R0+0x5800] ;  /* 0x005800000060783b */ /* 0x000fe20000004200 */
[----:B------:R-:W-:Y:S03]  /*7200*/  @P1 VIADD R92, R3, 0xffffffc0 ;  /* 0xffffffc0035c1836 */ /* 0x000fe60000000000 */
[----:B------:R1:W5:Y:S04]  /*7210*/  LDL.LU.64 R34, [R1+0xb0] ;  /* 0x0000b00001227983 */ /* 0x0003680000300a00 */
[----:B------:R-:W3:Y:S04]  /*7220*/  LDSM.16.MT88.4 R12, [R92+0x12000] ;  /* 0x012000005c0c783b */ /* 0x000ee80000004200 */
[----:B------:R-:W4:Y:S04]  /*7230*/  LDSM.16.MT88.4 R80, [R92+0x12800] ;  /* 0x012800005c50783b */ /* 0x000f280000004200 */
[----:B------:R1:W5:Y:S04]  /*7240*/  LDL.LU.64 R32, [R1+0xa8] ;  /* 0x0000a80001207983 */ /* 0x0003680000300a00 */
[----:B------:R1:W5:Y:S04]  /*7250*/  LDL.LU.64 R30, [R1+0xa0] ;  /* 0x0000a000011e7983 */ /* 0x0003680000300a00 */
[----:B------:R1:W5:Y:S01]  /*7260*/  LDL.LU.64 R28, [R1+0x98] ;  /* 0x00009800011c7983 */ /* 0x0003620000300a00 */
[-C--:B--2---:R-:W-:Y:S03]  /*7270*/  HMMA.16816.F32 R100, R4, R8.reuse, R100 ;  /* 0x000000080464723c */ /* 0x084fe60000001864 */
[----:B------:R1:W5:Y:S04]  /*7280*/  LDL.LU.64 R26, [R1+0x90] ;  /* 0x00009000011a7983 */ /* 0x0003680000300a00 */
[----:B------:R1:W5:Y:S04]  /*7290*/  LDL.LU.64 R24, [R1+0x88] ;  /* 0x0000880001187983 */ /* 0x0003680000300a00 */
[----:B------:R1:W5:Y:S04]  /*72a0*/  LDL.LU.64 R22, [R1+0x80] ;  /* 0x0000800001167983 */ /* 0x0003680000300a00 */
[----:B------:R1:W5:Y:S01]  /*72b0*/  LDL.LU.64 R20, [R1+0x78] ;  /* 0x0000780001147983 */ /* 0x0003620000300a00 */
[----:B------:R-:W2:Y:S01]  /*72c0*/  S2R R249, SR_TID.X ;  /* 0x0000000000f97919 */ /* 0x000ea20000002100 */
[C---:B---3--:R-:W-:Y:S08]  /*72d0*/  HMMA.16816.F32 R104, R12.reuse, R8, R104 ;  /* 0x000000080c68723c */ /* 0x048ff00000001868 */
[-C--:B------:R-:W-:Y:S08]  /*72e0*/  HMMA.16816.F32 R108, R12, R10.reuse, R108 ;  /* 0x0000000a0c6c723c */ /* 0x080ff0000000186c */
[C---:B------:R-:W-:Y:S01]  /*72f0*/  HMMA.16816.F32 R112, R4.reuse, R10, R112 ;  /* 0x0000000a0470723c */ /* 0x040fe20000001870 */
[----:B------:R-:W3:Y:S07]  /*7300*/  LDSM.16.MT88.4 R8, [R0+0x4800] ;  /* 0x004800000008783b */ /* 0x000eee0000004200 */
[-C--:B------:R-:W-:Y:S03]  /*7310*/  HMMA.16816.F32 R116, R4, R16.reuse, R116 ;  /* 0x000000100474723c */ /* 0x080fe60000001874 */
[----:B--2---:R-:W-:Y:S05]  /*7320*/  IMAD.SHL.U32 R250, R249, 0x8, RZ ;  /* 0x00000008f9fa7824 */ /* 0x004fea00078e00ff */
[C---:B------:R-:W-:Y:S04]  /*7330*/  HMMA.16816.F32 R120, R12.reuse, R16, R120 ;  /* 0x000000100c78723c */ /* 0x040fe80000001878 */
[----:B------:R-:W-:Y:S04]  /*7340*/  LOP3.LUT R251, R250, 0x38, RZ, 0xc0, !PT ;  /* 0x00000038fafb7812 */ /* 0x000fe800078ec0ff */
        /* <DEDUP_REMOVED lines=9> */
[----:B------:R-:W2:Y:S04]  /*73e0*/  LDSM.16.MT88.4 R4, [R3+0x13000] ;  /* 0x013000000304783b */ /* 0x000ea80000004200 */
        /* <DEDUP_REMOVED lines=11> */
[-C--:B---3--:R-:W-:Y:S08]  /*74a0*/  HMMA.16816.F32 R132, R72, R8.reuse, R132 ;  /* 0x000000084884723c */ /* 0x088ff00000001884 */
[C---:B------:R-:W-:Y:S08]  /*74b0*/  HMMA.16816.F32 R136, R80.reuse, R8, R136 ;  /* 0x000000085088723c */ /* 0x040ff00000001888 */
[-C--:B------:R-:W-:Y:S01]  /*74c0*/  HMMA.16816.F32 R140, R80, R10.reuse, R140 ;  /* 0x0000000a508c723c */ /* 0x080fe2000000188c */
[----:B------:R-:W3:Y:S07]  /*74d0*/  LDSM.16.MT88.4 R80, [R0+0x3800] ;  /* 0x003800000050783b */ /* 0x000eee0000004200 */
[----:B------:R-:W-:Y:S08]  /*74e0*/  HMMA.16816.F32 R144, R72, R10, R144 ;  /* 0x0000000a4890723c */ /* 0x000ff00000001890 */
[-C--:B--2---:R-:W-:Y:S08]  /*74f0*/  HMMA.16816.F32 R100, R4, R12.reuse, R100 ;  /* 0x0000000c0464723c */ /* 0x084ff00000001864 */
        /* <DEDUP_REMOVED lines=15> */
[-C--:B---3--:R-:W-:Y:S08]  /*75f0*/  HMMA.16816.F32 R116, R84, R80.reuse, R116 ;  /* 0x000000505474723c */ /* 0x088ff00000001874 */
        /* <DEDUP_REMOVED lines=9> */
[----:B------:R-:W2:Y:S01]  /*7690*/  LDL.LU R245, [R1+0x30] ;  /* 0x0000300001f57983 */ /* 0x000ea20000300800 */
[----:B------:R-:W1:Y:S01]  /*76a0*/  LDC R10, c[0x0][0x3b0] ;  /* 0x0000ec00ff0a7b82 */ /* 0x000e620000000800 */
[C---:B------:R-:W-:Y:S02]  /*76b0*/  ISETP.GE.AND P5, PT, R251.reuse, UR8, PT ;  /* 0x00000008fb007c0c */ /* 0x040fe4000bfa6270 */
[----:B------:R-:W3:Y:S05]  /*76c0*/  LDL.LU R244, [R1+0x34] ;  /* 0x0000340001f47983 */ /* 0x000eea0000300800 */
[----:B------:R-:W-:Y:S01]  /*76d0*/  BAR.SYNC.DEFER_BLOCKING 0x0 ;  /* 0x0000000000007b1d */ /* 0x000fe20000010000 */
[----:B------:R-:W-:Y:S02]  /*76e0*/  IADD3 R2, P0, PT, RZ, -UR37, RZ ;  /* 0x80000025ff027c10 */ /* 0x000fe4000ff1e0ff */
[----:B------:R-:W-:Y:S02]  /*76f0*/  LOP3.LUT R3, R251, 0x40, RZ, 0xfc, !PT ;  /* 0x00000040fb037812 */ /* 0x000fe400078efcff */
[----:B------:R-:W-:Y:S02]  /*7700*/  LOP3.LUT R0, R250, 0x1f8, RZ, 0xc0, !PT ;  /* 0x000001f8fa007812 */ /* 0x000fe400078ec0ff */
[----:B------:R-:W-:Y:S02]  /*7710*/  ISETP.GE.AND P4, PT, R3, UR8, PT ;  /* 0x0000000803007c0c */ /* 0x000fe4000bf86270 */
[----:B------:R-:W-:Y:S02]  /*7720*/  LOP3.LUT R0, R0, 0x38, R249, 0x78, !PT ;  /* 0x0000003800007812 */ /* 0x000fe400078e78f9 */
[----:B------:R-:W-:Y:S02]  /*7730*/  LOP3.LUT R5, R251, 0x80, RZ, 0xfc, !PT ;  /* 0x00000080fb057812 */ /* 0x000fe400078efcff */
[----:B------:R-:W-:Y:S02]  /*7740*/  LOP3.LUT R0, R0, 0x1e00, R250, 0xf8, !PT ;  /* 0x00001e0000007812 */ /* 0x000fe400078ef8fa */
[----:B------:R-:W-:Y:S02]  /*7750*/  ISETP.GE.AND P3, PT, R5, UR8, PT ;  /* 0x0000000805007c0c */ /* 0x000fe4000bf66270 */
[----:B------:R-:W-:Y:S01]  /*7760*/  LEA R0, R0, UR4, 0x1 ;  /* 0x0000000400007c11 */ /* 0x000fe2000f8e08ff */
[----:B-1----:R-:W-:Y:S04]  /*7770*/  IMAD.SHL.U32 R4, R10, 0x40, RZ ;  /* 0x000000400a047824 */ /* 0x002fe800078e00ff */
[----:B------:R-:W-:Y:S05]  /*7780*/  IMAD.X R4, RZ, RZ, ~R4, P0 ;  /* 0x000000ffff047224 */ /* 0x000fea00000e0e04 */
[----:B------:R-:W-:Y:S01]  /*7790*/  SHF.R.S64 R3, R2, 0x1f, R4 ;  /* 0x0000001f02037819 */ /* 0x000fe20000001004 */
[----:B------:R-:W1:Y:S01]  /*77a0*/  LDC R11, c[0x0][0x3b4] ;  /* 0x0000ed00ff0b7b82 */ /* 0x000e620000000800 */
[C---:B------:R-:W-:Y:S01]  /*77b0*/  LEA R2, P0, R10.reuse, RZ, 0x6 ;  /* 0x000000ff0a027211 */ /* 0x040fe200078030ff */
[----:B-1----:R-:W-:Y:S01]  /*77c0*/  IMAD.SHL.U32 R7, R11, 0x40, RZ ;  /* 0x000000400b077824 */ /* 0x002fe200078e00ff */
[----:B---3--:R-:W-:Y:S02]  /*77d0*/  IADD3 R244, P6, PT, R3, R244, RZ ;  /* 0x000000f403f47210 */ /* 0x008fe40007fde0ff */
[----:B------:R-:W-:Y:S02]  /*77e0*/  LEA.HI.X R3, R10, RZ, RZ, 0x6, P0 ;  /* 0x000000ff0a037211 */ /* 0x000fe400000f34ff */
[----:B--2---:R-:W-:Y:S01]  /*77f0*/  LEA.HI.X.SX32 R245, R4, R245, 0x1, P6 ;  /* 0x000000f504f57211 */ /* 0x004fe200030f0eff */
[----:B------:R1:W-:Y:S01]  /*7800*/  STL [R1+0x34], R244 ;  /* 0x000034f401007387 */ /* 0x0003e20000100800 */
[--C-:B------:R-:W-:Y:S01]  /*7810*/  @!P5 IMAD.MOV.U32 R4, RZ, RZ, R244.reuse ;  /* 0x000000ffff04d224 */ /* 0x100fe200078e00f4 */
[----:B------:R-:W-:Y:S01]  /*7820*/  @!P5 IADD3 R6, P0, PT, R244, R2, RZ ;  /* 0x00000002f406d210 */ /* 0x000fe20007f1e0ff */
[--C-:B------:R-:W-:Y:S01]  /*7830*/  @!P4 IMAD.MOV.U32 R8, RZ, RZ, R244.reuse ;  /* 0x000000ffff08c224 */ /* 0x100fe200078e00f4 */
[----:B------:R1:W-:Y:S01]  /*7840*/  STL [R1+0x30], R245 ;  /* 0x000030f501007387 */ /* 0x0003e20000100800 */
[----:B------:R-:W-:Y:S01]  /*7850*/  @!P5 IMAD.MOV.U32 R5, RZ, RZ, R245 ;  /* 0x000000ffff05d224 */ /* 0x000fe200078e00f5 */
[----:B------:R-:W-:Y:S01]  /*7860*/  @!P5 IADD3.X R7, PT, PT, R245, R3, R7, P0, !PT ;  /* 0x00000003f507d210 */ /* 0x000fe200007fe407 */
[----:B------:R-:W-:Y:S01]  /*7870*/  @!P4 IMAD.MOV.U32 R9, RZ, RZ, R245 ;  /* 0x000000ffff09c224 */ /* 0x000fe200078e00f5 */
[CC--:B------:R-:W-:Y:S02]  /*7880*/  @!P3 LEA R2, P0, R10.reuse, R244.reuse, 0x6 ;  /* 0x000000f40a02b211 */ /* 0x0c0fe400078030ff */
[----:B------:R-:W-:Y:S01]  /*7890*/  @!PT LDS RZ, [RZ] ;  /* 0x00000000fffff984 */ /* 0x000fe20000000800 */
[----:B------:R-:W-:Y:S01]  /*78a0*/  @!PT LDS RZ, [RZ] ;  /* 0x00000000fffff984 */ /* 0x000fe20000000800 */
[----:B------:R-:W-:Y:S01]  /*78b0*/  @!PT LDS RZ, [RZ] ;  /* 0x00000000fffff984 */ /* 0x000fe20000000800 */
[----:B------:R2:W-:Y:S02]  /*78c0*/  @!P5 LDGSTS.E.BYPASS.LTC128B.128 [R0], desc[UR38][R4.64] ;  /* 0x000000000400dfae */ /* 0x0005e4000b981a26 */
[CCC-:B------:R-:W-:Y:S02]  /*78d0*/  @!P3 LEA.HI.X R3, R10.reuse, R245.reuse, R11.reuse, 0x6, P0 ;  /* 0x000000f50a03b211 */ /* 0x1c0fe400000f340b */
[----:B------:R1:W-:Y:S04]  /*78e0*/  @P5 STS.128 [R0], RZ ;  /* 0x000000ff00005388 */ /* 0x0003e80000000c00 */
[----:B------:R-:W-:Y:S01]  /*78f0*/  @!PT LDS RZ, [RZ] ;  /* 0x00000000fffff984 */ /* 0x000fe20000000800 */
[----:B------:R-:W-:Y:S01]  /*7900*/  @!PT LDS RZ, [RZ] ;  /* 0x00000000fffff984 */ /* 0x000fe20000000800 */
[----:B------:R-:W-:Y:S01]  /*7910*/  @!PT LDS RZ, [RZ] ;  /* 0x00000000fffff984 */ /* 0x000fe20000000800 */
[----:B------:R3:W-:Y:S04]  /*7920*/  @!P4 LDGSTS.E.BYPASS.LTC128B.128 [R0+0x2000], desc[UR38][R8.64+0x80] ;  /* 0x020000800800cfae */ /* 0x0007e8000b981a26 */
        /* <DEDUP_REMOVED lines=26> */
.L_x_157:
[----:B-1----:R-:W2:Y:S02]  /*7ad0*/  LDL.LU R0, [R1+0x40] ;  /* 0x0000400001007983 */ /* 0x002ea40000300800 */
[----:B--2---:R-:W-:Y:S05]  /*7ae0*/  IADD3 R0, PT, PT, R0, -0x40, RZ ;  /* 0xffffffc000007810 */ /* 0x004fea0007ffe0ff */
[----:B------:R1:W-:Y:S01]  /*7af0*/  STL [R1+0x40], R0 ;  /* 0x0000400001007387 */ /* 0x0003e20000100800 */
[----:B------:R-:W-:Y:S05]  /*7b00*/  BRA.U UP1, `(.L_x_158) ;  /* 0xffffffc501307547 */ /* 0x000fea000b83ffff */
[----:B-1----:R-:W1:Y:S01]  /*7b10*/  S2R R0, SR_TID.X ;  /* 0x0000000000007919 */ /* 0x002e620000002100 */
[C---:B------:R-:W-:Y:S01]  /*7b20*/  IMAD.SHL.U32 R2, R249.reuse, 0x20, RZ ;  /* 0x00000020f9027824 */ /* 0x040fe200078e00ff */
[----:B------:R-:W-:Y:S01]  /*7b30*/  SHF.R.U32.HI R71, RZ, 0x3, R249 ;  /* 0x00000003ff477819 */ /* 0x000fe200000116f9 */
[----:B------:R-:W2:Y:S01]  /*7b40*/  LDCU UR8, c[0x0][0x500] ;  /* 0x0000a000ff0877ac */ /* 0x000ea20008000800 */
[----:B------:R-:W3:Y:S01]  /*7b50*/  S2R R3, SR_TID.X ;  /* 0x0000000000037919 */ /* 0x000ee20000002100 */
        /* <DEDUP_REMOVED lines=12> */
[----:B--2---:R-:W-:Y:S01]  /*7c20*/  FMUL.FTZ R100, R100, UR8 ;  /* 0x0000000864647c20 */ /* 0x004fe20008410000 */
        /* <DEDUP_REMOVED lines=12> */
[----:B------:R-:W-:Y:S01]  /*7cf0*/  FMUL.FTZ R108, R108, UR8 ;  /* 0x000000086c6c7c20 */ /* 0x000fe20008410000 */
[----:B------:R-:W-:Y:S01]  /*7d00*/  FMUL.FTZ R20, R109, UR8 ;  /* 0x000000086d147c20 */ /* 0x000fe20008410000 */
[----:B---3--:R-:W-:Y:S01]  /*7d10*/  IMAD.SHL.U32 R3, R3, 0x2, RZ ;  /* 0x0000000203037824 */ /* 0x008fe200078e00ff */
[----:B------:R-:W-:Y:S01]  /*7d20*/  LOP3.LUT R0, R0, 0x1c0, RZ, 0xc0, !PT ;  /* 0x000001c000007812 */ /* 0x000fe200078ec0ff */
[----:B------:R-:W-:Y:S01]  /*7d30*/  FMUL.FTZ R110, R110, UR8 ;  /* 0x000000086e6e7c20 */ /* 0x000fe20008410000 */
[----:B------:R-:W-:Y:S01]  /*7d40*/  FMUL.FTZ R19, R111, UR8 ;  /* 0x000000086f137c20 */ /* 0x000fe20008410000 */
[----:B------:R-:W-:Y:S01]  /*7d50*/  FMUL.FTZ R116, R116, UR8 ;  /* 0x0000000874747c20 */ /* 0x000fe20008410000 */
[----:B------:R-:W-:Y:S01]  /*7d60*/  LOP3.LUT R0, R0, 0x18, R71, 0xf8, !PT ;  /* 0x0000001800007812 */ /* 0x000fe200078ef847 */
[----:B------:R-:W-:Y:S01]  /*7d70*/  FMUL.FTZ R18, R117, UR8 ;  /* 0x0000000875127c20 */ /* 0x000fe20008410000 */
[--C-:B------:R-:W-:Y:S01]  /*7d80*/  LOP3.LUT R2, R2, 0x6, R3.reuse, 0xf8, !PT ;  /* 0x0000000602027812 */ /* 0x100fe200078ef803 */
        /* <DEDUP_REMOVED lines=8> */
[----:B------:R-:W-:Y:S01]  /*7e10*/  F2FP.F16.F32.PACK_AB R26, R26, R100 ;  /* 0x000000641a1a723e */ /* 0x000fe200000000ff */
[----:B------:R-:W-:Y:S01]  /*7e20*/  FMUL.FTZ R120, R120, UR8 ;  /* 0x0000000878787c20 */ /* 0x000fe20008410000 */
[----:B------:R-:W-:Y:S01]  /*7e30*/  LEA R0, R0, UR4, 0x1 ;  /* 0x0000000400007c11 */ /* 0x000fe2000f8e08ff */
[----:B------:R-:W-:Y:S01]  /*7e40*/  BAR.SYNC.DEFER_BLOCKING 0x0 ;  /* 0x0000000000007b1d */ /* 0x000fe20000010000 */
[----:B------:R-:W-:Y:S01]  /*7e50*/  F2FP.F16.F32.PACK_AB R25, R25, R102 ;  /* 0x000000661919723e */ /* 0x000fe200000000ff */
[----:B------:R-:W-:Y:S01]  /*7e60*/  FMUL.FTZ R16, R121, UR8 ;  /* 0x0000000879107c20 */ /* 0x000fe20008410000 */
[----:B------:R-:W-:Y:S01]  /*7e70*/  FMUL.FTZ R122, R122, UR8 ;  /* 0x000000087a7a7c20 */ /* 0x000fe20008410000 */
[----:B------:R-:W-:-:S02]  /*7e80*/  VIADD R3, R0, 0xc000 ;  /* 0x0000c00000037836 */ /* 0x000fc40000000000 */
[----:B------:R-:W-:Y:S01]  /*7e90*/  FMUL.FTZ R15, R123, UR8 ;  /* 0x000000087b0f7c20 */ /* 0x000fe20008410000 */
[----:B------:R-:W-:Y:S01]  /*7ea0*/  VIADD R2, R0, 0xc040 ;  /* 0x0000c04000027836 */ /* 0x000fe20000000000 */
        /* <DEDUP_REMOVED lines=81> */
[----:B------:R-:W-:-:S03]  /*83c0*/  F2FP.F16.F32.PACK_AB R62, R63, R62 ;  /* 0x0000003e3f3e723e */ /* 0x000fc600000000ff */
        /* <DEDUP_REMOVED lines=42> */
.L_x_159:
        /* <DEDUP_REMOVED lines=12> */
.L_x_160:
[----:B------:R-:W2:Y:S01]  /*8730*/  LDCU.64 UR8, c[0x0][0x5c8] ;  /* 0x0000b900ff0877ac */ /* 0x000ea20008000a00 */
[----:B------:R-:W-:-:S04]  /*8740*/  UIADD3 UR14, UPT, UPT, UR43, UR45, URZ ;  /* 0x0000002d2b0e7290 */ /* 0x000fc8000fffe0ff */
[----:B--2---:R-:W-:Y:S02]  /*8750*/  UIMAD.WIDE.U32 UR22, UR14, UR8, URZ ;  /* 0x000000080e1672a5 */ /* 0x004fe4000f8e00ff */
[----:B------:R-:W-:-:S04]  /*8760*/  UIMAD UR14, UR14, UR9, URZ ;  /* 0x000000090e0e72a4 */ /* 0x000fc8000f8e02ff */
[----:B------:R-:W-:-:S06]  /*8770*/  UIADD3 UR14, UPT, UPT, UR23, UR14, URZ ;  /* 0x0000000e170e7290 */ /* 0x000fcc000fffe0ff */
[----:B-1----:R-:W-:-:S07]  /*8780*/  MOV R23, UR14 ;  /* 0x0000000e00177c02 */ /* 0x002fce0008000f00 */
.L_x_161:
[----:B------:R-:W-:Y:S01]  /*8790*/  BAR.SYNC.DEFER_BLOCKING 0x0 ;  /* 0x0000000000007b1d */ /* 0x000fe20000010000 */
[----:B------:R-:W-:Y:S01]  /*87a0*/  LOP3.LUT R0, R250, 0x1f8, RZ, 0xc0, !PT ;  /* 0x000001f8fa007812 */ /* 0x000fe200078ec0ff */
[----:B------:R-:W-:Y:S01]  /*87b0*/  USHF.L.U32 UR16, UR46, 0x6, URZ ;  /* 0x000000062e107899 */ /* 0x000fe200080006ff */
[C---:B------:R-:W-:Y:S01]  /*87c0*/  VIADD R8, R71.reuse, 0x20 ;  /* 0x0000002047087836 */ /* 0x040fe20000000000 */
[----:B------:R-:W-:Y:S01]  /*87d0*/  USHF.L.U32 UR14, UR46, 0x6, URZ ;  /* 0x000000062e0e7899 */ /* 0x000fe200080006ff */
[----:B------:R-:W-:Y:S01]  /*87e0*/  LOP3.LUT R0, R0, 0x38, R249, 0x78, !PT ;  /* 0x0000003800007812 */ /* 0x000fe200078e78f9 */
[----:B------:R-:W-:Y:S02]  /*87f0*/  UIMAD.WIDE.U32 UR40, UR16, UR10, URZ ;  /* 0x0000000a102872a5 */ /* 0x000fe4000f8e00ff */
[----:B------:R-:W1:Y:S01]  /*8800*/  LDC.64 R6, c[0x0][0x5d8] ;  /* 0x00017600ff067b82 */ /* 0x000e620000000a00 */
[----:B------:R-:W-:Y:S01]  /*8810*/  USHF.R.S32.HI UR17, URZ, 0x1f, UR16 ;  /* 0x0000001fff117899 */ /* 0x000fe20008011410 */
[--C-:B------:R-:W-:Y:S01]  /*8820*/  LOP3.LUT R0, R0, 0x1e00, R250.reuse, 0xf8, !PT ;  /* 0x00001e0000007812 */ /* 0x100fe200078ef8fa */
[----:B------:R-:W-:Y:S01]  /*8830*/  UIADD3 UR42, UPT, UPT, -UR14, UR42, URZ ;  /* 0x0000002a0e2a7290 */ /* 0x000fe2000fffe1ff */
[----:B------:R-:W-:Y:S01]  /*8840*/  BSSY.RECONVERGENT B0, `(.L_x_162) ;  /* 0x000002e000007945 */ /* 0x000fe20003800200 */
        /* <DEDUP_REMOVED lines=8> */
[----:B------:R-:W-:Y:S01]  /*88d0*/  IMAD.U32 R56, RZ, RZ, UR8 ;  /* 0x00000008ff387e24 */ /* 0x000fe2000f8e00ff */
[----:B------:R-:W-:-:S02]  /*88e0*/  ISETP.GE.AND P5, PT, R8, UR42, PT ;  /* 0x0000002a08007c0c */ /* 0x000fc4000bfa6270 */
[----:B------:R-:W-:Y:S01]  /*88f0*/  IADD3 R2, P0, PT, R4, UR20, RZ ;  /* 0x0000001404027c10 */ /* 0x000fe2000ff1e0ff */
[----:B------:R3:W4:Y:S01]  /*8900*/  LDS.128 R28, [R0+0xd000] ;  /* 0x00d00000001c7984 */ /* 0x0007220000000c00 */
[----:B------:R-:W-:Y:S01]  /*8910*/  IMAD.U32 R4, RZ, RZ, UR15 ;  /* 0x0000000fff047e24 */ /* 0x000fe2000f8e00ff */
[C---:B------:R-:W-:Y:S02]  /*8920*/  LOP3.LUT R60, R251.reuse, 0x80, RZ, 0xfc, !PT ;  /* 0x00000080fb3c7812 */ /* 0x040fe400078efcff */
[----:B------:R3:W2:Y:S01]  /*8930*/  LDS.128 R24, [R0+0xf000] ;  /* 0x00f0000000187984 */ /* 0x0006a20000000c00 */
[----:B------:R-:W-:Y:S02]  /*8940*/  LOP3.LUT R57, R251, 0x40, RZ, 0xfc, !PT ;  /* 0x00000040fb397812 */ /* 0x000fe400078efcff */
[----:B------:R-:W-:Y:S01]  /*8950*/  IADD3.X R3, PT, PT, R3, UR18, R4, P0, !PT ;  /* 0x0000001203037c10 */ /* 0x000fe200087fe404 */
[----:B------:R3:W2:Y:S01]  /*8960*/  LDS.128 R40, [R0+0x12000] ;  /* 0x0120000000287984 */ /* 0x0006a20000000c00 */
[----:B------:R-:W-:-:S03]  /*8970*/  IADD3 R21, P0, PT, R71, 0x20, RZ ;  /* 0x0000002047157810 */ /* 0x000fc60007f1e0ff */
[----:B------:R3:W2:Y:S01]  /*8980*/  LDS.128 R52, [R0+0x13000] ;  /* 0x0130000000347984 */ /* 0x0006a20000000c00 */
[----:B-1----:R-:W-:-:S03]  /*8990*/  IMAD.WIDE.U32 R4, R6, UR26, R2 ;  /* 0x0000001a06047c25 */ /* 0x002fc6000f8e0002 */
[----:B------:R3:W1:Y:S01]  /*89a0*/  LDS.128 R36, [R0+0x14000] ;  /* 0x0140000000247984 */ /* 0x0006620000000c00 */
[----:B------:R-:W-:Y:S02]  /*89b0*/  IMAD R20, R7, UR26, R5 ;  /* 0x0000001a07147c24 */ /* 0x000fe4000f8e0205 */
[----:B------:R-:W-:Y:S01]  /*89c0*/  IMAD.X R22, RZ, RZ, RZ, P0 ;  /* 0x000000ffff167224 */ /* 0x000fe200000e06ff */
[----:B------:R3:W1:Y:S04]  /*89d0*/  LDS.128 R48, [R0+0x15000] ;  /* 0x0150000000307984 */ /* 0x0006680000000c00 */
[----:B------:R3:W1:Y:S04]  /*89e0*/  LDS.128 R32, [R0+0x16000] ;  /* 0x0160000000207984 */ /* 0x0006680000000c00 */
[----:B------:R3:W1:Y:S01]  /*89f0*/  LDS.128 R44, [R0+0x17000] ;  /* 0x01700000002c7984 */ /* 0x0006620000000c00 */
[----:B----4-:R-:W-:Y:S05]  /*8a00*/  @P3 BRA `(.L_x_163) ;  /* 0x0000000000443947 */ /* 0x010fea0003800000 */
[----:B------:R-:W4:Y:S01]  /*8a10*/  LDCU UR18, c[0x0][0x440] ;  /* 0x00008800ff1277ac */ /* 0x000f220008000800 */
[----:B------:R-:W5:Y:S01]  /*8a20*/  LDS.128 R16, [R0+0xe000] ;  /* 0x00e0000000107984 */ /* 0x000f620000000c00 */
[----:B------:R-:W-:Y:S01]  /*8a30*/  IMAD.MOV.U32 R2, RZ, RZ, R4 ;  /* 0x000000ffff027224 */ /* 0x000fe200078e0004 */
[----:B------:R-:W2:Y:S02]  /*8a40*/  LDCU.64 UR14, c[0x0][0x560] ;  /* 0x0000ac00ff0e77ac */ /* 0x000ea40008000a00 */
[----:B------:R-:W3:Y:S01]  /*8a50*/  LDS.128 R12, [R0+0x10000] ;  /* 0x01000000000c7984 */ /* 0x000ee20000000c00 */
[----:B------:R-:W-:Y:S02]  /*8a60*/  IMAD.MOV.U32 R3, RZ, RZ, R20 ;  /* 0x000000ffff037224 */ /* 0x000fe400078e0014 */
[----:B------:R-:W-:-:S04]  /*8a70*/  IMAD.WIDE.U32 R6, R71, UR10, R2 ;  /* 0x0000000a47067c25 */ /* 0x000fc8000f8e0002 */
[----:B------:R-:W-:Y:S01]  /*8a80*/  IMAD R3, R71, UR11, R7 ;  /* 0x0000000b47037c24 */ /* 0x000fe2000f8e0207 */
[----:B----4-:R-:W-:Y:S02]  /*8a90*/  ISETP.GE.AND P2, PT, R251, UR18, PT ;  /* 0x00000012fb007c0c */ /* 0x010fe4000bf46270 */
[----:B------:R-:W-:Y:S02]  /*8aa0*/  ISETP.GE.AND P1, PT, R57, UR18, PT ;  /* 0x0000001239007c0c */ /* 0x000fe4000bf26270 */
[----:B------:R-:W-:Y:S02]  /*8ab0*/  ISETP.GE.AND P0, PT, R60, UR18, PT ;  /* 0x000000123c007c0c */ /* 0x000fe4000bf06270 */
[----:B--2---:R-:W-:-:S04]  /*8ac0*/  LEA R2, P4, R6, UR14, 0x1 ;  /* 0x0000000e06027c11 */ /* 0x004fc8000f8808ff */
[----:B------:R-:W-:-:S03]  /*8ad0*/  LEA.HI.X R3, R6, UR15, R3, 0x1, P4 ;  /* 0x0000000f06037c11 */ /* 0x000fc6000a0f0c03 */
[----:B------:R-:W2:Y:S04]  /*8ae0*/  @!P2 LDS.128 R8, [R0+0xc000] ;  /* 0x00c000000008a984 */ /* 0x000ea80000000c00 */
[----:B-----5:R4:W-:Y:S04]  /*8af0*/  @!P1 STG.E.128 desc[UR38][R2.64+0x80], R16 ;  /* 0x0000801002009986 */ /* 0x0209e8000c101d26 */
[----:B---3--:R4:W-:Y:S04]  /*8b00*/  @!P0 STG.E.128 desc[UR38][R2.64+0x100], R12 ;  /* 0x0001000c02008986 */ /* 0x0089e8000c101d26 */
[----:B--2---:R4:W-:Y:S02]  /*8b10*/  @!P2 STG.E.128 desc[UR38][R2.64], R8 ;  /* 0x000000080200a986 */ /* 0x0049e4000c101d26 */
.L_x_163:
[----:B------:R-:W-:Y:S05]  /*8b20*/  BSYNC.RECONVERGENT B0 ;  /* 0x0000000000007941 */ /* 0x000fea0003800200 */
.L_x_162:
[----:B----4-:R4:W1:Y:S01]  /*8b30*/  LDS.128 R8, [R0+0x11000] ;  /* 0x0110000000087984 */ /* 0x0108620000000c00 */
[----:B------:R-:W-:Y:S04]  /*8b40*/  BSSY.RECONVERGENT B0, `(.L_x_164) ;  /* 0x0000012000007945 */ /* 0x000fe80003800200 */
[----:B------:R-:W-:Y:S05]  /*8b50*/  @P5 BRA `(.L_x_165) ;  /* 0x0000000000405947 */ /* 0x000fea0003800000 */
[----:B------:R-:W5:Y:S01]  /*8b60*/  LDCU UR18, c[0x0][0x440] ;  /* 0x00008800ff1277ac */ /* 0x000f620008000800 */
[----:B------:R-:W-:Y:S01]  /*8b70*/  MOV R3, R20 ;  /* 0x0000001400037202 */ /* 0x000fe20000000f00 */
[----:B---34-:R-:W-:Y:S01]  /*8b80*/  IMAD R0, R22, UR10, RZ ;  /* 0x0000000a16007c24 */ /* 0x018fe2000f8e02ff */
[----:B------:R-:W3:Y:S01]  /*8b90*/  LDCU.64 UR14, c[0x0][0x560] ;  /* 0x0000ac00ff0e77ac */ /* 0x000ee20008000a00 */
[----:B------:R-:W-:Y:S02]  /*8ba0*/  IMAD.MOV.U32 R2, RZ, RZ, R4 ;  /* 0x000000ffff027224 */ /* 0x000fe400078e0004 */
[C---:B------:R-:W-:Y:S02]  /*8bb0*/  IMAD R0, R21.reuse, UR11, R0 ;  /* 0x0000000b15007c24 */ /* 0x040fe4000f8e0200 */
[----:B------:R-:W-:-:S04]  /*8bc0*/  IMAD.WIDE.U32 R4, R21, UR10, R2 ;  /* 0x0000000a15047c25 */ /* 0x000fc8000f8e0002 */
[----:B------:R-:W-:Y:S01]  /*8bd0*/  IMAD.IADD R0, R0, 0x1, R5 ;  /* 0x0000000100007824 */ /* 0x000fe200078e0205 */
[----:B-----5:R-:W-:Y:S02]  /*8be0*/  ISETP.GE.AND P2, PT, R251, UR18, PT ;  /* 0x00000012fb007c0c */ /* 0x020fe4000bf46270 */
[----:B------:R-:W-:Y:S02]  /*8bf0*/  ISETP.GE.AND P1, PT, R57, UR18, PT ;  /* 0x0000001239007c0c */ /* 0x000fe4000bf26270 */
[----:B------:R-:W-:Y:S02]  /*8c00*/  ISETP.GE.AND P0, PT, R60, UR18, PT ;  /* 0x000000123c007c0c */ /* 0x000fe4000bf06270 */
[----:B---3--:R-:W-:-:S04]  /*8c10*/  LEA R2, P4, R4, UR14, 0x1 ;  /* 0x0000000e04027c11 */ /* 0x008fc8000f8808ff */
[----:B------:R-:W-:-:S05]  /*8c20*/  LEA.HI.X R3, R4, UR15, R0, 0x1, P4 ;  /* 0x0000000f04037c11 */ /* 0x000fca000a0f0c00 */
[----:B------:R3:W-:Y:S04]  /*8c30*/  @!P2 STG.E.128 desc[UR38][R2.64], R28 ;  /* 0x0000001c0200a986 */ /* 0x0007e8000c101d26 */
[----:B--2---:R3:W-:Y:S04]  /*8c40*/  @!P1 STG.E.128 desc[UR38][R2.64+0x80], R24 ;  /* 0x0000801802009986 */ /* 0x0047e8000c101d26 */
[----:B-1----:R3:W-:Y:S02]  /*8c50*/  @!P0 STG.E.128 desc[UR38][R2.64+0x100], R8 ;  /* 0x0001000802008986 */ /* 0x0027e4000c101d26 */
.L_x_165:
[----:B------:R-:W-:Y:S05]  /*8c60*/  BSYNC.RECONVERGENT B0 ;  /* 0x0000000000007941 */ /* 0x000fea0003800200 */
.L_x_164:
[----:B---3--:R-:W-:Y:S01]  /*8c70*/  MOV R2, R251 ;  /* 0x000000fb00027202 */ /* 0x008fe20000000f00 */
[----:B------:R-:W-:Y:S01]  /*8c80*/  UIMAD UR17, UR17, UR8, URZ ;  /* 0x00000008111172a4 */ /* 0x000fe2000f8e02ff */
[----:B------:R-:W-:Y:S01]  /*8c90*/  MOV R3, RZ ;  /* 0x000000ff00037202 */ /* 0x000fe20000000f00 */
[----:B------:R-:W-:Y:S02]  /*8ca0*/  BSSY.RECONVERGENT B0, `(.L_x_166) ;  /* 0x0000016000007945 */ /* 0x000fe40003800200 */
[----:B------:R-:W-:Y:S01]  /*8cb0*/  UIMAD UR17, UR16, UR9, UR17 ;  /* 0x00000009101172a4 */ /* 0x000fe2000f8e0211 */
[----:B------:R-:W-:-:S03]  /*8cc0*/  IMAD.WIDE.U32 R2, R56, UR16, R2 ;  /* 0x0000001038027c25 */ /* 0x000fc6000f8e0002 */
[----:B------:R-:W-:-:S04]  /*8cd0*/  IADD3 R2, P0, PT, R2, UR22, RZ ;  /* 0x0000001602027c10 */ /* 0x000fc8000ff1e0ff */
[----:B------:R-:W-:-:S03]  /*8ce0*/  IADD3.X R3, PT, PT, R23, UR17, R3, P0, !PT ;  /* 0x0000001117037c10 */ /* 0x000fc600087fe403 */
[----:B--2---:R-:W-:-:S04]  /*8cf0*/  IMAD.WIDE.U32 R4, R58, UR26, R2 ;  /* 0x0000001a3a047c25 */ /* 0x004fc8000f8e0002 */
[----:B----4-:R-:W-:Y:S01]  /*8d00*/  IMAD R0, R59, UR26, R5 ;  /* 0x0000001a3b007c24 */ /* 0x010fe2000f8e0205 */
        /* <DEDUP_REMOVED lines=12> */
[----:B------:R2:W-:Y:S04]  /*8dd0*/  @!P2 STG.E.128 desc[UR38][R2.64], R40 ;  /* 0x000000280200a986 */ /* 0x0005e8000c101d26 */
[----:B-1----:R2:W-:Y:S04]  /*8de0*/  @!P1 STG.E.128 desc[UR38][R2.64+0x80], R36 ;  /* 0x0000802402009986 */ /* 0x0025e8000c101d26 */
[----:B------:R2:W-:Y:S02]  /*8df0*/  @!P0 STG.E.128 desc[UR38][R2.64+0x100], R32 ;  /* 0x0001002002008986 */ /* 0x0005e4000c101d26 */
.L_x_167:
[----:B------:R-:W-:Y:S05]  /*8e00*/  BSYNC.RECONVERGENT B0 ;  /* 0x0000000000007941 */ /* 0x000fea0003800200 */
.L_x_166:
[----:B------:R-:W-:Y:S05]  /*8e10*/  @P5 BRA `(.L_x_127) ;  /* 0x0000000000405947 */ /* 0x000fea0003800000 */
[----:B------:R-:W3:Y:S01]  /*8e20*/  LDCU UR14, c[0x0][0x440] ;  /* 0x00008800ff0e77ac */ /* 0x000ee20008000800 */
[----:B--2---:R-:W-:Y:S01]  /*8e30*/  MOV R3, R0 ;  /* 0x0000000000037202 */ /* 0x004fe20000000f00 */
[----:B------:R-:W-:Y:S01]  /*8e40*/  IMAD R6, R22, UR8, RZ ;  /* 0x0000000816067c24 */ /* 0x000fe2000f8e02ff */
[----:B------:R-:W2:Y:S01]  /*8e50*/  LDCU.64 UR10, c[0x0][0x568] ;  /* 0x0000ad00ff0a77ac */ /* 0x000ea20008000a00 */
[----:B------:R-:W-:Y:S02]  /*8e60*/  IMAD.MOV.U32 R2, RZ, RZ, R4 ;  /* 0x000000ffff027224 */ /* 0x000fe400078e0004 */
        /* <DEDUP_REMOVED lines=8> */
[----:B------:R3:W-:Y:S04]  /*8ef0*/  @!P2 STG.E.128 desc[UR38][R2.64], R52 ;  /* 0x000000340200a986 */ /* 0x0007e8000c101d26 */
[----:B-1----:R3:W-:Y:S04]  /*8f00*/  @!P1 STG.E.128 desc[UR38][R2.64+0x80], R48 ;  /* 0x0000803002009986 */ /* 0x0027e8000c101d26 */
[----:B------:R3:W-:Y:S02]  /*8f10*/  @!P0 STG.E.128 desc[UR38][R2.64+0x100], R44 ;  /* 0x0001002c02008986 */ /* 0x0007e4000c101d26 */
.L_x_127:
[----:B------:R-:W-:Y:S05]  /*8f20*/  BSYNC.RECONVERGENT B1 ;  /* 0x0000000000017941 */ /* 0x000fea0003800200 */
.L_x_105:
        /* <DEDUP_REMOVED lines=11> */
.L_x_169:
        /* <DEDUP_REMOVED lines=10> */
.L_x_1082:


//--------------------- .text._ZN5flash44flash_bwd_dq_dk_dv_loop_seqk_parallel_kernelI23Flash_bwd_kernel_traitsILi192ELi64ELi64ELi8ELi4ELi2ELi2ELb0ELb0EN7cutlass6half_tE19Flash_kernel_traitsILi192ELi64ELi64ELi8ES3_EELb0ELb1ELb0ELb0ELb0ELb0ELb0EEEvNS_16Flash_bwd_paramsE --------------------------
	.section	.text._ZN5flash44flash_bwd_dq_dk_dv_loop_seqk_parallel_kernelI23Flash_bwd_kernel_traitsILi192ELi64ELi64ELi8ELi4ELi2ELi2ELb0ELb0EN7cutlass6half_tE19Flash_kernel_traitsILi192ELi64ELi64ELi8ES3_EELb0ELb1ELb0ELb0ELb0ELb0ELb0EEEvNS_16Flash_bwd_paramsE,"ax",@progbits
	.align	128
        .global         _ZN5flash44flash_bwd_dq_dk_dv_loop_seqk_parallel_kernelI23Flash_bwd_kernel_traitsILi192ELi64ELi64ELi8ELi4ELi2ELi2ELb0ELb0EN7cutlass6half_tE19Flash_kernel_traitsILi192ELi64ELi64ELi8ES3_EELb0ELb1ELb0ELb0ELb0ELb0ELb0EEEvNS_16Flash_bwd_paramsE
        .type           _ZN5flash44flash_bwd_dq_dk_dv_loop_seqk_parallel_kernelI23Flash_bwd_kernel_traitsILi192ELi64ELi64ELi8ELi4ELi2ELi2ELb0ELb0EN7cutlass6half_tE19Flash_kernel_traitsILi192ELi64ELi64ELi8ES3_EELb0ELb1ELb0ELb0ELb0ELb0ELb0EEEvNS_16Flash_bwd_paramsE,@function
        .size           _ZN5flash44flash_bwd_dq_dk_dv_loop_seqk_parallel_kernelI23Flash_bwd_kernel_traitsILi192ELi64ELi64ELi8ELi4ELi2ELi2ELb0ELb0EN7cutlass6half_tE19Flash_kernel_traitsILi192ELi64ELi64ELi8ES3_EELb0ELb1ELb0ELb0ELb0ELb0ELb0EEEvNS_16Flash_bwd_paramsE,(.L_x_1083 - _ZN5flash44flash_bwd_dq_dk_dv_loop_seqk_parallel_kernelI23Flash_bwd_kernel_traitsILi192ELi64ELi64ELi8ELi4ELi2ELi2ELb0ELb0EN7cutlass6half_tE19Flash_kernel_traitsILi192ELi64ELi64ELi8ES3_EELb0ELb1ELb0ELb0ELb0ELb0ELb0EEEvNS_16Flash_bwd_paramsE)
        .other          _ZN5flash44flash_bwd_dq_dk_dv_loop_seqk_parallel_kernelI23Flash_bwd_kernel_traitsILi192ELi64ELi64ELi8ELi4ELi2ELi2ELb0ELb0EN7cutlass6half_tE19Flash_kernel_traitsILi192ELi64ELi64ELi8ES3_EELb0ELb1ELb0ELb0ELb0ELb0ELb0EEEvNS_16Flash_bwd_paramsE,@"STO_CUDA_ENTRY STV_DEFAULT"
_ZN5flash44flash_bwd_dq_dk_dv_loop_seqk_parallel_kernelI23Flash_bwd_kernel_traitsILi192ELi64ELi64ELi8ELi4ELi2ELi2ELb0ELb0EN7cutlass6half_tE19Flash_kernel_traitsILi192ELi64ELi64ELi8ES3_EELb0ELb1ELb0ELb0ELb0ELb0ELb0EEEvNS_16Flash_bwd_paramsE:
.text._ZN5flash44flash_bwd_dq_dk_dv_loop_seqk_parallel_kernelI23Flash_bwd_kernel_traitsILi192ELi64ELi64ELi8ELi4ELi2ELi2ELb0ELb0EN7cutlass6half_tE19Flash_kernel_traitsILi192ELi64ELi64ELi8ES3_EELb0ELb1ELb0ELb0ELb0ELb0ELb0EEEvNS_16Flash_bwd_paramsE:
        /* <DEDUP_REMOVED lines=10> */
[----:B------:R-:W1:Y:S01]  /*00a0*/  S2R R204, SR_TID.X ;  /* 0x0000000000cc7919 */ /* 0x000e620000002100 */
[----:B------:R-:W2:Y:S01]  /*00b0*/  LDC.64 R208, c[0x0][0x460] ;  /* 0x00011800ffd07b82 */ /* 0x000ea20000000a00 */
[----:B------:R-:W3:Y:S01]  /*00c0*/  LDCU UR4, c[0x0][0x438] ;  /* 0x00008700ff0477ac */ /* 0x000ee20008000800 */
[----:B------:R-:W-:Y:S01]  /*00d0*/  IMAD.MOV.U32 R220, RZ, RZ, 0x10 ;  /* 0x00000010ffdc7424 */ /* 0x000fe200078e00ff */
[----:B------:R-:W2:Y:S01]  /*00e0*/  S2R R202, SR_CTAID.Y ;  /* 0x0000000000ca7919 */ /* 0x000ea20000002600 */
[----:B------:R-:W-:Y:S01]  /*00f0*/  IMAD.MOV.U32 R195, RZ, RZ, 0x40 ;  /* 0x00000040ffc37424 */ /* 0x000fe200078e00ff */
[----:B------:R-:W-:Y:S01]  /*0100*/  UMOV UR5, 0x400 ;  /* 0x0000040000057882 */ /* 0x000fe20000000000 */
[----:B------:R-:W4:Y:S01]  /*0110*/  LDCU.64 UR20, c[0x0][0x358] ;  /* 0x00006b00ff1477ac */ /* 0x000f220008000a00 */
[----:B------:R-:W2:Y:S01]  /*0120*/  S2R R201, SR_CTAID.Z ;  /* 0x0000000000c97919 */ /* 0x000ea20000002700 */
[----:B------:R-:W5:Y:S01]  /*0130*/  S2UR UR6, SR_CgaCtaId ;  /* 0x00000000000679c3 */ /* 0x000f620000008800 */
[----:B------:R-:W-:Y:S01]  /*0140*/  UMOV UR24, URZ ;  /* 0x000000ff00187c82 */ /* 0x000fe20008000000 */
[----:B------:R-:W-:-:S06]  /*0150*/  UMOV UR25, URZ ;  /* 0x000000ff00197c82 */ /* 0x000fcc0008000000 */
[----:B------:R-:W2:Y:S08]  /*0160*/  S2UR UR18, SR_CTAID.X ;  /* 0x00000000001279c3 */ /* 0x000eb00000002500 */
[----:B------:R-:W3:Y:S01]  /*0170*/  LDC.U8 R200, c[0x0][0x532] ;  /* 0x00014c80ffc87b82 */ /* 0x000ee20000000000 */
[C---:B-1----:R-:W-:Y:S01]  /*0180*/  IMAD.SHL.U32 R4, R204.reuse, 0x2, RZ ;  /* 0x00000002cc047824 */ /* 0x042fe200078e00ff */
[--C-:B------:R-:W-:Y:S01]  /*0190*/  SHF.R.U32.HI R2, RZ, 0x1, R204.reuse ;  /* 0x00000001ff027819 */ /* 0x100fe200000116cc */
[C---:B------:R-:W-:Y:S01]  /*01a0*/  IMAD.SHL.U32 R3, R204.reuse, 0x20, RZ ;  /* 0x00000020cc037824 */ /* 0x040fe200078e00ff */
[----:B------:R-:W-:Y:S01]  /*01b0*/  SHF.R.U32.HI R0, RZ, 0x2, R204 ;  /* 0x00000002ff007819 */ /* 0x000fe200000116cc */
[----:B------:R-:W-:Y:S01]  /*01c0*/  IMAD.SHL.U32 R212, R204, 0x10, RZ ;  /* 0x00000010ccd47824 */ /* 0x000fe200078e00ff */
[----:B------:R-:W-:Y:S01]  /*01d0*/  LOP3.LUT R213, R4, 0x38, RZ, 0xc0, !PT ;  /* 0x0000003804d57812 */ /* 0x000fe200078ec0ff */
[----:B------:R-:W-:Y:S01]  /*01e0*/  IMAD.SHL.U32 R205, R204, 0x8, RZ ;  /* 0x00000008cccd7824 */ /* 0x000fe200078e00ff */
[----:B------:R-:W-:Y:S01]  /*01f0*/  LOP3.LUT R203, R2, 0x30, RZ, 0xc0, !PT ;  /* 0x0000003002cb7812 */ /* 0x000fe200078ec0ff */
[----:B-----5:R-:W-:Y:S01]  /*0200*/  ULEA UR6, UR6, UR5, 0x18 ;  /* 0x0000000506067291 */ /* 0x020fe2000f8ec0ff */
[----:B------:R-:W-:-:S02]  /*0210*/  LOP3.LUT R213, R213, 0x20, R0, 0x78, !PT ;  /* 0x00000020d5d57812 */ /* 0x000fc400078e7800 */
[----:B------:R-:W-:Y:S01]  /*0220*/  LOP3.LUT R203, R203, 0x7, R0, 0xf8, !PT ;  /* 0x00000007cbcb7812 */ /* 0x000fe200078ef800 */
[----:B------:R-:W-:Y:S01]  /*0230*/  IMAD.SHL.U32 R0, R204, 0x40, RZ ;  /* 0x00000040cc007824 */ /* 0x000fe200078e00ff */
[----:B------:R-:W-:Y:S01]  /*0240*/  SHF.R.U32.HI R206, RZ, 0x3, R204 ;  /* 0x00000003ffce7819 */ /* 0x000fe200000116cc */
[----:B------:R-:W-:Y:S01]  /*0250*/  UIADD3 UR5, UPT, UPT, UR6, 0x20000, URZ ;  /* 0x0002000006057890 */ /* 0x000fe2000fffe0ff */
[----:B------:R-:W-:Y:S02]  /*0260*/  LOP3.LUT R196, R4, 0x20, RZ, 0xc0, !PT ;  /* 0x0000002004c47812 */ /* 0x000fe400078ec0ff */
[C---:B------:R-:W-:Y:S01]  /*0270*/  LOP3.LUT R7, R3.reuse, 0xc00, RZ, 0xc0, !PT ;  /* 0x00000c0003077812 */ /* 0x040fe200078ec0ff */
[----:B------:R-:W-:Y:S01]  /*0280*/  VIADD R207, R206, 0x20 ;  /* 0x00000020cecf7836 */ /* 0x000fe20000000000 */
[----:B------:R-:W-:Y:S02]  /*0290*/  LOP3.LUT R193, R3, 0x200, RZ, 0xc0, !PT ;  /* 0x0000020003c17812 */ /* 0x000fe400078ec0ff */
[----:B------:R-:W-:-:S02]  /*02a0*/  LOP3.LUT R5, R0, 0x1c0, RZ, 0xc0, !PT ;  /* 0x000001c000057812 */ /* 0x000fc400078ec0ff */
[----:B------:R-:W-:Y:S02]  /*02b0*/  LOP3.LUT R192, R2, 0x10, RZ, 0xc0, !PT ;  /* 0x0000001002c07812 */ /* 0x000fe400078ec0ff */
[----:B--2---:R-:W-:Y:S02]  /*02c0*/  LEA R208, P0, R202, R208, 0x2 ;  /* 0x000000d0cad07211 */ /* 0x004fe400078010ff */
[----:B------:R-:W-:Y:S02]  /*02d0*/  LOP3.LUT R196, R196, 0x18, R206, 0xf8, !PT ;  /* 0x00000018c4c47812 */ /* 0x000fe400078ef8ce */
[----:B------:R-:W-:Y:S02]  /*02e0*/  LOP3.LUT R213, R213, 0x1c0, R212, 0xf8, !PT ;  /* 0x000001c0d5d57812 */ /* 0x000fe400078ef8d4 */
[----:B------:R-:W-:Y:S02]  /*02f0*/  LOP3.LUT R7, R7, 0x6, R4, 0xf8, !PT ;  /* 0x0000000607077812 */ /* 0x000fe400078ef804 */
[----:B------:R-:W-:-:S02]  /*0300*/  LOP3.LUT R190, R0, 0x200, RZ, 0xc0, !PT ;  /* 0x0000020000be7812 */ /* 0x000fc400078ec0ff */
[----:B------:R-:W-:Y:S02]  /*0310*/  LOP3.LUT R193, R193, 0x3800, R212, 0xf8, !PT ;  /* 0x00003800c1c17812 */ /* 0x000fe400078ef8d4 */
[----:B------:R-:W-:Y:S02]  /*0320*/  LOP3.LUT R5, R5, 0x38, R205, 0xf8, !PT ;  /* 0x0000003805057812 */ /* 0x000fe400078ef8cd */
[----:B------:R-:W-:Y:S02]  /*0330*/  LOP3.LUT R192, R192, 0x8, R204, 0xf8, !PT ;  /* 0x00000008c0c07812 */ /* 0x000fe400078ef8cc */
[----:B------:R-:W-:Y:S02]  /*0340*/  R2P PR, R204, 0xe ;  /* 0x0000000ecc007804 */ /* 0x000fe40000000000 */
[----:B------:R-:W-:Y:S02]  /*0350*/  LOP3.LUT R212, R212, 0x1c0, RZ, 0xc0, !PT ;  /* 0x000001c0d4d47812 */ /* 0x000fe400078ec0ff */
[----:B------:R-:W-:-:S02]  /*0360*/  LOP3.LUT R196, R196, 0x1c0, R0, 0xf8, !PT ;  /* 0x000001c0c4c47812 */ /* 0x000fc400078ef800 */
[----:B------:R-:W-:Y:S02]  /*0370*/  LOP3.LUT R213, R7, R213, RZ, 0xfc, !PT ;  /* 0x000000d507d57212 */ /* 0x000fe400078efcff */
[--C-:B------:R-:W-:Y:S02]  /*0380*/  LOP3.LUT R197, R190, 0xc00, R3.reuse, 0xf8, !PT ;  /* 0x00000c00bec57812 */ /* 0x100fe400078ef803 */
[----:B------:R-:W-:Y:S02]  /*0390*/  LOP3.LUT R2, R5, 0x8, R2, 0x78, !PT ;  /* 0x0000000805027812 */ /* 0x000fe400078e7802 */
[----:B------:R-:W-:Y:S02]  /*03a0*/  LOP3.LUT R192, R192, R5, RZ, 0x3c, !PT ;  /* 0x00000005c0c07212 */ /* 0x000fe400078e3cff */
[----:B------:R-:W-:Y:S02]  /*03b0*/  LOP3.LUT R190, R190, 0x400, R3, 0xf8, !PT ;  /* 0x00000400bebe7812 */ /* 0x000fe400078ef803 */
[----:B------:R-:W-:-:S02]  /*03c0*/  LOP3.LUT R214, R205, 0x1f8, RZ, 0xc0, !PT ;  /* 0x000001f8cdd67812 */ /* 0x000fc400078ec0ff */
[----:B------:R-:W-:Y:S02]  /*03d0*/  LOP3.LUT R6, R3, 0x400, RZ, 0xc0, !PT ;  /* 0x0000040003067812 */ /* 0x000fe400078ec0ff */
[----:B------:R-:W-:Y:S02]  /*03e0*/  LOP3.LUT R212, R212, 0x18, R206, 0xf8, !PT ;  /* 0x00000018d4d47812 */ /* 0x000fe400078ef8ce */
[----:B------:R-:W-:Y:S02]  /*03f0*/  LOP3.LUT R196, R196, 0x38, R205, 0x78, !PT ;  /* 0x00000038c4c47812 */ /* 0x000fe400078e78cd */
[----:B------:R-:W-:Y:S02]  /*0400*/  LEA R213, R213, UR5, 0x1 ;  /* 0x00000005d5d57c11 */ /* 0x000fe4000f8e08ff */
[----:B------:R-:W-:Y:S02]  /*0410*/  LOP3.LUT R192, R192, 0x200, R3, 0xf8, !PT ;  /* 0x00000200c0c07812 */ /* 0x000fe400078ef803 */
[-C--:B------:R-:W-:Y:S01]  /*0420*/  LOP3.LUT R197, R197, R2.reuse, RZ, 0xfc, !PT ;  /* 0x00000002c5c57212 */ /* 0x080fe200078efcff */
[C---:B------:R-:W-:Y:S01]  /*0430*/  VIADD R215, R213.reuse, 0x20 ;  /* 0x00000020d5d77836 */ /* 0x040fe20000000000 */
[----:B------:R-:W-:Y:S01]  /*0440*/  LOP3.LUT R190, R190, R2, RZ, 0xfc, !PT ;  /* 0x00000002bebe7212 */ /* 0x000fe200078efcff */
[----:B------:R-:W-:Y:S01]  /*0450*/  @P3 VIADD R215, R213, 0xffffffe0 ;  /* 0xffffffe0d5d73836 */ /* 0x000fe20000000000 */
[----:B------:R-:W-:-:S02]  /*0460*/  LOP3.LUT R214, R214, 0x38, R204, 0x78, !PT ;  /* 0x00000038d6d67812 */ /* 0x000fc400078e78cc */
[--C-:B------:R-:W-:Y:S02]  /*0470*/  LOP3.LUT R6, R6, 0x6, R4.reuse, 0xf8, !PT ;  /* 0x0000000606067812 */ /* 0x100fe400078ef804 */
[----:B------:R-:W-:Y:S02]  /*0480*/  LOP3.LUT R212, R212, 0x38, R4, 0x78, !PT ;  /* 0x00000038d4d47812 */ /* 0x000fe400078e7804 */
[----:B------:R-:W-:Y:S02]  /*0490*/  LOP3.LUT R5, R5, 0x8, R204, 0x78, !PT ;  /* 0x0000000805057812 */ /* 0x000fe400078e78cc */
[----:B------:R-:W-:Y:S01]  /*04a0*/  LOP3.LUT R196, R196, 0x200, R0, 0xf8, !PT ;  /* 0x00000200c4c47812 */ /* 0x000fe200078ef800 */
[----:B---3--:R-:W-:Y:S01]  /*04b0*/  IMAD.U32 R0, RZ, RZ, UR4 ;  /* 0x00000004ff007e24 */ /* 0x008fe2000f8e00ff */
[C---:B------:R-:W-:Y:S01]  /*04c0*/  SEL R187, R220.reuse, 0xfffffff0, !P1 ;  /* 0xfffffff0dcbb7807 */ /* 0x040fe20004800000 */
[----:B------:R-:W-:Y:S01]  /*04d0*/  UIADD3 UR4, UPT, UPT, UR6, 0x12000, URZ ;  /* 0x0001200006047890 */ /* 0x000fe2000fffe0ff */
[----:B------:R-:W-:-:S02]  /*04e0*/  SEL R220, R220, 0xfffffff0, !P2 ;  /* 0xfffffff0dcdc7807 */ /* 0x000fc40005000000 */
[----:B------:R-:W-:Y:S01]  /*04f0*/  LOP3.LUT R214, R214, 0x1e00, R205, 0xf8, !PT ;  /* 0x00001e00d6d67812 */ /* 0x000fe200078ef8cd */
[----:B------:R-:W-:Y:S01]  /*0500*/  IMAD.SHL.U32 R187, R187, 0x2, RZ ;  /* 0x00000002bbbb7824 */ /* 0x000fe200078e00ff */
[----:B------:R-:W-:Y:S01]  /*0510*/  SEL R195, R195, 0xffffffc0, !P2 ;  /* 0xffffffc0c3c37807 */ /* 0x000fe20005000000 */
[----:B------:R-:W-:Y:S01]  /*0520*/  IMAD.IADD R234, R213, 0x1, R220 ;  /* 0x00000001d5ea7824 */ /* 0x000fe200078e02dc */
[----:B------:R-:W-:Y:S01]  /*0530*/  LEA R192, R192, UR5, 0x1 ;  /* 0x00000005c0c07c11 */ /* 0x000fe2000f8e08ff */
[----:B------:R-:W-:Y:S01]  /*0540*/  IMAD.IADD R220, R220, 0x1, R215 ;  /* 0x00000001dcdc7824 */ /* 0x000fe200078e02d7 */
[----:B------:R-:W-:Y:S02]  /*0550*/  LEA R197, R197, UR6, 0x1 ;  /* 0x00000006c5c57c11 */ /* 0x000fe4000f8e08ff */
[----:B------:R-:W-:Y:S01]  /*0560*/  LEA R190, R190, UR6, 0x1 ;  /* 0x00000006bebe7c11 */ /* 0x000fe2000f8e08ff */
[----:B------:R-:W-:Y:S01]  /*0570*/  IMAD.IADD R191, R195, 0x1, R192 ;  /* 0x00000001c3bf7824 */ /* 0x000fe200078e02c0 */
[----:B------:R-:W-:Y:S01]  /*0580*/  LOP3.LUT R212, R6, R212, RZ, 0xfc, !PT ;  /* 0x000000d406d47212 */ /* 0x000fe200078efcff */
[----:B------:R-:W-:Y:S01]  /*0590*/  IMAD.IADD R194, R197, 0x1, R195 ;  /* 0x00000001c5c27824 */ /* 0x000fe200078e02c3 */
[----:B------:R-:W-:Y:S01]  /*05a0*/  LOP3.LUT R193, R193, R5, RZ, 0xfc, !PT ;  /* 0x00000005c1c17212 */ /* 0x000fe200078efcff */
[----:B------:R-:W-:Y:S01]  /*05b0*/  IMAD.IADD R3, R195, 0x1, R190 ;  /* 0x00000001c3037824 */ /* 0x000fe200078e02be */
[----:B------:R-:W-:-:S02]  /*05c0*/  LOP3.LUT R205, R205, 0x38, RZ, 0xc0, !PT ;  /* 0x00000038cdcd7812 */ /* 0x000fc400078ec0ff */
[----:B------:R-:W-:Y:S02]  /*05d0*/  LEA.HI.X R209, R202, R209, RZ, 0x2, P0 ;  /* 0x000000d1cad17211 */ /* 0x000fe400000f14ff */
[----:B------:R-:W-:Y:S02]  /*05e0*/  SHF.R.U32.HI R204, RZ, 0x5, R204 ;  /* 0x00000005ffcc7819 */ /* 0x000fe400000116cc */
[C---:B------:R-:W-:Y:S02]  /*05f0*/  LOP3.LUT R211, R205.reuse, 0x40, RZ, 0xfc, !PT ;  /* 0x00000040cdd37812 */ /* 0x040fe400078efcff */
[----:B------:R-:W-:Y:S02]  /*0600*/  LOP3.LUT R210, R205, 0x80, RZ, 0xfc, !PT ;  /* 0x00000080cdd27812 */ /* 0x000fe400078efcff */
[----:B------:R-:W-:Y:S02]  /*0610*/  LEA R214, R214, UR6, 0x1 ;  /* 0x00000006d6d67c11 */ /* 0x000fe4000f8e08ff */
[----:B------:R-:W-:-:S02]  /*0620*/  LEA R212, R212, UR4, 0x1 ;  /* 0x00000004d4d47c11 */ /* 0x000fc4000f8e08ff */
[----:B------:R-:W-:Y:S02]  /*0630*/  LEA R193, R193, UR4, 0x1 ;  /* 0x00000004c1c17c11 */ /* 0x000fe4000f8e08ff */
[----:B----4-:R-:W-:-:S07]  /*0640*/  LEA R196, R196, UR6, 0x1 ;  /* 0x00000006c4c47c11 */ /* 0x010fce000f8e08ff */
.L_x_234:
[----:B-1-34-:R-:W1:Y:S01]  /*0650*/  LDC.64 R6, c[0x0][0x478] ;  /* 0x00011e00ff067b82 */ /* 0x01ae620000000a00 */
[----:B------:R-:W2:Y:S01]  /*0660*/  LDCU.64 UR4, c[0x0][0x470] ;  /* 0x00008e00ff0477ac */ /* 0x000ea20008000a00 */
[----:B------:R-:W-:Y:S02]  /*0670*/  IMAD.SHL.U32 R10, R202, 0x4, RZ ;  /* 0x00000004ca0a7824 */ /* 0x000fe400078e00ff */
[----:B------:R-:W-:-:S04]  /*0680*/  IMAD.MOV.U32 R232, RZ, RZ, RZ ;  /* 0x000000ffffe87224 */ /* 0x000fc800078e00ff */
[----:B------:R-:W3:Y:S08]  /*0690*/  LDC.64 R8, c[0x0][0x460] ;  /* 0x00011800ff087b82 */ /* 0x000ef00000000a00 */
[----:B------:R-:W4:Y:S01]  /*06a0*/  LDC.64 R4, c[0x0][0x468] ;  /* 0x00011a00ff047b82 */ /* 0x000f220000000a00 */
[----:B--2---:R-:W-:-:S04]  /*06b0*/  ISETP.NE.U32.AND P4, PT, RZ, UR4, PT ;  /* 0x00000004ff007c0c */ /* 0x004fc8000bf85070 */
[----:B------:R-:W-:Y:S02]  /*06c0*/  ISETP.NE.AND.EX P4, PT, RZ, UR5, PT, P4 ;  /* 0x00000005ff007c0c */ /* 0x000fe4000bf85340 */
[----:B-1----:R-:W-:-:S04]  /*06d0*/  ISETP.NE.U32.AND P3, PT, R6, RZ, PT ;  /* 0x000000ff0600720c */ /* 0x002fc80003f65070 */
[----:B------:R-:W-:Y:S02]  /*06e0*/  ISETP.NE.AND.EX P3, PT, R7, RZ, PT, P3 ;  /* 0x000000ff0700720c */ /* 0x000fe40003f65330 */
[C---:B---3--:R-:W-:Y:S02]  /*06f0*/  ISETP.NE.U32.AND P5, PT, R8.reuse, RZ, PT ;  /* 0x000000ff0800720c */ /* 0x048fe40003fa5070 */
[----:B------:R-:W-:Y:S02]  /*0700*/  ISETP.NE.U32.AND P2, PT, R8, RZ, PT ;  /* 0x000000ff0800720c */ /* 0x000fe40003f45070 */
[----:B------:R-:W-:Y:S02]  /*0710*/  SHF.R.U32.HI R8, RZ, 0x1e, R202 ;  /* 0x0000001eff087819 */ /* 0x000fe400000116ca */
[----:B------:R-:W-:Y:S02]  /*0720*/  @P4 IADD3 R12, P1, PT, R10, UR4, RZ ;  /* 0x000000040a0c4c10 */ /* 0x000fe4000ff3e0ff */
[----:B------:R-:W-:-:S03]  /*0730*/  ISETP.NE.AND.EX P5, PT, R9, RZ, PT, P5 ;  /* 0x000000ff0900720c */ /* 0x000fc60003fa5350 */
[----:B------:R-:W-:Y:S02]  /*0740*/  @P3 IADD3 R6, P0, PT, R10, R6, RZ ;  /* 0x000000060a063210 */ /* 0x000fe40007f1e0ff */
[----:B------:R-:W-:Y:S02]  /*0750*/  ISETP.NE.AND.EX P2, PT, R9, RZ, PT, P2 ;  /* 0x000000ff0900720c */ /* 0x000fe40003f45320 */
[C---:B------:R-:W-:Y:S01]  /*0760*/  @P4 IADD3.X R13, PT, PT, R8.reuse, UR5, RZ, P1, !PT ;  /* 0x00000005080d4c10 */ /* 0x040fe20008ffe4ff */
[----:B------:R-:W-:-:S04]  /*0770*/  @P3 IMAD.X R7, R8, 0x1, R7, P0 ;  /* 0x0000000108073824 */ /* 0x000fc800000e0607 */
[----:B------:R1:W2:Y:S04]  /*0780*/  @P4 LDG.E R232, desc[UR20][R12.64] ;  /* 0x000000140ce84981 */ /* 0x0002a8000c1e1900 */
[----:B------:R-:W2:Y:S01]  /*0790*/  @P3 LDG.E R231, desc[UR20][R6.64] ;  /* 0x0000001406e73981 */ /* 0x000ea2000c1e1900 */
[----:B------:R-:W-:-:S03]  /*07a0*/  ISETP.NE.AND P4, PT, R200, RZ, PT ;  /* 0x000000ffc800720c */ /* 0x000fc60003f85270 */
[----:B------:R3:W5:Y:S01]  /*07b0*/  @P2 LDG.E R2, desc[UR20][R208.64+0x4] ;  /* 0x00000414d0022981 */ /* 0x000762000c1e1900 */
[----:B-1----:R-:W-:Y:S01]  /*07c0*/  IMAD.MOV.U32 R12, RZ, RZ, -0x1 ;  /* 0xffffffffff0c7424 */ /* 0x002fe200078e00ff */
[----:B----4-:R-:W-:Y:S01]  /*07d0*/  ISETP.EQ.U32.AND P1, PT, R4, RZ, PT ;  /* 0x000000ff0400720c */ /* 0x010fe20003f22070 */
[----:B------:R-:W1:Y:S04]  /*07e0*/  @!P3 LDC.64 R6, c[0x0][0x488] ;  /* 0x00012200ff06bb82 */ /* 0x000e680000000a00 */
[----:B------:R3:W5:Y:S01]  /*07f0*/  @P5 LDG.E R12, desc[UR20][R208.64] ;  /* 0x00000014d00c5981 */ /* 0x000762000c1e1900 */
[----:B------:R-:W-:Y:S02]  /*0800*/  ISETP.EQ.OR.EX P1, PT, R5, RZ, !P4, P1 ;  /* 0x000000ff0500720c */ /* 0x000fe40006722710 */
[----:B------:R-:W-:Y:S01]  /*0810*/  IADD3 R10, P0, PT, R10, R4, RZ ;  /* 0x000000040a0a7210 */ /* 0x000fe20007f1e0ff */
[----:B------:R-:W-:-:S04]  /*0820*/  IMAD.MOV.U32 R233, RZ, RZ, -0x1 ;  /* 0xffffffffffe97424 */ /* 0x000fc800078e00ff */
[----:B------:R-:W-:Y:S02]  /*0830*/  IMAD.X R11, R8, 0x1, R5, P0 ;  /* 0x00000001080b7824 */ /* 0x000fe400000e0605 */
[----:B------:R-:W4:Y:S04]  /*0840*/  @!P3 LDC R8, c[0x0][0x43c] ;  /* 0x00010f00ff08bb82 */ /* 0x000f280000000800 */
[----:B------:R3:W5:Y:S01]  /*0850*/  @!P1 LDG.E R233, desc[UR20][R10.64] ;  /* 0x000000140ae99981 */ /* 0x000762000c1e1900 */
[----:B------:R-:W-:-:S03]  /*0860*/  ISETP.NE.U32.AND P1, PT, R4, RZ, PT ;  /* 0x000000ff0400720c */ /* 0x000fc60003f25070 */
[----:B------:R-:W2:Y:S01]  /*0870*/  @!P2 LDC R225, c[0x0][0x434] ;  /* 0x00010d00ffe1ab82 */ /* 0x000ea20000000800 */
[----:B------:R-:W-:Y:S02]  /*0880*/  ISETP.NE.AND.EX P1, PT, R5, RZ, PT, P1 ;  /* 0x000000ff0500720c */ /* 0x000fe40003f25310 */
[----:B-1----:R-:W-:Y:S01]  /*0890*/  @!P3 ISETP.NE.U32.AND P0, PT, R6, RZ, PT ;  /* 0x000000ff0600b20c */ /* 0x002fe20003f05070 */
[----:B------:R-:W-:-:S03]  /*08a0*/  USHF.L.U32 UR23, UR19, 0x6, URZ ;  /* 0x0000000613177899 */ /* 0x000fc600080006ff */
[----:B------:R-:W-:-:S04]  /*08b0*/  @!P3 ISETP.NE.AND.EX P0, PT, R7, RZ, PT, P0 ;  /* 0x000000ff0700b20c */ /* 0x000fc80003f05300 */
[----:B----4-:R-:W-:Y:S01]  /*08c0*/  @!P3 SEL R8, R8, RZ, P0 ;  /* 0x000000ff0808b207 */ /* 0x010fe20000000000 */
[----:B--2---:R-:W-:Y:S02]  /*08d0*/  @P3 IMAD.IADD R231, R231, 0x1, -R232 ;  /* 0x00000001e7e73824 */ /* 0x004fe400078e0ae8 */
[----:B---3--:R-:W-:Y:S06]  /*08e0*/  @!P1 BRA `(.L_x_170) ;  /* 0x00000000000c9947 */ /* 0x008fec0003800000 */
[----:B------:R-:W2:Y:S02]  /*08f0*/  @P4 LDG.E R0, desc[UR20][R10.64+0x4] ;  /* 0x000004140a004981 */ /* 0x000ea4000c1e1900 */
[----:B--2--5:R-:W-:-:S06]  /*0900*/  @P4 IADD3 R0, PT, PT, R0, -R233, RZ ;  /* 0x800000e900004210 */ /* 0x024fcc0007ffe0ff */
[----:B------:R1:W5:Y:S02]  /*0910*/  @!P4 LDG.E R0, desc[UR20][R10.64] ;  /* 0x000000140a00c981 */ /* 0x000364000c1e1900 */
.L_x_170:
[----:B-----5:R-:W-:Y:S01]  /*0920*/  @!P3 IADD3 R231, PT, PT, R8, R0, -R232 ;  /* 0x0000000008e7b210 */ /* 0x020fe20007ffe8e8 */
[----:B------:R-:W-:-:S03]  /*0930*/  @P2 IMAD.IADD R225, R2, 0x1, -R12 ;  /* 0x0000000102e12824 */ /* 0x000fc600078e0a0c */
[----:B------:R-:W-:-:S13]  /*0940*/  ISETP.GT.AND P0, PT, R231, UR23, PT ;  /* 0x00000017e7007c0c */ /* 0x000fda000bf04270 */
[----:B------:R-:W-:Y:S05]  /*0950*/  @!P0 BRA `(.L_x_171) ;  /* 0x0000007000608947 */ /* 0x000fea0003800000 */
[----:B------:R-:W-:Y:S01]  /*0960*/  ISETP.NE.AND P3, PT, R12, -0x1, PT ;  /* 0xffffffff0c00780c */ /* 0x000fe20003f65270 */
[----:B------:R-:W-:Y:S01]  /*0970*/  VIADD R0, R225, 0x3f ;  /* 0x0000003fe1007836 */ /* 0x000fe20000000000 */
[----:B------:R-:W-:-:S04]  /*0980*/  ISETP.NE.AND P2, PT, R233, -0x1, PT ;  /* 0xffffffffe900780c */ /* 0x000fc80003f45270 */
[----:B------:R-:W-:-:S04]  /*0990*/  SHF.R.S32.HI R230, RZ, 0x1f, R0 ;  /* 0x0000001fffe67819 */ /* 0x000fc80000011400 */
[----:B------:R-:W-:-:S03]  /*09a0*/  LEA.HI R230, R230, R0, RZ, 0x6 ;  /* 0x00000000e6e67211 */ /* 0x000fc600078f30ff */
[----:B------:R-:W2:Y:S01]  /*09b0*/  @!P3 LDC.64 R6, c[0x0][0x398] ;  /* 0x0000e600ff06bb82 */ /* 0x000ea20000000a00 */
[----:B------:R-:W-:-:S05]  /*09c0*/  SHF.R.S32.HI R230, RZ, 0x6, R230 ;  /* 0x00000006ffe67819 */ /* 0x000fca00000114e6 */
[----:B------:R-:W-:Y:S02]  /*09d0*/  IMAD.SHL.U32 R229, R230, 0x40, RZ ;  /* 0x00000040e6e57824 */ /* 0x000fe400078e00ff */
[----:B------:R-:W3:Y:S03]  /*09e0*/  @P3 LDC.64 R4, c[0x0][0x3b0] ;  /* 0x0000ec00ff043b82 */ /* 0x000ee60000000a00 */
[----:B------:R-:W-:Y:S01]  /*09f0*/  IADD3 R17, PT, PT, R229, -0x40, RZ ;  /* 0xffffffc0e5117810 */ /* 0x000fe20007ffe0ff */
[----:B--2---:R-:W-:-:S04]  /*0a00*/  @!P3 IMAD.WIDE.U32 R18, R202, R6, RZ ;  /* 0x00000006ca12b225 */ /* 0x004fc800078e00ff */
[----:B------:R-:W-:Y:S01]  /*0a10*/  @!P3 IMAD R16, R202, R7, R19 ;  /* 0x00000007ca10b224 */ /* 0x000fe200078e0213 */
[----:B------:R-:W-:Y:S01]  /*0a20*/  SHF.R.S32.HI R19, RZ, 0x1f, R17 ;  /* 0x0000001fff137819 */ /* 0x000fe20000011411 */
[----:B---3--:R-:W-:-:S04]  /*0a30*/  @P3 IMAD.WIDE.U32 R6, R12, R4, RZ ;  /* 0x000000040c063225 */ /* 0x008fc800078e00ff */
[----:B------:R-:W-:Y:S02]  /*0a40*/  @P3 IMAD R16, R12, R5, R7 ;  /* 0x000000050c103224 */ /* 0x000fe400078e0207 */
[----:B------:R-:W-:Y:S01]  /*0a50*/  @P3 IMAD.MOV.U32 R18, RZ, RZ, R6 ;  /* 0x000000ffff123224 */ /* 0x000fe200078e0006 */
[----:B------:R-:W-:Y:S06]  /*0a60*/  @P2 BRA `(.L_x_172) ;  /* 0x00000000002c2947 */ /* 0x000fec0003800000 */
[----:B------:R-:W2:Y:S01]  /*0a70*/  LDCU.64 UR12, c[0x0][0x3b8] ;  /* 0x00007700ff0c77ac */ /* 0x000ea20008000a00 */
[----:B------:R-:W-:Y:S01]  /*0a80*/  SHF.R.S32.HI R0, RZ, 0x1f, R232 ;  /* 0x0000001fff007819 */ /* 0x000fe200000114e8 */
[----:B------:R-:W3:Y:S04]  /*0a90*/  LDCU.64 UR4, c[0x0][0x3a0] ;  /* 0x00007400ff0477ac */ /* 0x000ee80008000a00 */
[----:B--2---:R-:W-:Y:S02]  /*0aa0*/  IMAD R0, R0, UR12, RZ ;  /* 0x0000000c00007c24 */ /* 0x004fe4000f8e02ff */
[----:B------:R-:W-:-:S04]  /*0ab0*/  IMAD.WIDE.U32 R4, R232, UR12, RZ ;  /* 0x0000000ce8047c25 */ /* 0x000fc8000f8e00ff */
[----:B------:R-:W-:-:S05]  /*0ac0*/  IMAD R0, R232, UR13, R0 ;  /* 0x0000000de8007c24 */ /* 0x000fca000f8e0200 */
[----:B------:R-:W-:-:S03]  /*0ad0*/  IADD3 R5, PT, PT, R5, R0, RZ ;  /* 0x0000000005057210 */ /* 0x000fc60007ffe0ff */
[----:B---3--:R-:W-:-:S04]  /*0ae0*/  IMAD.WIDE.U32 R4, R202, UR4, R4 ;  /* 0x00000004ca047c25 */ /* 0x008fc8000f8e0004 */
[----:B-1----:R-:W-:Y:S01]  /*0af0*/  IMAD R10, R202, UR5, R5 ;  /* 0x00000005ca0a7c24 */ /* 0x002fe2000f8e0205 */
[----:B------:R-:W-:Y:S01]  /*0b00*/  MOV R11, R4 ;  /* 0x00000004000b7202 */ /* 0x000fe20000000f00 */
[----:B------:R-:W-:Y:S06]  /*0b10*/  BRA `(.L_x_173) ;  /* 0x0000000000187947 */ /* 0x000fec0003800000 */
.L_x_172:
[----:B------:R-:W1:Y:S01]  /*0b20*/  LDCU.64 UR12, c[0x0][0x3b8] ;  /* 0x00007700ff0c77ac */ /* 0x000e620008000a00 */
[----:B------:R-:W-:-:S05]  /*0b30*/  IADD3 R4, PT, PT, R232, R233, RZ ;  /* 0x000000e9e8047210 */ /* 0x000fca0007ffe0ff */
[C---:B-1----:R-:W-:Y:S02]  /*0b40*/  IMAD R10, R4.reuse, UR13, RZ ;  /* 0x0000000d040a7c24 */ /* 0x042fe4000f8e02ff */
[----:B------:R-:W-:-:S05]  /*0b50*/  IMAD.WIDE.U32 R4, R4, UR12, RZ ;  /* 0x0000000c04047c25 */ /* 0x000fca000f8e00ff */
[----:B------:R-:W-:Y:S02]  /*0b60*/  IADD3 R10, PT, PT, R5, R10, RZ ;  /* 0x0000000a050a7210 */ /* 0x000fe40007ffe0ff */
[----:B------:R-:W-:-:S07]  /*0b70*/  MOV R11, R4 ;  /* 0x00000004000b7202 */ /* 0x000fce0000000f00 */
.L_x_173:
[----:B------:R-:W1:Y:S01]  /*0b80*/  LDC R0, c[0x0][0x3e8] ;  /* 0x0000fa00ff007b82 */ /* 0x000e620000000800 */
[----:B------:R-:W-:Y:S01]  /*0b90*/  USHF.R.S32.HI UR22, URZ, 0x1f, UR23 ;  /* 0x0000001fff167899 */ /* 0x000fe20008011417 */
[----:B-1----:R-:W-:-:S04]  /*0ba0*/  IABS R5, R0 ;  /* 0x0000000000057213 */ /* 0x002fc80000000000 */
[----:B------:R-:W1:Y:S08]  /*0bb0*/  I2F.RP R6, R5 ;  /* 0x0000000500067306 */ /* 0x000e700000209400 */
[----:B-1----:R-:W1:Y:S02]  /*0bc0*/  MUFU.RCP R6, R6 ;  /* 0x0000000600067308 */ /* 0x002e640000001000 */
[----:B-1----:R-:W-:-:S06]  /*0bd0*/  VIADD R6, R6, 0xffffffe ;  /* 0x0ffffffe06067836 */ /* 0x002fcc0000000000 */
[----:B------:R-:W1:Y:S02]  /*0be0*/  F2I.FTZ.U32.TRUNC.NTZ R7, R6 ;  /* 0x0000000600077305 */ /* 0x000e64000021f000 */
[----:B-1----:R-:W-:Y:S01]  /*0bf0*/  IMAD.MOV R2, RZ, RZ, -R7 ;  /* 0x000000ffff027224 */ /* 0x002fe200078e0a07 */
[----:B------:R-:W-:-:S03]  /*0c00*/  MOV R6, RZ ;  /* 0x000000ff00067202 */ /* 0x000fc60000000f00 */
[----:B------:R-:W-:Y:S01]  /*0c10*/  IMAD R4, R2, R5, RZ ;  /* 0x0000000502047224 */ /* 0x000fe200078e02ff */
[----:B------:R-:W-:-:S03]  /*0c20*/  IABS R2, R201 ;  /* 0x000000c900027213 */ /* 0x000fc60000000000 */
[----:B------:R-:W-:-:S04]  /*0c30*/  IMAD.HI.U32 R6, R7, R4, R6 ;  /* 0x0000000407067227 */ /* 0x000fc800078e0006 */
[----:B------:R-:W-:-:S04]  /*0c40*/  IMAD.MOV.U32 R4, RZ, RZ, R2 ;  /* 0x000000ffff047224 */ /* 0x000fc800078e0002 */
[----:B------:R-:W-:-:S04]  /*0c50*/  IMAD.HI.U32 R6, R6, R4, RZ ;  /* 0x0000000406067227 */ /* 0x000fc800078e00ff */
[----:B------:R-:W-:-:S04]  /*0c60*/  IMAD.MOV R2, RZ, RZ, -R6 ;  /* 0x000000ffff027224 */ /* 0x000fc800078e0a06 */
[----:B------:R-:W-:-:S05]  /*0c70*/  IMAD R2, R5, R2, R4 ;  /* 0x0000000205027224 */ /* 0x000fca00078e0204 */
[----:B------:R-:W-:-:S13]  /*0c80*/  ISETP.GT.U32.AND P1, PT, R5, R2, PT ;  /* 0x000000020500720c */ /* 0x000fda0003f24070 */
[-C--:B------:R-:W-:Y:S01]  /*0c90*/  @!P1 IADD3 R2, PT, PT, R2, -R5.reuse, RZ ;  /* 0x8000000502029210 */ /* 0x080fe20007ffe0ff */
[----:B------:R-:W-:Y:S01]  /*0ca0*/  @!P1 VIADD R6, R6, 0x1 ;  /* 0x0000000106069836 */ /* 0x000fe20000000000 */
[----:B------:R-:W-:Y:S02]  /*0cb0*/  ISETP.NE.AND P1, PT, R0, RZ, PT ;  /* 0x000000ff0000720c */ /* 0x000fe40003f25270 */
[----:B------:R-:W-:Y:S02]  /*0cc0*/  ISETP.GE.U32.AND P4, PT, R2, R5, PT ;  /* 0x000000050200720c */ /* 0x000fe40003f86070 */
[----:B------:R-:W-:-:S04]  /*0cd0*/  LOP3.LUT R2, R201, R0, RZ, 0x3c, !PT ;  /* 0x00000000c9027212 */ /* 0x000fc800078e3cff */
[----:B------:R-:W-:-:S07]  /*0ce0*/  ISETP.GE.AND P0, PT, R2, RZ, PT ;  /* 0x000000ff0200720c */ /* 0x000fce0003f06270 */
[----:B------:R-:W-:-:S05]  /*0cf0*/  @P4 IADD3 R6, PT, PT, R6, 0x1, RZ ;  /* 0x0000000106064810 */ /* 0x000fca0007ffe0ff */
[----:B------:R-:W-:-:S05]  /*0d00*/  IMAD.MOV.U32 R2, RZ, RZ, R6 ;  /* 0x000000ffff027224 */ /* 0x000fca00078e0006 */
[----:B------:R-:W-:Y:S02]  /*0d10*/  @!P0 IADD3 R2, PT, PT, -R2, RZ, RZ ;  /* 0x000000ff02028210 */ /* 0x000fe40007ffe1ff */
[----:B------:R-:W-:-:S04]  /*0d20*/  @!P1 LOP3.LUT R2, RZ, R0, RZ, 0x33, !PT ;  /* 0x00000000ff029212 */ /* 0x000fc800078e33ff */
[----:B------:R-:W-:Y:S01]  /*0d30*/  SHF.R.S32.HI R0, RZ, 0x1f, R2 ;  /* 0x0000001fff007819 */ /* 0x000fe20000011402 */
[----:B------:R-:W-:Y:S06]  /*0d40*/  @P2 BRA `(.L_x_174) ;  /* 0x0000000000302947 */ /* 0x000fec0003800000 */
[----:B------:R-:W1:Y:S01]  /*0d50*/  LDCU.64 UR10, c[0x0][0x3c0] ;  /* 0x00007800ff0a77ac */ /* 0x000e620008000a00 */
[----:B------:R-:W-:Y:S01]  /*0d60*/  SHF.R.S32.HI R4, RZ, 0x1f, R232 ;  /* 0x0000001fff047819 */ /* 0x000fe200000114e8 */
[----:B------:R-:W2:Y:S04]  /*0d70*/  LDCU.64 UR4, c[0x0][0x3a8] ;  /* 0x00007500ff0477ac */ /* 0x000ea80008000a00 */
[----:B-1----:R-:W-:Y:S02]  /*0d80*/  IMAD R4, R4, UR10, RZ ;  /* 0x0000000a04047c24 */ /* 0x002fe4000f8e02ff */
[----:B------:R-:W-:-:S04]  /*0d90*/  IMAD.WIDE.U32 R6, R232, UR10, RZ ;  /* 0x0000000ae8067c25 */ /* 0x000fc8000f8e00ff */
[----:B------:R-:W-:-:S05]  /*0da0*/  IMAD R4, R232, UR11, R4 ;  /* 0x0000000be8047c24 */ /* 0x000fca000f8e0204 */
[----:B------:R-:W-:Y:S02]  /*0db0*/  IADD3 R5, PT, PT, R7, R4, RZ ;  /* 0x0000000407057210 */ /* 0x000fe40007ffe0ff */
[----:B------:R-:W-:-:S05]  /*0dc0*/  MOV R4, R6 ;  /* 0x0000000600047202 */ /* 0x000fca0000000f00 */
[----:B--2---:R-:W-:-:S04]  /*0dd0*/  IMAD.WIDE.U32 R4, R202, UR4, R4 ;  /* 0x00000004ca047c25 */ /* 0x004fc8000f8e0004 */
[----:B------:R-:W-:Y:S01]  /*0de0*/  IMAD R8, R202, UR5, R5 ;  /* 0x00000005ca087c24 */ /* 0x000fe2000f8e0205 */
[----:B------:R-:W-:Y:S01]  /*0df0*/  MOV R9, R4 ;  /* 0x0000000400097202 */ /* 0x000fe20000000f00 */
[----:B------:R-:W-:Y:S06]  /*0e00*/  BRA `(.L_x_175) ;  /* 0x0000000000187947 */ /* 0x000fec0003800000 */
.L_x_174:
[----:B------:R-:W1:Y:S01]  /*0e10*/  LDCU.64 UR10, c[0x0][0x3c0] ;  /* 0x00007800ff0a77ac */ /* 0x000e620008000a00 */
[----:B------:R-:W-:-:S05]  /*0e20*/  IADD3 R4, PT, PT, R232, R233, RZ ;  /* 0x000000e9e8047210 */ /* 0x000fca0007ffe0ff */
[C---:B-1----:R-:W-:Y:S02]  /*0e30*/  IMAD R8, R4.reuse, UR11, RZ ;  /* 0x0000000b04087c24 */ /* 0x042fe4000f8e02ff */
[----:B------:R-:W-:-:S05]  /*0e40*/  IMAD.WIDE.U32 R4, R4, UR10, RZ ;  /* 0x0000000a04047c25 */ /* 0x000fca000f8e00ff */
[----:B------:R-:W-:Y:S02]  /*0e50*/  IADD3 R8, PT, PT, R5, R8, RZ ;  /* 0x0000000805087210 */ /* 0x000fe40007ffe0ff */
[----:B------:R-:W-:-:S07]  /*0e60*/  MOV R9, R4 ;  /* 0x0000000400097202 */ /* 0x000fce0000000f00 */
.L_x_175:
[----:B------:R-:W1:Y:S01]  /*0e70*/  @!P3 LDC.64 R6, c[0x0][0x588] ;  /* 0x00016200ff06bb82 */ /* 0x000e620000000a00 */
[----:B------:R-:W2:Y:S07]  /*0e80*/  LDCU UR17, c[0x0][0x3e0] ;  /* 0x00007c00ff1177ac */ /* 0x000eae0008000800 */
[----:B------:R-:W3:Y:S08]  /*0e90*/  @P3 LDC.64 R4, c[0x0][0x590] ;  /* 0x00016400ff043b82 */ /* 0x000ef00000000a00 */
[----:B------:R-:W2:Y:S01]  /*0ea0*/  LDC R20, c[0x0][0x44c] ;  /* 0x00011300ff147b82 */ /* 0x000ea20000000800 */
[----:B-1----:R-:W-:-:S04]  /*0eb0*/  @!P3 IMAD.WIDE.U32 R26, R202, R6, RZ ;  /* 0x00000006ca1ab225 */ /* 0x002fc800078e00ff */
[----:B------:R-:W-:Y:S02]  /*0ec0*/  @!P3 IMAD R7, R202, R7, R27 ;  /* 0x00000007ca07b224 */ /* 0x000fe400078e021b */
[----:B---3--:R-:W-:-:S04]  /*0ed0*/  @P3 IMAD.WIDE.U32 R14, R12, R4, RZ ;  /* 0x000000040c0e3225 */ /* 0x008fc800078e00ff */
[----:B------:R-:W-:Y:S01]  /*0ee0*/  @P3 IMAD R7, R12, R5, R15 ;  /* 0x000000050c073224 */ /* 0x000fe200078e020f */
[----:B------:R-:W-:Y:S01]  /*0ef0*/  @P3 MOV R26, R14 ;  /* 0x0000000e001a3202 */ /* 0x000fe20000000f00 */
[----:B--2---:R-:W-:Y:S01]  /*0f00*/  IMAD.WIDE R28, R20, UR17, RZ ;  /* 0x00000011141c7c25 */ /* 0x004fe2000f8e02ff */
[----:B------:R-:W-:Y:S06]  /*0f10*/  @P3 BRA `(.L_x_176) ;  /* 0x0000000000443947 */ /* 0x000fec0003800000 */
[----:B------:R-:W1:Y:S02]  /*0f20*/  LDCU UR4, c[0x0][0x444] ;  /* 0x00008880ff0477ac */ /* 0x000e640008000800 */
[----:B-1----:R-:W-:Y:S01]  /*0f30*/  USHF.R.S32.HI UR5, URZ, 0x1f, UR4 ;  /* 0x0000001fff057899 */ /* 0x002fe20008011404 */
[----:B------:R-:W-:Y:S01]  /*0f40*/  IMAD.WIDE.U32 R14, R202, UR4, RZ ;  /* 0x00000004ca0e7c25 */ /* 0x000fe2000f8e00ff */
[----:B------:R-:W-:-:S04]  /*0f50*/  USHF.R.S32.HI UR4, URZ, 0x1f, UR17 ;  /* 0x0000001fff047899 */ /* 0x000fc80008011411 */
[----:B------:R-:W-:Y:S02]  /*0f60*/  IMAD R4, R202, UR5, RZ ;  /* 0x00000005ca047c24 */ /* 0x000fe4000f8e02ff */
[----:B------:R-:W-:-:S03]  /*0f70*/  IMAD.WIDE.U32 R24, R14, UR17, RZ ;  /* 0x000000110e187c25 */ /* 0x000fc6000f8e00ff */
[----:B------:R-:W-:-:S05]  /*0f80*/  IADD3 R4, PT, PT, R15, R4, RZ ;  /* 0x000000040f047210 */ /* 0x000fca0007ffe0ff */
[----:B------:R-:W-:Y:S01]  /*0f90*/  IMAD R22, R4, UR17, RZ ;  /* 0x0000001104167c24 */ /* 0x000fe2000f8e02ff */
[----:B------:R-:W-:-:S03]  /*0fa0*/  SHF.R.S32.HI R4, RZ, 0x1f, R20 ;  /* 0x0000001fff047819 */ /* 0x000fc60000011414 */
[----:B------:R-:W-:Y:S02]  /*0fb0*/  IMAD R22, R14, UR4, R22 ;  /* 0x000000040e167c24 */ /* 0x000fe4000f8e0216 */
[----:B------:R-:W-:-:S03]  /*0fc0*/  IMAD.WIDE.U32 R14, R24, R20, RZ ;  /* 0x00000014180e7225 */ /* 0x000fc600078e00ff */
[----:B------:R-:W-:-:S05]  /*0fd0*/  IADD3 R22, PT, PT, R25, R22, RZ ;  /* 0x0000001619167210 */ /* 0x000fca0007ffe0ff */
[----:B------:R-:W-:-:S04]  /*0fe0*/  IMAD R22, R22, R20, RZ ;  /* 0x0000001416167224 */ /* 0x000fc800078e02ff */
[----:B------:R-:W-:Y:S01]  /*0ff0*/  IMAD R22, R4, R24, R22 ;  /* 0x0000001804167224 */ /* 0x000fe200078e0216 */
[----:B------:R-:W-:-:S04]  /*1000*/  MOV R24, R14 ;  /* 0x0000000e00187202 */ /* 0x000fc80000000f00 */
[----:B------:R-:W-:Y:S01]  /*1010*/  IADD3 R22, PT, PT, R15, R22, RZ ;  /* 0x000000160f167210 */ /* 0x000fe20007ffe0ff */
[----:B------:R-:W-:Y:S06]  /*1020*/  BRA `(.L_x_177) ;  /* 0x00000000000c7947 */ /* 0x000fec0003800000 */
.L_x_176:
[-C--:B------:R-:W-:Y:S02]  /*1030*/  IMAD R22, R29, R12.reuse, RZ ;  /* 0x0000000c1d167224 */ /* 0x080fe400078e02ff */
[----:B------:R-:W-:-:S05]  /*1040*/  IMAD.WIDE.U32 R24, R28, R12, RZ ;  /* 0x0000000c1c187225 */ /* 0x000fca00078e00ff */
[----:B------:R-:W-:-:S07]  /*1050*/  IADD3 R22, PT, PT, R25, R22, RZ ;  /* 0x0000001619167210 */ /* 0x000fce0007ffe0ff */
.L_x_177:
[----:B------:R-:W1:Y:S01]  /*1060*/  LDCU.U8 UR4, c[0x0][0x548] ;  /* 0x0000a900ff0477ac */ /* 0x000e620008000000 */
[----:B------:R-:W-:Y:S01]  /*1070*/  SHF.L.U32 R27, R202, 0x7, RZ ;  /* 0x00000007ca1b7819 */ /* 0x000fe200000006ff */
[----:B------:R-:W-:Y:S01]  /*1080*/  IMAD R25, R201, R20, RZ ;  /* 0x00000014c9197224 */ /* 0x000fe200078e02ff */
[----:B------:R-:W2:Y:S02]  /*1090*/  LDCU.U8 UR16, c[0x0][0x5f0] ;  /* 0x0000be00ff1077ac */ /* 0x000ea40008000000 */
[----:B------:R-:W-:-:S04]  /*10a0*/  SEL R4, R27, RZ, P5 ;  /* 0x000000ff1b047207 */ /* 0x000fc80002800000 */
[----:B------:R-:W-:-:S04]  /*10b0*/  IADD3 R4, P0, PT, R17, R4, RZ ;  /* 0x0000000411047210 */ /* 0x000fc80007f1e0ff */
[----:B------:R-:W-:Y:S01]  /*10c0*/  IADD3.X R21, PT, PT, RZ, R19, RZ, P0, !PT ;  /* 0x00000013ff157210 */ /* 0x000fe200007fe4ff */
[----:B------:R-:W-:Y:S01]  /*10d0*/  IMAD.WIDE.U32 R14, R4, R28, RZ ;  /* 0x0000001c040e7225 */ /* 0x000fe200078e00ff */
[----:B-1----:R-:W-:-:S03]  /*10e0*/  UISETP.NE.AND UP0, UPT, UR4, URZ, UPT ;  /* 0x000000ff0400728c */ /* 0x002fc6000bf05270 */
[----:B------:R-:W-:-:S04]  /*10f0*/  IMAD R21, R21, R28, RZ ;  /* 0x0000001c15157224 */ /* 0x000fc800078e02ff */
[----:B------:R-:W-:-:S05]  /*1100*/  IMAD R21, R29, R4, R21 ;  /* 0x000000041d157224 */ /* 0x000fca00078e0215 */
[----:B------:R-:W-:Y:S01]  /*1110*/  IADD3 R21, PT, PT, R15, R21, RZ ;  /* 0x000000150f157210 */ /* 0x000fe20007ffe0ff */
[----:B--2---:R-:W-:Y:S06]  /*1120*/  BRA.U !UP0, `(.L_x_178) ;  /* 0x00000001081c7547 */ /* 0x004fec000b800000 */
[----:B------:R-:W1:Y:S01]  /*1130*/  LDC R4, c[0x0][0x434] ;  /* 0x00010d00ff047b82 */ /* 0x000e620000000800 */
[----:B------:R-:W-:-:S07]  /*1140*/  ISETP.NE.AND P0, PT, R12, -0x1, PT ;  /* 0xffffffff0c00780c */ /* 0x000fce0003f05270 */
[----:B------:R-:W2:Y:S01]  /*1150*/  LDC R6, c[0x0][0x454] ;  /* 0x00011500ff067b82 */ /* 0x000ea20000000800 */
[----:B-1----:R-:W-:-:S05]  /*1160*/  IMAD R4, R202, R4, RZ ;  /* 0x00000004ca047224 */ /* 0x002fca00078e02ff */
[----:B------:R-:W-:-:S05]  /*1170*/  SEL R4, R4, R12, !P0 ;  /* 0x0000000c04047207 */ /* 0x000fca0004000000 */
[----:B--2---:R-:W-:Y:S01]  /*1180*/  IMAD R6, R201, R6, R4 ;  /* 0x00000006c9067224 */ /* 0x004fe200078e0204 */
[----:B------:R-:W-:Y:S05]  /*1190*/  BRA `(.L_x_179) ;  /* 0x00000000000c7947 */ /* 0x000fea0003800000 */
.L_x_178:
[----:B------:R-:W1:Y:S01]  /*11a0*/  LDC R6, c[0x0][0x434] ;  /* 0x00010d00ff067b82 */ /* 0x000e620000000800 */
[----:B------:R-:W-:-:S04]  /*11b0*/  IMAD R4, R202, UR17, R201 ;  /* 0x00000011ca047c24 */ /* 0x000fc8000f8e02c9 */
[----:B-1----:R-:W-:-:S03]  /*11c0*/  IMAD R6, R4, R6, RZ ;  /* 0x0000000604067224 */ /* 0x002fc600078e02ff */
.L_x_179:
[----:B------:R-:W-:Y:S01]  /*11d0*/  IADD3 R13, PT, PT, R230, -0x1, RZ ;  /* 0xffffffffe60d7810 */ /* 0x000fe20007ffe0ff */
[----:B------:R-:W-:Y:S05]  /*11e0*/  BRA.U !UP0, `(.L_x_180) ;  /* 0x0000000108247547 */ /* 0x000fea000b800000 */
[----:B------:R-:W1:Y:S01]  /*11f0*/  LDC R4, c[0x0][0x444] ;  /* 0x00011100ff047b82 */ /* 0x000e620000000800 */
[----:B------:R-:W-:-:S07]  /*1200*/  ISETP.NE.AND P0, PT, R12, -0x1, PT ;  /* 0xffffffff0c00780c */ /* 0x000fce0003f05270 */
[----:B------:R-:W2:Y:S08]  /*1210*/  LDC R23, c[0x0][0x430] ;  /* 0x00010c00ff177b82 */ /* 0x000eb00000000800 */
[----:B------:R-:W2:Y:S01]  /*1220*/  LDC R5, c[0x0][0x454] ;  /* 0x00011500ff057b82 */ /* 0x000ea20000000800 */
[----:B-1----:R-:W-:-:S05]  /*1230*/  @!P0 IMAD R12, R202, R4, RZ ;  /* 0x00000004ca0c8224 */ /* 0x002fca00078e02ff */
[----:B------:R-:W-:Y:S02]  /*1240*/  IADD3 R12, PT, PT, R27, R12, RZ ;  /* 0x0000000c1b0c7210 */ /* 0x000fe40007ffe0ff */
[----:B--2---:R-:W-:-:S05]  /*1250*/  LEA R5, R23, R5, 0x7 ;  /* 0x0000000517057211 */ /* 0x004fca00078e38ff */
[----:B------:R-:W-:Y:S01]  /*1260*/  IMAD R12, R5, R201, R12 ;  /* 0x000000c9050c7224 */ /* 0x000fe200078e020c */
[----:B------:R-:W-:Y:S06]  /*1270*/  BRA `(.L_x_181) ;  /* 0x00000000000c7947 */ /* 0x000fec0003800000 */
.L_x_180:
[----:B------:R-:W1:Y:S01]  /*1280*/  LDC R12, c[0x0][0x444] ;  /* 0x00011100ff0c7b82 */ /* 0x000e620000000800 */
[----:B------:R-:W-:-:S04]  /*1290*/  IMAD R4, R202, UR17, R201 ;  /* 0x00000011ca047c24 */ /* 0x000fc8000f8e02c9 */
[----:B-1----:R-:W-:-:S07]  /*12a0*/  IMAD R12, R4, R12, RZ ;  /* 0x0000000c040c7224 */ /* 0x002fce00078e02ff */
.L_x_181:
[----:B------:R-:W1:Y:S01]  /*12b0*/  LDCU.64 UR8, c[0x0][0x3b0] ;  /* 0x00007600ff0877ac */ /* 0x000e620008000a00 */
[----:B------:R-:W2:Y:S01]  /*12c0*/  LDC.64 R4, c[0x0][0x5f8] ;  /* 0x00017e00ff047b82 */ /* 0x000ea20000000a00 */
[----:B------:R-:W-:Y:S01]  /*12d0*/  IADD3 R26, P3, PT, R205, R26, RZ ;  /* 0x0000001acd1a7210 */ /* 0x000fe20007f7e0ff */
[----:B------:R-:W-:Y:S01]  /*12e0*/  IMAD.MOV.U32 R15, RZ, RZ, RZ ;  /* 0x000000ffff0f7224 */ /* 0x000fe200078e00ff */
[----:B------:R-:W3:Y:S01]  /*12f0*/  LDCU.128 UR4, c[0x0][0x590] ;  /* 0x0000b200ff0477ac */ /* 0x000ee20008000c00 */
[----:B------:R-:W-:Y:S01]  /*1300*/  IADD3 R24, P1, P0, R14, R24, R25 ;  /* 0x000000180e187210 */ /* 0x000fe2000783e019 */
[----:B------:R-:W-:Y:S01]  /*1310*/  IMAD.MOV.U32 R14, RZ, RZ, R205 ;  /* 0x000000ffff0e7224 */ /* 0x000fe200078e00cd */
[----:B------:R-:W4:Y:S01]  /*1320*/  S2R R23, SR_TID.X ;  /* 0x0000000000177919 */ /* 0x000f220000002100 */
[----:B------:R-:W-:Y:S01]  /*1330*/  IMAD.X R27, RZ, RZ, R7, P3 ;  /* 0x000000ffff1b7224 */ /* 0x000fe200018e0607 */
[----:B------:R-:W5:Y:S01]  /*1340*/  LDCU.64 UR14, c[0x0][0x3c8] ;  /* 0x00007900ff0e77ac */ /* 0x000f620008000a00 */
[----:B------:R-:W-:Y:S01]  /*1350*/  IMAD R20, R20, UR17, RZ ;  /* 0x0000001114147c24 */ /* 0x000fe2000f8e02ff */
[----:B------:R-:W-:Y:S01]  /*1360*/  ISETP.NE.AND P4, PT, RZ, UR16, PT ;  /* 0x00000010ff007c0c */ /* 0x000fe2000bf85270 */
[----:B------:R-:W-:Y:S01]  /*1370*/  VIADD R218, R225, UR23 ;  /* 0x00000017e1da7c36 */ /* 0x000fe20008000000 */
[----:B------:R-:W5:Y:S01]  /*1380*/  LDCU.64 UR16, c[0x0][0x550] ;  /* 0x0000aa00ff1077ac */ /* 0x000f620008000a00 */
[----:B------:R-:W-:Y:S01]  /*1390*/  SHF.R.S32.HI R25, RZ, 0x1f, R25 ;  /* 0x0000001fff197819 */ /* 0x000fe20000011419 */
[----:B------:R-:W5:Y:S01]  /*13a0*/  LDC.64 R242, c[0x0][0x420] ;  /* 0x00010800fff27b82 */ /* 0x000f620000000a00 */
[C---:B------:R-:W-:Y:S01]  /*13b0*/  LEA R12, R13.reuse, R12, 0x6 ;  /* 0x0000000c0d0c7211 */ /* 0x040fe200078e30ff */
[----:B------:R-:W-:Y:S01]  /*13c0*/  IMAD R6, R13, 0x40, R6 ;  /* 0x000000400d067824 */ /* 0x000fe200078e0206 */
[----:B------:R-:W-:Y:S01]  /*13d0*/  IADD3.X R21, PT, PT, R21, R22, R25, P1, P0 ;  /* 0x0000001615157210 */ /* 0x000fe20000fe0419 */
[----:B-1----:R-:W-:Y:S01]  /*13e0*/  IMAD R7, R19, UR8, RZ ;  /* 0x0000000813077c24 */ /* 0x002fe2000f8e02ff */
[----:B------:R-:W-:Y:S01]  /*13f0*/  BSSY.RECONVERGENT B1, `(.L_x_171) ;  /* 0x000066e000017945 */ /* 0x000fe20003800200 */
[----:B------:R-:W-:Y:S01]  /*1400*/  IMAD.WIDE.U32 R28, R17, UR8, R14 ;  /* 0x00000008111c7c25 */ /* 0x000fe2000f8e000e */
[----:B---3--:R-:W-:-:S02]  /*1410*/  USHF.L.U64.HI UR26, UR4, 0x5, UR5 ;  /* 0x00000005041a7899 */ /* 0x008fc40008010205 */
[----:B------:R-:W-:Y:S01]  /*1420*/  USHF.L.U32 UR27, UR4, 0x5, URZ ;  /* 0x00000005041b7899 */ /* 0x000fe200080006ff */
[----:B------:R-:W-:Y:S01]  /*1430*/  IMAD R7, R17, UR9, R7 ;  /* 0x0000000911077c24 */ /* 0x000fe2000f8e0207 */
[----:B------:R-:W-:Y:S01]  /*1440*/  IADD3 R28, P3, PT, R18, R28, RZ ;  /* 0x0000001c121c7210 */ /* 0x000fe20007f7e0ff */
[----:B------:R-:W-:Y:S02]  /*1450*/  IMAD R19, R19, UR4, RZ ;  /* 0x0000000413137c24 */ /* 0x000fe4000f8e02ff */
[----:B------:R-:W-:Y:S01]  /*1460*/  IMAD.WIDE.U32 R26, R17, UR4, R26 ;  /* 0x00000004111a7c25 */ /* 0x000fe2000f8e001a */
[----:B------:R-:W-:-:S03]  /*1470*/  IADD3.X R29, PT, PT, R16, R29, R7, P3, !PT ;  /* 0x0000001d101d7210 */ /* 0x000fc60001ffe407 */
[----:B------:R-:W-:Y:S02]  /*1480*/  IMAD R19, R17, UR5, R19 ;  /* 0x0000000511137c24 */ /* 0x000fe4000f8e0213 */
[----:B--2---:R-:W-:Y:S02]  /*1490*/  IMAD.WIDE.U32 R16, R4, UR18, RZ ;  /* 0x0000001204107c25 */ /* 0x004fe4000f8e00ff */
[----:B------:R-:W1:Y:S01]  /*14a0*/  LDC R4, c[0x0][0x508] ;  /* 0x00014200ff047b82 */ /* 0x000e620000000800 */
[----:B----4-:R-:W-:Y:S01]  /*14b0*/  LOP3.LUT R7, R23, 0x1f, RZ, 0xc0, !PT ;  /* 0x0000001f17077812 */ /* 0x010fe200078ec0ff */
[----:B------:R-:W-:Y:S01]  /*14c0*/  IMAD.IADD R27, R27, 0x1, R19 ;  /* 0x000000011b1b7824 */ /* 0x000fe200078e0213 */
[----:B------:R-:W-:Y:S01]  /*14d0*/  SEL R16, R16, RZ, P4 ;  /* 0x000000ff10107207 */ /* 0x000fe20002000000 */
[----:B------:R-:W-:Y:S02]  /*14e0*/  IMAD R5, R5, UR18, R17 ;  /* 0x0000001205057c24 */ /* 0x000fe4000f8e0211 */
[----:B------:R-:W-:-:S02]  /*14f0*/  IMAD R7, R204, R20, R7 ;  /* 0x00000014cc077224 */ /* 0x000fc400078e0207 */
[----:B------:R-:W2:Y:S01]  /*1500*/  LDC.64 R18, c[0x0][0x5e8] ;  /* 0x00017a00ff127b82 */ /* 0x000ea20000000a00 */
[----:B------:R-:W-:Y:S01]  /*1510*/  IMAD.WIDE.U32 R26, R201, UR6, R26 ;  /* 0x00000006c91a7c25 */ /* 0x000fe2000f8e001a */
[----:B------:R-:W-:Y:S02]  /*1520*/  SEL R5, R5, RZ, P4 ;  /* 0x000000ff05057207 */ /* 0x000fe40002000000 */
[----:B------:R-:W-:Y:S01]  /*1530*/  IADD3 R16, P1, P0, R7, R24, R16 ;  /* 0x0000001807107210 */ /* 0x000fe2000783e010 */
[----:B-----5:R-:W-:Y:S01]  /*1540*/  IMAD.WIDE.U32 R28, R201, UR14, R28 ;  /* 0x0000000ec91c7c25 */ /* 0x020fe2000f8e001c */
[----:B------:R-:W-:-:S03]  /*1550*/  SHF.R.S32.HI R7, RZ, 0x1f, R7 ;  /* 0x0000001fff077819 */ /* 0x000fc60000011407 */
[C---:B------:R-:W-:Y:S01]  /*1560*/  IMAD R27, R201.reuse, UR7, R27 ;  /* 0x00000007c91b7c24 */ /* 0x040fe2000f8e021b */
[----:B------:R-:W3:Y:S01]  /*1570*/  LDCU.64 UR6, c[0x0][0x570] ;  /* 0x0000ae00ff0677ac */ /* 0x000ee20008000a00 */
[----:B------:R-:W-:Y:S01]  /*1580*/  IMAD R23, R201, UR15, R29 ;  /* 0x0000000fc9177c24 */ /* 0x000fe2000f8e021d */
[----:B------:R-:W-:Y:S01]  /*1590*/  IADD3.X R7, PT, PT, R7, R21, R5, P1, P0 ;  /* 0x0000001507077210 */ /* 0x000fe20000fe0405 */
[----:B------:R-:W-:Y:S01]  /*15a0*/  IMAD.SHL.U32 R24, R20, 0x40, RZ ;  /* 0x0000004014187824 */ /* 0x000fe200078e00ff */
[----:B------:R-:W4:Y:S01]  /*15b0*/  LDCU.64 UR14, c[0x0][0x380] ;  /* 0x00007000ff0e77ac */ /* 0x000f220008000a00 */
[----:B------:R-:W-:Y:S01]  /*15c0*/  IMAD.WIDE.U32 R20, R206, UR4, R26 ;  /* 0x00000004ce147c25 */ /* 0x000fe2000f8e001a */
[----:B-1----:R-:W-:Y:S02]  /*15d0*/  IADD3 R4, PT, PT, R218, -R4, -R231 ;  /* 0x80000004da047210 */ /* 0x002fe40007ffe8e7 */
[----:B------:R-:W-:Y:S01]  /*15e0*/  MOV R22, R28 ;  /* 0x0000001c00167202 */ /* 0x000fe20000000f00 */
[----:B------:R-:W-:Y:S01]  /*15f0*/  IMAD R5, R206, UR5, R21 ;  /* 0x00000005ce057c24 */ /* 0x000fe2000f8e0215 */
[----:B------:R-:W-:Y:S01]  /*1600*/  SHF.R.S32.HI R17, RZ, 0x1f, R4 ;  /* 0x0000001fff117819 */ /* 0x000fe20000011404 */
[----:B------:R-:W-:Y:S01]  /*1610*/  IMAD.WIDE R242, R6, 0x4, R242 ;  /* 0x0000000406f27825 */ /* 0x000fe200078e02f2 */
[----:B------:R-:W-:-:S02]  /*1620*/  LEA R238, P1, R20, UR16, 0x1 ;  /* 0x0000001014ee7c11 */ /* 0x000fc4000f8208ff */
[----:B------:R-:W-:Y:S01]  /*1630*/  LEA.HI R17, R17, R4, RZ, 0x6 ;  /* 0x0000000411117211 */ /* 0x000fe200078f30ff */
[----:B------:R-:W-:Y:S01]  /*1640*/  IMAD.WIDE.U32 R22, R206, UR8, R22 ;  /* 0x00000008ce167c25 */ /* 0x000fe2000f8e0016 */
[----:B------:R-:W-:Y:S02]  /*1650*/  LEA.HI.X R239, R20, UR17, R5, 0x1, P1 ;  /* 0x0000001114ef7c11 */ /* 0x000fe400088f0c05 */
[----:B------:R-:W-:Y:S01]  /*1660*/  SHF.R.S32.HI R17, RZ, 0x6, R17 ;  /* 0x00000006ff117819 */ /* 0x000fe20000011411 */
[----:B------:R-:W-:Y:S01]  /*1670*/  IMAD R4, R206, UR9, R23 ;  /* 0x00000009ce047c24 */ /* 0x000fe2000f8e0217 */
[----:B------:R-:W-:Y:S01]  /*1680*/  IADD3 R16, P0, PT, R24, R16, RZ ;  /* 0x0000001018107210 */ /* 0x000fe20007f1e0ff */
[----:B--2---:R-:W-:Y:S01]  /*1690*/  IMAD.WIDE R18, R12, 0x4, R18 ;  /* 0x000000040c127825 */ /* 0x004fe200078e0212 */
[----:B------:R-:W-:Y:S01]  /*16a0*/  VIMNMX R219, PT, PT, RZ, R17, !PT ;  /* 0x00000011ffdb7248 */ /* 0x000fe20007fe0100 */
[----:B------:R-:W-:Y:S01]  /*16b0*/  USHF.L.U64.HI UR9, UR8, 0x5, UR9 ;  /* 0x0000000508097899 */ /* 0x000fe20008010209 */
[----:B------:R-:W-:Y:S01]  /*16c0*/  LEA.HI.X.SX32 R7, R24, R7, 0x1, P0 ;  /* 0x0000000718077211 */ /* 0x000fe200000f0eff */
[----:B------:R-:W-:Y:S01]  /*16d0*/  USHF.L.U32 UR8, UR8, 0x5, URZ ;  /* 0x0000000508087899 */ /* 0x000fe200080006ff */
[----:B------:R-:W-:Y:S01]  /*16e0*/  ISETP.GT.AND P1, PT, R230, R219, PT ;  /* 0x000000dbe600720c */ /* 0x000fe20003f24270 */
[----:B------:R-:W-:Y:S01]  /*16f0*/  IMAD.MOV.U32 R222, RZ, RZ, R18 ;  /* 0x000000ffffde7224 */ /* 0x000fe200078e0012 */
[----:B---3--:R-:W-:-:S02]  /*1700*/  LEA R236, P0, R16, UR6, 0x2 ;  /* 0x0000000610ec7c11 */ /* 0x008fc4000f8010ff */
[----:B----4-:R-:W-:Y:S02]  /*1710*/  LEA R240, P3, R22, UR14, 0x1 ;  /* 0x0000000e16f07c11 */ /* 0x010fe4000f8608ff */
[----:B------:R-:W-:Y:S02]  /*1720*/  LEA.HI.X R237, R16, UR7, R7, 0x2, P0 ;  /* 0x0000000710ed7c11 */ /* 0x000fe400080f1407 */
[----:B------:R-:W-:Y:S02]  /*1730*/  IADD3 R5, P0, PT, R206, 0x20, RZ ;  /* 0x00000020ce057810 */ /* 0x000fe40007f1e0ff */
[----:B------:R-:W-:Y:S02]  /*1740*/  LEA.HI.X R241, R22, UR15, R4, 0x1, P3 ;  /* 0x0000000f16f17c11 */ /* 0x000fe400098f0c04 */
[----:B------:R-:W-:Y:S01]  /*1750*/  MOV R221, R19 ;  /* 0x0000001300dd7202 */ /* 0x000fe20000000f00 */
[----:B------:R-:W-:Y:S01]  /*1760*/  IMAD.X R4, RZ, RZ, RZ, P0 ;  /* 0x000000ffff047224 */ /* 0x000fe200000e06ff */
[----:B------:R-:W-:Y:S07]  /*1770*/  @P1 BRA `(.L_x_182) ;  /* 0x0000000400f81947 */ /* 0x000fee0003800000 */
[----:B------:R-:W-:Y:S05]  /*1780*/  @P2 BRA `(.L_x_183) ;  /* 0x00000000002c2947 */ /* 0x000fea0003800000 */
[----:B------:R-:W1:Y:S01]  /*1790*/  LDCU.64 UR8, c[0x0][0x5c0] ;  /* 0x0000b800ff0877ac */ /* 0x000e620008000a00 */
[----:B------:R-:W-:Y:S01]  /*17a0*/  SHF.R.S32.HI R0, RZ, 0x1f, R232 ;  /* 0x0000001fff007819 */ /* 0x000fe200000114e8 */
[----:B------:R-:W2:Y:S04]  /*17b0*/  LDCU.64 UR4, c[0x0][0x5a8] ;  /* 0x0000b500ff0477ac */ /* 0x000ea80008000a00 */
[----:B-1----:R-:W-:Y:S02]  /*17c0*/  IMAD R0, R0, UR8, RZ ;  /* 0x0000000800007c24 */ /* 0x002fe4000f8e02ff */
[----:B------:R-:W-:-:S04]  /*17d0*/  IMAD.WIDE.U32 R6, R232, UR8, RZ ;  /* 0x00000008e8067c25 */ /* 0x000fc8000f8e00ff */
[----:B------:R-:W-:-:S05]  /*17e0*/  IMAD R0, R232, UR9, R0 ;  /* 0x00000009e8007c24 */ /* 0x000fca000f8e0200 */
[----:B------:R-:W-:-:S03]  /*17f0*/  IADD3 R7, PT, PT, R7, R0, RZ ;  /* 0x0000000007077210 */ /* 0x000fc60007ffe0ff */
[----:B--2---:R-:W-:-:S04]  /*1800*/  IMAD.WIDE.U32 R6, R202, UR4, R6 ;  /* 0x00000004ca067c25 */ /* 0x004fc8000f8e0006 */
[----:B------:R-:W-:Y:S01]  /*1810*/  IMAD R0, R202, UR5, R7 ;  /* 0x00000005ca007c24 */ /* 0x000fe2000f8e0207 */
[----:B------:R-:W-:Y:S01]  /*1820*/  MOV R2, R6 ;  /* 0x0000000600027202 */ /* 0x000fe20000000f00 */
[----:B------:R-:W-:Y:S05]  /*1830*/  BRA `(.L_x_184) ;  /* 0x0000000000187947 */ /* 0x000fea0003800000 */
.L_x_183:
[----:B------:R-:W1:Y:S01]  /*1840*/  LDCU.64 UR8, c[0x0][0x5c0] ;  /* 0x0000b800ff0877ac */ /* 0x000e620008000a00 */
[----:B------:R-:W-:-:S05]  /*1850*/  IADD3 R0, PT, PT, R232, R233, RZ ;  /* 0x000000e9e8007210 */ /* 0x000fca0007ffe0ff */
[C---:B-1----:R-:W-:Y:S02]  /*1860*/  IMAD R2, R0.reuse, UR9, RZ ;  /* 0x0000000900027c24 */ /* 0x042fe4000f8e02ff */
[----:B------:R-:W-:-:S05]  /*1870*/  IMAD.WIDE.U32 R6, R0, UR8, RZ ;  /* 0x0000000800067c25 */ /* 0x000fca000f8e00ff */
[----:B------:R-:W-:Y:S02]  /*1880*/  IADD3 R0, PT, PT, R7, R2, RZ ;  /* 0x0000000207007210 */ /* 0x000fe40007ffe0ff */
[----:B------:R-:W-:Y:S02]  /*1890*/  MOV R2, R6 ;  /* 0x0000000600027202 */ /* 0x000fe40000000f00 */
.L_x_184:
        /* <DEDUP_REMOVED lines=10> */
[----:B------:R-:W-:Y:S06]  /*1940*/  BRA `(.L_x_186) ;  /* 0x0000000000147947 */ /* 0x000fec0003800000 */
.L_x_185:
[----:B------:R-:W1:Y:S01]  /*1950*/  LDCU.64 UR6, c[0x0][0x5c8] ;  /* 0x0000b900ff0677ac */ /* 0x000e620008000a00 */
[----:B------:R-:W-:-:S05]  /*1960*/  IADD3 R232, PT, PT, R232, R233, RZ ;  /* 0x000000e9e8e87210 */ /* 0x000fca0007ffe0ff */
[C---:B-1----:R-:W-:Y:S02]  /*1970*/  IMAD R7, R232.reuse, UR7, RZ ;  /* 0x00000007e8077c24 */ /* 0x042fe4000f8e02ff */
[----:B------:R-:W-:-:S05]  /*1980*/  IMAD.WIDE.U32 R8, R232, UR6, RZ ;  /* 0x00000006e8087c25 */ /* 0x000fca000f8e00ff */
[----:B------:R-:W-:Y:S02]  /*1990*/  IADD3 R7, PT, PT, R9, R7, RZ ;  /* 0x0000000709077210 */ /* 0x000fe40007ffe0ff */
.L_x_186:
[----:B------:R-:W-:Y:S01]  /*19a0*/  IMAD.U32 R6, RZ, RZ, UR8 ;  /* 0x00000008ff067e24 */ /* 0x000fe2000f8e00ff */
[----:B------:R-:W1:Y:S01]  /*19b0*/  LDCU.64 UR4, c[0x0][0x5d8] ;  /* 0x0000bb00ff0477ac */ /* 0x000e620008000a00 */
[----:B------:R-:W-:Y:S01]  /*19c0*/  IADD3 R231, PT, PT, R231, -UR23, RZ ;  /* 0x80000017e7e77c10 */ /* 0x000fe2000fffe0ff */
[----:B------:R-:W-:Y:S01]  /*19d0*/  BSSY.RECONVERGENT B0, `(.L_x_187) ;  /* 0x000001a000007945 */ /* 0x000fe20003800200 */
[----:B------:R-:W-:Y:S01]  /*19e0*/  IMAD.WIDE.U32 R10, R6, UR23, R14 ;  /* 0x00000017060a7c25 */ /* 0x000fe2000f8e000e */
[----:B------:R-:W-:Y:S01]  /*19f0*/  UIMAD UR10, UR22, UR8, URZ ;  /* 0x00000008160a72a4 */ /* 0x000fe2000f8e02ff */
[-C--:B------:R-:W-:Y:S02]  /*1a00*/  ISETP.GE.AND P5, PT, R206, R231.reuse, PT ;  /* 0x000000e7ce00720c */ /* 0x080fe40003fa6270 */
[----:B------:R-:W-:Y:S01]  /*1a10*/  ISETP.GE.AND P4, PT, R207, R231, PT ;  /* 0x000000e7cf00720c */ /* 0x000fe20003f86270 */
[----:B------:R-:W-:Y:S01]  /*1a20*/  UIMAD UR10, UR23, UR9, UR10 ;  /* 0x00000009170a72a4 */ /* 0x000fe2000f8e020a */
[----:B------:R-:W-:-:S05]  /*1a30*/  IADD3 R10, P0, PT, R2, R10, RZ ;  /* 0x0000000a020a7210 */ /* 0x000fca0007f1e0ff */
[----:B------:R-:W-:Y:S01]  /*1a40*/  IADD3.X R11, PT, PT, R0, UR10, R11, P0, !PT ;  /* 0x0000000a000b7c10 */ /* 0x000fe200087fe40b */
[----:B------:R-:W-:Y:S02]  /*1a50*/  IMAD.U32 R0, RZ, RZ, UR6 ;  /* 0x00000006ff007e24 */ /* 0x000fe4000f8e00ff */
[----:B-1----:R-:W-:-:S04]  /*1a60*/  IMAD.WIDE.U32 R10, R201, UR4, R10 ;  /* 0x00000004c90a7c25 */ /* 0x002fc8000f8e000a */
[----:B------:R-:W-:Y:S01]  /*1a70*/  IMAD R2, R201, UR5, R11 ;  /* 0x00000005c9027c24 */ /* 0x000fe2000f8e020b */
[----:B------:R-:W-:Y:S06]  /*1a80*/  @P5 BRA `(.L_x_188) ;  /* 0x0000000000385947 */ /* 0x000fec0003800000 */
[----:B------:R-:W1:Y:S01]  /*1a90*/  LDCU UR10, c[0x0][0x440] ;  /* 0x00008800ff0a77ac */ /* 0x000e620008000800 */
[----:B------:R-:W-:Y:S02]  /*1aa0*/  IMAD.MOV.U32 R12, RZ, RZ, R10 ;  /* 0x000000ffff0c7224 */ /* 0x000fe400078e000a */
[----:B------:R-:W-:Y:S01]  /*1ab0*/  IMAD.MOV.U32 R13, RZ, RZ, R2 ;  /* 0x000000ffff0d7224 */ /* 0x000fe200078e0002 */
[----:B------:R-:W2:Y:S01]  /*1ac0*/  LDCU.64 UR4, c[0x0][0x560] ;  /* 0x0000ac00ff0477ac */ /* 0x000ea20008000a00 */
[----:B------:R-:W-:-:S04]  /*1ad0*/  IMAD.WIDE.U32 R16, R206, UR8, R12 ;  /* 0x00000008ce107c25 */ /* 0x000fc8000f8e000c */
[----:B------:R-:W-:Y:S01]  /*1ae0*/  IMAD R6, R206, UR9, R17 ;  /* 0x00000009ce067c24 */ /* 0x000fe2000f8e0211 */
[----:B-1----:R-:W-:Y:S02]  /*1af0*/  ISETP.GE.AND P3, PT, R205, UR10, PT ;  /* 0x0000000acd007c0c */ /* 0x002fe4000bf66270 */
[----:B------:R-:W-:Y:S02]  /*1b00*/  ISETP.GE.AND P2, PT, R211, UR10, PT ;  /* 0x0000000ad3007c0c */ /* 0x000fe4000bf46270 */
[----:B------:R-:W-:Y:S02]  /*1b10*/  ISETP.GE.AND P1, PT, R210, UR10, PT ;  /* 0x0000000ad2007c0c */ /* 0x000fe4000bf26270 */
[----:B--2---:R-:W-:-:S04]  /*1b20*/  LEA R12, P0, R16, UR4, 0x1 ;  /* 0x00000004100c7c11 */ /* 0x004fc8000f8008ff */
[----:B------:R-:W-:-:S05]  /*1b30*/  LEA.HI.X R13, R16, UR5, R6, 0x1, P0 ;  /* 0x00000005100d7c11 */ /* 0x000fca00080f0c06 */
[----:B------:R1:W-:Y:S04]  /*1b40*/  @!P3 STG.E.128 desc[UR20][R12.64], RZ ;  /* 0x000000ff0c00b986 */ /* 0x0003e8000c101d14 */
[----:B------:R1:W-:Y:S04]  /*1b50*/  @!P2 STG.E.128 desc[UR20][R12.64+0x80], RZ ;  /* 0x000080ff0c00a986 */ /* 0x0003e8000c101d14 */
[----:B------:R1:W-:Y:S02]  /*1b60*/  @!P1 STG.E.128 desc[UR20][R12.64+0x100], RZ ;  /* 0x000100ff0c009986 */ /* 0x0003e4000c101d14 */
.L_x_188:
[----:B------:R-:W-:Y:S05]  /*1b70*/  BSYNC.RECONVERGENT B0 ;  /* 0x0000000000007941 */ /* 0x000fea0003800200 */
.L_x_187:
[----:B------:R-:W-:Y:S04]  /*1b80*/  BSSY.RECONVERGENT B0, `(.L_x_189) ;  /* 0x0000011000007945 */ /* 0x000fe80003800200 */
[----:B------:R-:W-:Y:S05]  /*1b90*/  @P4 BRA `(.L_x_190) ;  /* 0x00000000003c4947 */ /* 0x000fea0003800000 */
[----:B------:R-:W2:Y:S01]  /*1ba0*/  LDCU UR10, c[0x0][0x440] ;  /* 0x00008800ff0a77ac */ /* 0x000ea20008000800 */
[----:B------:R-:W-:Y:S02]  /*1bb0*/  IMAD R6, R4, UR8, RZ ;  /* 0x0000000804067c24 */ /* 0x000fe4000f8e02ff */
[----:B------:R-:W-:Y:S01]  /*1bc0*/  IMAD.MOV.U32 R11, RZ, RZ, R2 ;  /* 0x000000ffff0b7224 */ /* 0x000fe200078e0002 */
[----:B------:R-:W1:Y:S01]  /*1bd0*/  LDCU.64 UR4, c[0x0][0x560] ;  /* 0x0000ac00ff0477ac */ /* 0x000e620008000a00 */
[C---:B------:R-:W-:Y:S02]  /*1be0*/  IMAD R6, R5.reuse, UR9, R6 ;  /* 0x0000000905067c24 */ /* 0x040fe4000f8e0206 */
[----:B------:R-:W-:-:S04]  /*1bf0*/  IMAD.WIDE.U32 R10, R5, UR8, R10 ;  /* 0x00000008050a7c25 */ /* 0x000fc8000f8e000a */
[----:B------:R-:W-:Y:S01]  /*1c00*/  IMAD.IADD R6, R11, 0x1, R6 ;  /* 0x000000010b067824 */ /* 0x000fe200078e0206 */
[----:B--2---:R-:W-:Y:S02]  /*1c10*/  ISETP.GE.AND P2, PT, R205, UR10, PT ;  /* 0x0000000acd007c0c */ /* 0x004fe4000bf46270 */
[----:B------:R-:W-:Y:S02]  /*1c20*/  ISETP.GE.AND P1, PT, R211, UR10, PT ;  /* 0x0000000ad3007c0c */ /* 0x000fe4000bf26270 */
[----:B------:R-:W-:Y:S02]  /*1c30*/  ISETP.GE.AND P0, PT, R210, UR10, PT ;  /* 0x0000000ad2007c0c */ /* 0x000fe4000bf06270 */
[----:B-1----:R-:W-:-:S04]  /*1c40*/  LEA R12, P3, R10, UR4, 0x1 ;  /* 0x000000040a0c7c11 */ /* 0x002fc8000f8608ff */
[----:B------:R-:W-:-:S05]  /*1c50*/  LEA.HI.X R13, R10, UR5, R6, 0x1, P3 ;  /* 0x000000050a0d7c11 */ /* 0x000fca00098f0c06 */
[----:B------:R2:W-:Y:S04]  /*1c60*/  @!P2 STG.E.128 desc[UR20][R12.64], RZ ;  /* 0x000000ff0c00a986 */ /* 0x0005e8000c101d14 */
[----:B------:R2:W-:Y:S04]  /*1c70*/  @!P1 STG.E.128 desc[UR20][R12.64+0x80], RZ ;  /* 0x000080ff0c009986 */ /* 0x0005e8000c101d14 */
[----:B------:R2:W-:Y:S02]  /*1c80*/  @!P0 STG.E.128 desc[UR20][R12.64+0x100], RZ ;  /* 0x000100ff0c008986 */ /* 0x0005e4000c101d14 */
.L_x_190:
[----:B------:R-:W-:Y:S05]  /*1c90*/  BSYNC.RECONVERGENT B0 ;  /* 0x0000000000007941 */ /* 0x000fea0003800200 */
.L_x_189:
[----:B------:R-:W3:Y:S01]  /*1ca0*/  LDCU.64 UR4, c[0x0][0x5e0] ;  /* 0x0000bc00ff0477ac */ /* 0x000ee20008000a00 */
[----:B------:R-:W-:Y:S01]  /*1cb0*/  IMAD.WIDE.U32 R10, R0, UR23, R14 ;  /* 0x00000017000a7c25 */ /* 0x000fe2000f8e000e */
[----:B------:R-:W-:Y:S01]  /*1cc0*/  BSSY.RECONVERGENT B0, `(.L_x_191) ;  /* 0x0000016000007945 */ /* 0x000fe20003800200 */
[----:B------:R-:W-:Y:S01]  /*1cd0*/  UIMAD UR22, UR22, UR6, URZ ;  /* 0x00000006161672a4 */ /* 0x000fe2000f8e02ff */
[----:B------:R-:W-:-:S03]  /*1ce0*/  IADD3 R8, P0, PT, R8, R10, RZ ;  /* 0x0000000a08087210 */ /* 0x000fc60007f1e0ff */
[----:B------:R-:W-:-:S06]  /*1cf0*/  UIMAD UR22, UR23, UR7, UR22 ;  /* 0x00000007171672a4 */ /* 0x000fcc000f8e0216 */
[----:B------:R-:W-:-:S03]  /*1d00*/  IADD3.X R9, PT, PT, R7, UR22, R11, P0, !PT ;  /* 0x0000001607097c10 */ /* 0x000fc600087fe40b */
[----:B---3--:R-:W-:-:S04]  /*1d10*/  IMAD.WIDE.U32 R8, R201, UR4, R8 ;  /* 0x00000004c9087c25 */ /* 0x008fc8000f8e0008 */
        /* <DEDUP_REMOVED lines=13> */
[----:B------:R3:W-:Y:S04]  /*1df0*/  @!P2 STG.E.128 desc[UR20][R6.64], RZ ;  /* 0x000000ff0600a986 */ /* 0x0007e8000c101d14 */
[----:B------:R3:W-:Y:S04]  /*1e00*/  @!P1 STG.E.128 desc[UR20][R6.64+0x80], RZ ;  /* 0x000080ff06009986 */ /* 0x0007e8000c101d14 */
[----:B------:R3:W-:Y:S02]  /*1e10*/  @!P0 STG.E.128 desc[UR20][R6.64+0x100], RZ ;  /* 0x000100ff06008986 */ /* 0x0007e4000c101d14 */
.L_x_192:
[----:B------:R-:W-:Y:S05]  /*1e20*/  BSYNC.RECONVERGENT B0 ;  /* 0x0000000000007941 */ /* 0x000fea0003800200 */
.L_x_191:
        /* <DEDUP_REMOVED lines=11> */
[----:B---3--:R-:W-:-:S04]  /*1ee0*/  LEA R8, P2, R6, UR4, 0x1 ;  /* 0x0000000406087c11 */ /* 0x008fc8000f8408ff */
[----:B------:R-:W-:-:S05]  /*1ef0*/  LEA.HI.X R9, R6, UR5, R4, 0x1, P2 ;  /* 0x0000000506097c11 */ /* 0x000fca00090f0c04 */
[----:B------:R3:W-:Y:S04]  /*1f00*/  @!P1 STG.E.128 desc[UR20][R8.64], RZ ;  /* 0x000000ff08009986 */ /* 0x0007e8000c101d14 */
[----:B------:R3:W-:Y:S01]  /*1f10*/  @!P0 STG.E.128 desc[UR20][R8.64+0x80], RZ ;  /* 0x000080ff08008986 */ /* 0x0007e2000c101d14 */
[----:B------:R-:W-:-:S13]  /*1f20*/  ISETP.GE.AND P0, PT, R210, UR8, PT ;  /* 0x00000008d2007c0c */ /* 0x000fda000bf06270 */
[----:B------:R-:W-:Y:S05]  /*1f30*/  @P0 BRA `(.L_x_193) ;  /* 0x0000005800e40947 */ /* 0x000fea0003800000 */
[----:B------:R4:W-:Y:S01]  /*1f40*/  STG.E.128 desc[UR20][R8.64+0x100], RZ ;  /* 0x000100ff08007986 */ /* 0x0009e2000c101d14 */
[----:B------:R-:W-:Y:S05]  /*1f50*/  BRA `(.L_x_193) ;  /* 0x0000005800dc7947 */ /* 0x000fea0003800000 */
.L_x_182:
[C---:B------:R-:W-:Y:S01]  /*1f60*/  LOP3.LUT R6, R13.reuse, 0x80000001, RZ, 0xc0, !PT ;  /* 0x800000010d067812 */ /* 0x040fe200078ec0ff */
[----:B------:R-:W-:Y:S01]  /*1f70*/  IMAD R13, R13, -0x40, R225 ;  /* 0xffffffc00d0d7824 */ /* 0x000fe200078e02e1 */
[----:B------:R-:W-:Y:S02]  /*1f80*/  @P4 BAR.SYNC.DEFER_BLOCKING 0x0 ;  /* 0x0000000000004b1d */ /* 0x000fe40000010000 */
[----:B------:R-:W-:Y:S02]  /*1f90*/  ISETP.NE.AND P0, PT, R6, 0x1, PT ;  /* 0x000000010600780c */ /* 0x000fe40003f05270 */
[----:B------:R-:W-:Y:S02]  /*1fa0*/  ISETP.GE.AND P4, PT, R206, R13, PT ;  /* 0x0000000dce00720c */ /* 0x000fe40003f86270 */
[----:B------:R-:W-:Y:S01]  /*1fb0*/  BSSY.RECONVERGENT B0, `(.L_x_194) ;  /* 0x000001c000007945 */ /* 0x000fe20003800200 */
[----:B------:R-:W-:-:S10]  /*1fc0*/  SEL R188, RZ, 0x6000, P0 ;  /* 0x00006000ffbc7807 */ /* 0x000fd40000000000 */
[----:B------:R-:W-:Y:S05]  /*1fd0*/  @P4 BRA `(.L_x_195) ;  /* 0x0000000000584947 */ /* 0x000fea0003800000 */
[----:B------:R-:W1:Y:S02]  /*1fe0*/  LDCU UR4, c[0x0][0x440] ;  /* 0x00008800ff0477ac */ /* 0x000e640008000800 */
[----:B-1----:R-:W-:Y:S02]  /*1ff0*/  ISETP.GE.AND P1, PT, R205, UR4, PT ;  /* 0x00000004cd007c0c */ /* 0x002fe4000bf26270 */
        /* <DEDUP_REMOVED lines=18> */
.L_x_196:
[----:B------:R2:W-:Y:S01]  /*2120*/  STS.128 [R214+0x10000], RZ ;  /* 0x010000ffd6007388 */ /* 0x0005e20000000c00 */
[----:B------:R-:W-:Y:S05]  /*2130*/  BRA `(.L_x_197) ;  /* 0x00000000000c7947 */ /* 0x000fea0003800000 */
.L_x_195:
[----:B------:R1:W-:Y:S04]  /*2140*/  STS.128 [R214+0xc000], RZ ;  /* 0x00c000ffd6007388 */ /* 0x0003e80000000c00 */
[----:B------:R1:W-:Y:S04]  /*2150*/  STS.128 [R214+0xe000], RZ ;  /* 0x00e000ffd6007388 */ /* 0x0003e80000000c00 */
[----:B------:R1:W-:Y:S02]  /*2160*/  STS.128 [R214+0x10000], RZ ;  /* 0x010000ffd6007388 */ /* 0x0003e40000000c00 */
.L_x_197:
[----:B------:R-:W-:Y:S05]  /*2170*/  BSYNC.RECONVERGENT B0 ;  /* 0x0000000000007941 */ /* 0x000fea0003800200 */
.L_x_194:
[----:B------:R-:W-:Y:S01]  /*2180*/  ISETP.GE.AND P3, PT, R207, R13, PT ;  /* 0x0000000dcf00720c */ /* 0x000fe20003f66270 */
[----:B------:R-:W-:-:S12]  /*2190*/  BSSY.RECONVERGENT B0, `(.L_x_198) ;  /* 0x000001f000007945 */ /* 0x000fd80003800200 */
[----:B------:R4:W-:Y:S04]  /*21a0*/  @P3 STS.128 [R214+0xd000], RZ ;  /* 0x00d000ffd6003388 */ /* 0x0009e80000000c00 */
[----:B------:R4:W-:Y:S04]  /*21b0*/  @P3 STS.128 [R214+0xf000], RZ ;  /* 0x00f000ffd6003388 */ /* 0x0009e80000000c00 */
[----:B------:R4:W-:Y:S01]  /*21c0*/  @P3 STS.128 [R214+0x11000], RZ ;  /* 0x011000ffd6003388 */ /* 0x0009e20000000c00 */
[----:B------:R-:W-:Y:S05]  /*21d0*/  @P3 BRA `(.L_x_199) ;  /* 0x0000000000683947 */ /* 0x000fea0003800000 */
[----:B------:R-:W5:Y:S01]  /*21e0*/  LDCU UR4, c[0x0][0x440] ;  /* 0x00008800ff0477ac */ /* 0x000f620008000800 */
[----:B------:R-:W-:Y:S02]  /*21f0*/  IMAD.U32 R12, RZ, RZ, UR27 ;  /* 0x0000001bff0c7e24 */ /* 0x000fe4000f8e00ff */
        /* <DEDUP_REMOVED lines=23> */
.L_x_200:
[----:B------:R1:W-:Y:S02]  /*2370*/  STS.128 [R214+0x11000], RZ ;  /* 0x011000ffd6007388 */ /* 0x0003e40000000c00 */
.L_x_199:
[----:B------:R-:W-:Y:S05]  /*2380*/  BSYNC.RECONVERGENT B0 ;  /* 0x0000000000007941 */ /* 0x000fea0003800200 */
.L_x_198:
[----:B------:R-:W-:Y:S01]  /*2390*/  BSSY.RECONVERGENT B0, `(.L_x_201) ;  /* 0x000001c000007945 */ /* 0x000fe20003800200 */
[----:B------:R-:W-:-:S03]  /*23a0*/  IADD3 R228, PT, PT, R214, R188, RZ ;  /* 0x000000bcd6e47210 */ /* 0x000fc60007ffe0ff */
[----:B------:R-:W-:Y:S05]  /*23b0*/  @P4 BRA `(.L_x_202) ;  /* 0x0000000000584947 */ /* 0x000fea0003800000 */
[----:B------:R-:W5:Y:S02]  /*23c0*/  LDCU UR4, c[0x0][0x440] ;  /* 0x00008800ff0477ac */ /* 0x000f640008000800 */
[----:B-----5:R-:W-:Y:S02]  /*23d0*/  ISETP.GE.AND P1, PT, R205, UR4, PT ;  /* 0x00000004cd007c0c */ /* 0x020fe4000bf26270 */
[----:B------:R-:W-:-:S11]  /*23e0*/  ISETP.GE.AND P0, PT, R211, UR4, PT ;  /* 0x00000004d3007c0c */ /* 0x000fd6000bf06270 */
        /* <DEDUP_REMOVED lines=17> */
.L_x_203:
[----:B------:R1:W-:Y:S01]  /*2500*/  STS.128 [R228+0x4000], RZ ;  /* 0x004000ffe4007388 */ /* 0x0003e20000000c00 */
[----:B------:R-:W-:Y:S05]  /*2510*/  BRA `(.L_x_204) ;  /* 0x00000000000c7947 */ /* 0x000fea0003800000 */
.L_x_202:
[----:B------:R1:W-:Y:S04]  /*2520*/  STS.128 [R228], RZ ;  /* 0x000000ffe4007388 */ /* 0x0003e80000000c00 */
[----:B------:R1:W-:Y:S04]  /*2530*/  STS.128 [R228+0x2000], RZ ;  /* 0x002000ffe4007388 */ /* 0x0003e80000000c00 */
[----:B------:R1:W-:Y:S02]  /*2540*/  STS.128 [R228+0x4000], RZ ;  /* 0x004000ffe4007388 */ /* 0x0003e40000000c00 */
.L_x_204:
[----:B------:R-:W-:Y:S05]  /*2550*/  BSYNC.RECONVERGENT B0 ;  /* 0x0000000000007941 */ /* 0x000fea0003800200 */
.L_x_201:
[----:B------:R1:W-:Y:S01]  /*2560*/  @P3 STS.128 [R228+0x1000], RZ ;  /* 0x001000ffe4003388 */ /* 0x0003e20000000c00 */
[----:B------:R-:W-:Y:S03]  /*2570*/  BSSY.RECONVERGENT B0, `(.L_x_205) ;  /* 0x000001e000007945 */ /* 0x000fe60003800200 */
[----:B------:R1:W-:Y:S04]  /*2580*/  @P3 STS.128 [R228+0x3000], RZ ;  /* 0x003000ffe4003388 */ /* 0x0003e80000000c00 */
[----:B------:R1:W-:Y:S01]  /*2590*/  @P3 STS.128 [R228+0x5000], RZ ;  /* 0x005000ffe4003388 */ /* 0x0003e20000000c00 */
[----:B------:R-:W-:Y:S05]  /*25a0*/  @P3 BRA `(.L_x_206) ;  /* 0x0000000000683947 */ /* 0x000fea0003800000 */
[----:B------:R-:W5:Y:S01]  /*25b0*/  LDCU UR4, c[0x0][0x440] ;  /* 0x00008800ff0477ac */ /* 0x000f620008000800 */
[----:B------:R-:W-:Y:S02]  /*25c0*/  IMAD.U32 R12, RZ, RZ, UR8 ;  /* 0x00000008ff0c7e24 */ /* 0x000fe4000f8e00ff */
[----:B------:R-:W-:Y:S02]  /*25d0*/  IMAD.U32 R7, RZ, RZ, UR8 ;  /* 0x00000008ff077e24 */ /* 0x000fe4000f8e00ff */
[----:B------:R-:W-:Y:S01]  /*25e0*/  IMAD.U32 R6, RZ, RZ, UR9 ;  /* 0x00000009ff067e24 */ /* 0x000fe2000f8e00ff */
[----:B-1----:R-:W-:-:S04]  /*25f0*/  LEA R16, P2, R12, R240, 0x1 ;  /* 0x000000f00c107211 */ /* 0x002fc800078408ff */
        /* <DEDUP_REMOVED lines=20> */
.L_x_207:
[----:B------:R1:W-:Y:S02]  /*2740*/  STS.128 [R228+0x5000], RZ ;  /* 0x005000ffe4007388 */ /* 0x0003e40000000c00 */
.L_x_206:
[----:B------:R-:W-:Y:S05]  /*2750*/  BSYNC.RECONVERGENT B0 ;  /* 0x0000000000007941 */ /* 0x000fea0003800200 */
.L_x_205:
[C---:B------:R-:W-:Y:S01]  /*2760*/  VIADD R6, R203.reuse, 0x8 ;  /* 0x00000008cb067836 */ /* 0x040fe20000000000 */
[CC--:B------:R-:W-:Y:S01]  /*2770*/  ISETP.GE.AND P1, PT, R203.reuse, R13.reuse, PT ;  /* 0x0000000dcb00720c */ /* 0x0c0fe20003f26270 */
[----:B------:R-:W-:Y:S01]  /*2780*/  IMAD.MOV.U32 R227, RZ, RZ, 0x7f800000 ;  /* 0x7f800000ffe37424 */ /* 0x000fe200078e00ff */
[----:B------:R-:W-:Y:S01]  /*2790*/  MOV R226, 0x7f800000 ;  /* 0x7f80000000e27802 */ /* 0x000fe20000000f00 */
[----:B------:R-:W2:Y:S01]  /*27a0*/  LDCU.64 UR4, c[0x0][0x3d0] ;  /* 0x00007a00ff0477ac */ /* 0x000ea20008000a00 */
[----:B------:R-:W-:Y:S01]  /*27b0*/  ISETP.GE.AND P0, PT, R6, R13, PT ;  /* 0x0000000d0600720c */ /* 0x000fe20003f06270 */
[----:B------:R-:W-:Y:S01]  /*27c0*/  IMAD.WIDE.U32 R6, R203, 0x4, R242 ;  /* 0x00000004cb067825 */ /* 0x000fe200078e00f2 */
[----:B------:R-:W-:Y:S01]  /*27d0*/  IADD3 R217, PT, PT, R231, -UR23, RZ ;  /* 0x80000017e7d97c10 */ /* 0x000fe2000fffe0ff */
[----:B------:R-:W-:-:S06]  /*27e0*/  UIMAD UR6, UR22, UR12, URZ ;  /* 0x0000000c160672a4 */ /* 0x000fcc000f8e02ff */
[----:B------:R-:W5:Y:S04]  /*27f0*/  @!P1 LDG.E R227, desc[UR20][R6.64] ;  /* 0x0000001406e39981 */ /* 0x000f68000c1e1900 */
[----:B------:R3:W5:Y:S01]  /*2800*/  @!P0 LDG.E R226, desc[UR20][R6.64+0x20] ;  /* 0x0000201406e28981 */ /* 0x000762000c1e1900 */
[----:B------:R-:W-:Y:S01]  /*2810*/  UIMAD UR6, UR23, UR13, UR6 ;  /* 0x0000000d170672a4 */ /* 0x000fe2000f8e0206 */
[----:B------:R-:W-:Y:S01]  /*2820*/  ISETP.GE.AND P4, PT, R206, R217, PT ;  /* 0x000000d9ce00720c */ /* 0x000fe20003f86270 */
[----:B------:R-:W-:Y:S01]  /*2830*/  BSSY.RECONVERGENT B0, `(.L_x_208) ;  /* 0x000002a000007945 */ /* 0x000fe20003800200 */
[----:B---3--:R-:W-:-:S04]  /*2840*/  IMAD.U32 R6, RZ, RZ, UR12 ;  /* 0x0000000cff067e24 */ /* 0x008fc8000f8e00ff */
[----:B------:R-:W-:-:S03]  /*2850*/  IMAD.WIDE.U32 R6, R6, UR23, R14 ;  /* 0x0000001706067c25 */ /* 0x000fc6000f8e000e */
[----:B------:R-:W-:Y:S01]  /*2860*/  IADD3 R12, P0, PT, R11, R6, RZ ;  /* 0x000000060b0c7210 */ /* 0x000fe20007f1e0ff */
[----:B--2---:R-:W-:-:S03]  /*2870*/  IMAD R6, R0, UR4, RZ ;  /* 0x0000000400067c24 */ /* 0x004fc6000f8e02ff */
[----:B------:R-:W-:Y:S01]  /*2880*/  IADD3.X R13, PT, PT, R10, UR6, R7, P0, !PT ;  /* 0x000000060a0d7c10 */ /* 0x000fe200087fe407 */
[C---:B------:R-:W-:Y:S02]  /*2890*/  IMAD R6, R2.reuse, UR5, R6 ;  /* 0x0000000502067c24 */ /* 0x040fe4000f8e0206 */
[----:B------:R-:W-:-:S05]  /*28a0*/  IMAD.WIDE.U32 R10, R2, UR4, R12 ;  /* 0x00000004020a7c25 */ /* 0x000fca000f8e000c */
[----:B------:R-:W-:Y:S01]  /*28b0*/  IADD3 R6, PT, PT, R11, R6, RZ ;  /* 0x000000060b067210 */ /* 0x000fe20007ffe0ff */
[----:B------:R-:W-:Y:S06]  /*28c0*/  @P4 BRA `(.L_x_209) ;  /* 0x0000000000744947 */ /* 0x000fec0003800000 */
[----:B------:R-:W2:Y:S01]  /*28d0*/  LDCU UR6, c[0x0][0x440] ;  /* 0x00008800ff0677ac */ /* 0x000ea20008000800 */
[----:B------:R-:W-:Y:S02]  /*28e0*/  IMAD.MOV.U32 R12, RZ, RZ, R10 ;  /* 0x000000ffff0c7224 */ /* 0x000fe400078e000a */
[----:B------:R-:W-:Y:S01]  /*28f0*/  IMAD.MOV.U32 R13, RZ, RZ, R6 ;  /* 0x000000ffff0d7224 */ /* 0x000fe200078e0006 */
[----:B------:R-:W3:Y:S01]  /*2900*/  LDCU.64 UR4, c[0x0][0x388] ;  /* 0x00007100ff0477ac */ /* 0x000ee20008000a00 */
[----:B-1----:R-:W-:-:S04]  /*2910*/  IMAD.WIDE.U32 R16, R206, UR12, R12 ;  /* 0x0000000cce107c25 */ /* 0x002fc8000f8e000c */
        /* <DEDUP_REMOVED lines=22> */
.L_x_210:
[----:B------:R3:W-:Y:S01]  /*2a80*/  STS.128 [R214+0x16000], RZ ;  /* 0x016000ffd6007388 */ /* 0x0007e20000000c00 */
[----:B------:R-:W-:Y:S05]  /*2a90*/  BRA `(.L_x_211) ;  /* 0x00000000000c7947 */ /* 0x000fea0003800000 */
.L_x_209:
[----:B------:R2:W-:Y:S04]  /*2aa0*/  STS.128 [R214+0x12000], RZ ;  /* 0x012000ffd6007388 */ /* 0x0005e80000000c00 */
[----:B------:R2:W-:Y:S04]  /*2ab0*/  STS.128 [R214+0x14000], RZ ;  /* 0x014000ffd6007388 */ /* 0x0005e80000000c00 */
[----:B------:R2:W-:Y:S02]  /*2ac0*/  STS.128 [R214+0x16000], RZ ;  /* 0x016000ffd6007388 */ /* 0x0005e40000000c00 */
.L_x_211:
[----:B------:R-:W-:Y:S05]  /*2ad0*/  BSYNC.RECONVERGENT B0 ;  /* 0x0000000000007941 */ /* 0x000fea0003800200 */
.L_x_208:
[----:B------:R-:W-:Y:S01]  /*2ae0*/  ISETP.GE.AND P3, PT, R207, R217, PT ;  /* 0x000000d9cf00720c */ /* 0x000fe20003f66270 */
[----:B------:R-:W-:-:S12]  /*2af0*/  BSSY.RECONVERGENT B0, `(.L_x_212) ;  /* 0x0000022000007945 */ /* 0x000fd80003800200 */
[----:B------:R1:W-:Y:S04]  /*2b00*/  @P3 STS.128 [R214+0x13000], RZ ;  /* 0x013000ffd6003388 */ /* 0x0003e80000000c00 */
[----:B------:R1:W-:Y:S04]  /*2b10*/  @P3 STS.128 [R214+0x15000], RZ ;  /* 0x015000ffd6003388 */ /* 0x0003e80000000c00 */
[----:B------:R1:W-:Y:S01]  /*2b20*/  @P3 STS.128 [R214+0x17000], RZ ;  /* 0x017000ffd6003388 */ /* 0x0003e20000000c00 */
[----:B------:R-:W-:Y:S05]  /*2b30*/  @P3 BRA `(.L_x_213) ;  /* 0x0000000000743947 */ /* 0x000fea0003800000 */
[----:B------:R-:W2:Y:S01]  /*2b40*/  LDCU UR6, c[0x0][0x440] ;  /* 0x00008800ff0677ac */ /* 0x000ea20008000800 */
[----:B------:R-:W-:Y:S02]  /*2b50*/  IMAD R7, R4, UR12, RZ ;  /* 0x0000000c04077c24 */ /* 0x000fe4000f8e02ff */
[----:B------:R-:W-:Y:S01]  /*2b60*/  IMAD.MOV.U32 R11, RZ, RZ, R6 ;  /* 0x000000ffff0b7224 */ /* 0x000fe200078e0006 */
[----:B------:R-:W3:Y:S01]  /*2b70*/  LDCU.64 UR4, c[0x0][0x388] ;  /* 0x00007100ff0477ac */ /* 0x000ee20008000a00 */
[C---:B------:R-:W-:Y:S02]  /*2b80*/  IMAD R7, R5.reuse, UR13, R7 ;  /* 0x0000000d05077c24 */ /* 0x040fe4000f8e0207 */
[----:B------:R-:W-:-:S04]  /*2b90*/  IMAD.WIDE.U32 R10, R5, UR12, R10 ;  /* 0x0000000c050a7c25 */ /* 0x000fc8000f8e000a */
[----:B------:R-:W-:Y:S01]  /*2ba0*/  IMAD.IADD R7, R11, 0x1, R7 ;  /* 0x000000010b077824 */ /* 0x000fe200078e0207 */
        /* <DEDUP_REMOVED lines=21> */
.L_x_214:
[----:B------:R3:W-:Y:S02]  /*2d00*/  STS.128 [R214+0x17000], RZ ;  /* 0x017000ffd6007388 */ /* 0x0007e40000000c00 */
.L_x_213:
[----:B------:R-:W-:Y:S05]  /*2d10*/  BSYNC.RECONVERGENT B0 ;  /* 0x0000000000007941 */ /* 0x000fea0003800200 */
.L_x_212:
[----:B------:R-:W4:Y:S01]  /*2d20*/  LDCU.64 UR4, c[0x0][0x3d8] ;  /* 0x00007b00ff0477ac */ /* 0x000f220008000a00 */
[----:B--23--:R-:W-:Y:S01]  /*2d30*/  MOV R6, UR10 ;  /* 0x0000000a00067c02 */ /* 0x00cfe20008000f00 */
[----:B------:R-:W-:Y:S01]  /*2d40*/  BSSY.RECONVERGENT B0, `(.L_x_215) ;  /* 0x000002b000007945 */ /* 0x000fe20003800200 */
[----:B------:R-:W-:-:S03]  /*2d50*/  UIMAD UR6, UR22, UR10, URZ ;  /* 0x0000000a160672a4 */ /* 0x000fc6000f8e02ff */
[----:B------:R-:W-:Y:S01]  /*2d60*/  IMAD.WIDE.U32 R6, R6, UR23, R14 ;  /* 0x0000001706067c25 */ /* 0x000fe2000f8e000e */
[----:B------:R-:W-:Y:S02]  /*2d70*/  UIMAD UR6, UR23, UR11, UR6 ;  /* 0x0000000b170672a4 */ /* 0x000fe4000f8e0206 */
[----:B------:R-:W-:-:S04]  /*2d80*/  IADD3 R6, P0, PT, R9, R6, RZ ;  /* 0x0000000609067210 */ /* 0x000fc80007f1e0ff */
[----:B------:R-:W-:Y:S01]  /*2d90*/  IADD3.X R7, PT, PT, R8, UR6, R7, P0, !PT ;  /* 0x0000000608077c10 */ /* 0x000fe200087fe407 */
[----:B----4-:R-:W-:Y:S02]  /*2da0*/  IMAD R0, R0, UR4, RZ ;  /* 0x0000000400007c24 */ /* 0x010fe4000f8e02ff */
[----:B------:R-:W-:-:S04]  /*2db0*/  IMAD.WIDE.U32 R6, R2, UR4, R6 ;  /* 0x0000000402067c25 */ /* 0x000fc8000f8e0006 */
[----:B------:R-:W-:-:S05]  /*2dc0*/  IMAD R0, R2, UR5, R0 ;  /* 0x0000000502007c24 */ /* 0x000fca000f8e0200 */
[----:B------:R-:W-:Y:S01]  /*2dd0*/  IADD3 R0, PT, PT, R7, R0, RZ ;  /* 0x0000000007007210 */ /* 0x000fe20007ffe0ff */
        /* <DEDUP_REMOVED lines=28> */
.L_x_217:
[----:B------:R4:W-:Y:S01]  /*2fa0*/  STS.128 [R214+0x1c000], RZ ;  /* 0x01c000ffd6007388 */ /* 0x0009e20000000c00 */
[----:B------:R-:W-:Y:S05]  /*2fb0*/  BRA `(.L_x_218) ;  /* 0x00000000000c7947 */ /* 0x000fea0003800000 */
.L_x_216:
[----:B------:R2:W-:Y:S04]  /*2fc0*/  STS.128 [R214+0x18000], RZ ;  /* 0x018000ffd6007388 */ /* 0x0005e80000000c00 */
[----:B------:R2:W-:Y:S04]  /*2fd0*/  STS.128 [R214+0x1a000], RZ ;  /* 0x01a000ffd6007388 */ /* 0x0005e80000000c00 */
[----:B------:R2:W-:Y:S02]  /*2fe0*/  STS.128 [R214+0x1c000], RZ ;  /* 0x01c000ffd6007388 */ /* 0x0005e40000000c00 */
.L_x_218:
[----:B------:R-:W-:Y:S05]  /*2ff0*/  BSYNC.RECONVERGENT B0 ;  /* 0x0000000000007941 */ /* 0x000fea0003800200 */
.L_x_215:
[----:B------:R1:W-:Y:S01]  /*3000*/  @P3 STS.128 [R214+0x19000], RZ ;  /* 0x019000ffd6003388 */ /* 0x0003e20000000c00 */
[----:B------:R-:W-:Y:S03]  /*3010*/  BSSY.RECONVERGENT B0, `(.L_x_219) ;  /* 0x0000021000007945 */ /* 0x000fe60003800200 */
[----:B------:R1:W-:Y:S04]  /*3020*/  @P3 STS.128 [R214+0x1b000], RZ ;  /* 0x01b000ffd6003388 */ /* 0x0003e80000000c00 */
[----:B------:R1:W-:Y:S01]  /*3030*/  @P3 STS.128 [R214+0x1d000], RZ ;  /* 0x01d000ffd6003388 */ /* 0x0003e20000000c00 */
[----:B------:R-:W-:Y:S05]  /*3040*/  @P3 BRA `(.L_x_220) ;  /* 0x0000000000743947 */ /* 0x000fea0003800000 */
[----:B------:R-:W4:Y:S01]  /*3050*/  LDCU UR6, c[0x0][0x440] ;  /* 0x00008800ff0677ac */ /* 0x000f220008000800 */
[----:B------:R-:W-:Y:S02]  /*3060*/  IMAD R4, R4, UR10, RZ ;  /* 0x0000000a04047c24 */ /* 0x000fe4000f8e02ff */
[----:B------:R-:W-:Y:S01]  /*3070*/  IMAD.MOV.U32 R7, RZ, RZ, R0 ;  /* 0x000000ffff077224 */ /* 0x000fe200078e0000 */
[----:B------:R-:W2:Y:S01]  /*3080*/  LDCU.64 UR4, c[0x0][0x390] ;  /* 0x00007200ff0477ac */ /* 0x000ea20008000a00 */
[C---:B------:R-:W-:Y:S02]  /*3090*/  IMAD R4, R5.reuse, UR11, R4 ;  /* 0x0000000b05047c24 */ /* 0x040fe4000f8e0204 */
[----:B------:R-:W-:-:S04]  /*30a0*/  IMAD.WIDE.U32 R6, R5, UR10, R6 ;  /* 0x0000000a05067c25 */ /* 0x000fc8000f8e0006 */
[----:B------:R-:W-:Y:S01]  /*30b0*/  IMAD.IADD R4, R7, 0x1, R4 ;  /* 0x0000000107047824 */ /* 0x000fe200078e0204 */
[----:B----4-:R-:W-:Y:S02]  /*30c0*/  ISETP.GE.AND P1, PT, R205, UR6, PT ;  /* 0x00000006cd007c0c */ /* 0x010fe4000bf26270 */
[----:B------:R-:W-:Y:S02]  /*30d0*/  ISETP.GE.AND P0, PT, R211, UR6, PT ;  /* 0x00000006d3007c0c */ /* 0x000fe4000bf06270 */
[----:B--23--:R-:W-:-:S04]  /*30e0*/  LEA R8, P2, R6, UR4, 0x1 ;  /* 0x0000000406087c11 */ /* 0x00cfc8000f8408ff */
        /* <DEDUP_REMOVED lines=18> */
.L_x_221:
[----:B------:R3:W-:Y:S02]  /*3210*/  STS.128 [R214+0x1d000], RZ ;  /* 0x01d000ffd6007388 */ /* 0x0007e40000000c00 */
.L_x_220:
[----:B------:R-:W-:Y:S05]  /*3220*/  BSYNC.RECONVERGENT B0 ;  /* 0x0000000000007941 */ /* 0x000fea0003800200 */
.L_x_219:
[----:B------:R-:W0:Y:S01]  /*3230*/  LDGDEPBAR ;  /* 0x00000000000079af */ /* 0x000e220000000000 */
[----:B------:R-:W1:Y:S01]  /*3240*/  LDC R216, c[0x0][0x44c] ;  /* 0x00011300ffd87b82 */ /* 0x000e620000000800 */
[----:B------:R-:W2:Y:S01]  /*3250*/  LDCU UR5, c[0x0][0x3b0] ;  /* 0x00007600ff0577ac */ /* 0x000ea20008000800 */
[--C-:B------:R-:W-:Y:S01]  /*3260*/  IADD3 R0, PT, PT, R229, R203, R231.reuse ;  /* 0x000000cbe5007210 */ /* 0x100fe20007ffe0e7 */
[--C-:B------:R-:W-:Y:S01]  /*3270*/  IMAD.IADD R189, R197, 0x1, R188.reuse ;  /* 0x00000001c5bd7824 */ /* 0x100fe200078e02bc */
[----:B------:R-:W-:Y:S01]  /*3280*/  IADD3 R218, PT, PT, R218, 0x40, -R231 ;  /* 0x00000040dada7810 */ /* 0x000fe20007ffe8e7 */
[----:B------:R-:W4:Y:S01]  /*3290*/  LDCU UR4, c[0x0][0x590] ;  /* 0x0000b200ff0477ac */ /* 0x000f220008000800 */
[----:B------:R-:W-:Y:S01]  /*32a0*/  IMAD.IADD R188, R196, 0x1, R188 ;  /* 0x00000001c4bc7824 */ /* 0x000fe200078e02bc */
[----:B------:R-:W-:Y:S01]  /*32b0*/  CS2R R142, SRZ ;  /* 0x00000000008e7805 */ /* 0x000fe2000001ff00 */
[----:B------:R-:W-:Y:S01]  /*32c0*/  IMAD.IADD R225, R0, 0x1, -R225 ;  /* 0x0000000100e17824 */ /* 0x000fe200078e0ae1 */
[----:B------:R-:W-:Y:S01]  /*32d0*/  CS2R R140, SRZ ;  /* 0x00000000008c7805 */ /* 0x000fe2000001ff00 */
[----:B------:R-:W-:Y:S01]  /*32e0*/  IMAD.IADD R0, R195, 0x1, R193 ;  /* 0x00000001c3007824 */ /* 0x000fe200078e02c1 */
[----:B------:R-:W-:Y:S01]  /*32f0*/  CS2R R146, SRZ ;  /* 0x0000000000927805 */ /* 0x000fe2000001ff00 */
[----:B------:R-:W-:Y:S01]  /*3300*/  IMAD.MOV.U32 R224, RZ, RZ, R228 ;  /* 0x000000ffffe07224 */ /* 0x000fe200078e00e4 */
[----:B------:R-:W-:Y:S01]  /*3310*/  CS2R R144, SRZ ;  /* 0x0000000000907805 */ /* 0x000fe2000001ff00 */
[--C-:B------:R-:W-:Y:S01]  /*3320*/  IMAD.IADD R199, R193, 0x1, R187.reuse ;  /* 0x00000001c1c77824 */ /* 0x100fe200078e02bb */
[----:B------:R-:W-:Y:S01]  /*3330*/  CS2R R138, SRZ ;  /* 0x00000000008a7805 */ /* 0x000fe2000001ff00 */
[--C-:B------:R-:W-:Y:S01]  /*3340*/  IMAD.IADD R185, R194, 0x1, R187.reuse ;  /* 0x00000001c2b97824 */ /* 0x100fe200078e02bb */
[----:B------:R-:W-:Y:S01]  /*3350*/  CS2R R136, SRZ ;  /* 0x0000000000887805 */ /* 0x000fe2000001ff00 */
[----:B------:R-:W-:Y:S01]  /*3360*/  IMAD.IADD R186, R197, 0x1, R187 ;  /* 0x00000001c5ba7824 */ /* 0x000fe200078e02bb */
[----:B------:R-:W-:Y:S01]  /*3370*/  CS2R R134, SRZ ;  /* 0x0000000000867805 */ /* 0x000fe2000001ff00 */
[----:B------:R-:W-:Y:S01]  /*3380*/  IMAD.IADD R2, R187, 0x1, R3 ;  /* 0x00000001bb027824 */ /* 0x000fe200078e0203 */
[----:B------:R-:W-:Y:S01]  /*3390*/  CS2R R132, SRZ ;  /* 0x0000000000847805 */ /* 0x000fe2000001ff00 */
[----:B------:R-:W-:Y:S01]  /*33a0*/  IMAD.IADD R184, R190, 0x1, R187 ;  /* 0x00000001beb87824 */ /* 0x000fe200078e02bb */
        /* <DEDUP_REMOVED lines=40> */
[----:B------:R-:W-:Y:S01]  /*3630*/  IMAD.IADD R198, R0, 0x1, R187 ;  /* 0x0000000100c67824 */ /* 0x000fe200078e02bb */
[----:B------:R-:W-:Y:S01]  /*3640*/  UIADD3 UR10, UPT, UPT, UR23, 0x40, URZ ;  /* 0x00000040170a7890 */ /* 0x000fe2000fffe0ff */
[----:B------:R-:W1:Y:S01]  /*3650*/  LDCU UR6, c[0x0][0x440] ;  /* 0x00008800ff0677ac */ /* 0x000e620008000800 */
[----:B------:R-:W1:Y:S01]  /*3660*/  LDCU UR7, c[0x0][0x3e0] ;  /* 0x00007c00ff0777ac */ /* 0x000e620008000800 */
[----:B------:R-:W1:Y:S01]  /*3670*/  LDCU UR11, c[0x0][0x45c] ;  /* 0x00008b80ff0b77ac */ /* 0x000e620008000800 */
[----:B--2---:R-:W-:-:S02]  /*3680*/  USHF.L.U32 UR5, UR5, 0x6, URZ ;  /* 0x0000000605057899 */ /* 0x004fc400080006ff */
[----:B----4-:R-:W-:-:S12]  /*3690*/  USHF.L.U32 UR4, UR4, 0x6, URZ ;  /* 0x0000000604047899 */ /* 0x010fd800080006ff */
.L_x_224:
[----:B------:R-:W0:Y:S01]  /*36a0*/  LDGDEPBAR ;  /* 0x00000000000079af */ /* 0x000e220000000000 */
[----:B------:R-:W-:Y:S01]  /*36b0*/  IMAD.IADD R150, R189, 0x1, R187 ;  /* 0x00000001bd967824 */ /* 0x000fe200078e02bb */
[----:B-----5:R-:W-:Y:S01]  /*36c0*/  FSETP.NEU.FTZ.AND P0, PT, R227, -INF , PT ;  /* 0xff800000e300780b */ /* 0x020fe20003f1d000 */
[----:B------:R-:W-:Y:S01]  /*36d0*/  IMAD.IADD R149, R195, 0x1, R189 ;  /* 0x00000001c3957824 */ /* 0x000fe200078e02bd */
[----:B------:R-:W-:Y:S01]  /*36e0*/  IADD3 R229, PT, PT, R229, -0x40, RZ ;  /* 0xffffffc0e5e57810 */ /* 0x000fe20007ffe0ff */
[----:B------:R-:W-:Y:S01]  /*36f0*/  IMAD.MOV.U32 R223, RZ, RZ, R221 ;  /* 0x000000ffffdf7224 */ /* 0x000fe200078e00dd */
[----:B------:R-:W-:Y:S01]  /*3700*/  IADD3 R230, PT, PT, R230, -0x1, RZ ;  /* 0xffffffffe6e67810 */ /* 0x000fe20007ffe0ff */
[----:B------:R-:W-:Y:S01]  /*3710*/  IMAD.IADD R148, R187, 0x1, R149 ;  /* 0x00000001bb947824 */ /* 0x000fe200078e0295 */
[----:B------:R-:W-:Y:S02]  /*3720*/  ISETP.GE.AND P2, PT, R229, R218, PT ;  /* 0x000000dae500720c */ /* 0x000fe40003f46270 */
[----:B------:R-:W-:Y:S02]  /*3730*/  ISETP.GT.AND P4, PT, R230, R219, PT ;  /* 0x000000dbe600720c */ /* 0x000fe40003f84270 */
[----:B------:R-:W-:Y:S01]  /*3740*/  ISETP.GT.AND P2, PT, R231, UR10, P2 ;  /* 0x0000000ae7007c0c */ /* 0x000fe20009744270 */
[----:B------:R-:W-:Y:S04]  /*3750*/  DEPBAR.LE SB0, 0x0 ;  /* 0x000080000000791a */ /* 0x000fe80000000000 */
[----:B------:R-:W-:Y:S06]  /*3760*/  BAR.SYNC.DEFER_BLOCKING 0x0 ;  /* 0x0000000000007b1d */ /* 0x000fec0000010000 */
[----:B-1----:R-:W-:Y:S05]  /*3770*/  LDSM.16.M88.4 R16, [R189] ;  /* 0x00000000bd10783b */ /* 0x002fea0000000200 */
[----:B---3--:R-:W1:Y:S05]  /*3780*/  LDSM.16.M88.4 R8, [R193] ;  /* 0x00000000c108783b */ /* 0x008e6a0000000200 */
[----:B------:R-:W2:Y:S05]  /*3790*/  LDSM.16.M88.4 R68, [R193+0x800] ;  /* 0x00080000c144783b */ /* 0x000eaa0000000200 */
[----:B------:R-:W-:Y:S05]  /*37a0*/  LDSM.16.M88.4 R72, [R150] ;  /* 0x000000009648783b */ /* 0x000fea0000000200 */
[----:B------:R-:W3:Y:S05]  /*37b0*/  LDSM.16.M88.4 R76, [R199] ;  /* 0x00000000c74c783b */ /* 0x000eea0000000200 */
[----:B------:R-:W4:Y:S05]  /*37c0*/  LDSM.16.M88.4 R80, [R199+0x800] ;  /* 0x00080000c750783b */ /* 0x000f2a0000000200 */
[----:B------:R-:W-:Y:S05]  /*37d0*/  LDSM.16.M88.4 R84, [R149] ;  /* 0x000000009554783b */ /* 0x000fea0000000200 */
[----:B------:R-:W4:Y:S05]  /*37e0*/  LDSM.16.M88.4 R88, [R0] ;  /* 0x000000000058783b */ /* 0x000f2a0000000200 */
[----:B------:R-:W-:Y:S01]  /*37f0*/  LDSM.16.M88.4 R92, [R148] ;  /* 0x00000000945c783b */ /* 0x000fe20000000200 */
[C---:B-1----:R-:W-:Y:S04]  /*3800*/  HMMA.16816.F32 R4, R16.reuse, R8, RZ ;  /* 0x000000081004723c */ /* 0x042fe800000018ff */
[----:B------:R-:W-:Y:S04]  /*3810*/  LDSM.16.M88.4 R96, [R198] ;  /* 0x00000000c660783b */ /* 0x000fe80000000200 */
        /* <DEDUP_REMOVED lines=11> */
[C---:B------:R-:W-:Y:S08]  /*38d0*/  HMMA.16816.F32 R4, R84.reuse, R88, R4 ;  /* 0x000000585404723c */ /* 0x040ff00000001804 */
        /* <DEDUP_REMOVED lines=12> */
[----:B------:R-:W-:Y:S02]  /*39a0*/  LDSM.16.M88.4 R92, [R0+0x2000] ;  /* 0x00200000005c783b */ /* 0x000fe40000000200 */
[C---:B---3--:R-:W-:Y:S08]  /*39b0*/  HMMA.16816.F32 R4, R76.reuse, R80, R4 ;  /* 0x000000504c04723c */ /* 0x048ff00000001804 */
[C---:B------:R-:W-:Y:S01]  /*39c0*/  HMMA.16816.F32 R8, R76.reuse, R82, R8 ;  /* 0x000000524c08723c */ /* 0x040fe20000001808 */
[----:B------:R-:W3:Y:S07]  /*39d0*/  LDSM.16.M88.4 R80, [R149+0x2000] ;  /* 0x002000009550783b */ /* 0x000eee0000000200 */
[C---:B-1----:R-:W-:Y:S08]  /*39e0*/  HMMA.16816.F32 R12, R76.reuse, R68, R12 ;  /* 0x000000444c0c723c */ /* 0x042ff0000000180c */
[----:B------:R-:W-:Y:S01]  /*39f0*/  HMMA.16816.F32 R16, R76, R70, R16 ;  /* 0x000000464c10723c */ /* 0x000fe20000001810 */
[----:B------:R-:W1:Y:S05]  /*3a00*/  LDSM.16.M88.4 R68, [R0+0x2800] ;  /* 0x002800000044783b */ /* 0x000e6a0000000200 */
[----:B------:R-:W-:Y:S02]  /*3a10*/  LDSM.16.M88.4 R76, [R148+0x2000] ;  /* 0x00200000944c783b */ /* 0x000fe40000000200 */
[C---:B----4-:R-:W-:Y:S08]  /*3a20*/  HMMA.16816.F32 R4, R84.reuse, R88, R4 ;  /* 0x000000585404723c */ /* 0x050ff00000001804 */
[C---:B------:R-:W-:Y:S01]  /*3a30*/  HMMA.16816.F32 R8, R84.reuse, R90, R8 ;  /* 0x0000005a5408723c */ /* 0x040fe20000001808 */
[----:B------:R-:W4:Y:S07]  /*3a40*/  LDSM.16.M88.4 R88, [R198+0x2000] ;  /* 0x00200000c658783b */ /* 0x000f2e0000000200 */
[C---:B--2---:R-:W-:Y:S08]  /*3a50*/  HMMA.16816.F32 R12, R84.reuse, R72, R12 ;  /* 0x00000048540c723c */ /* 0x044ff0000000180c */
[----:B------:R-:W-:Y:S01]  /*3a60*/  HMMA.16816.F32 R16, R84, R74, R16 ;  /* 0x0000004a5410723c */ /* 0x000fe20000001810 */
[----:B------:R-:W2:Y:S05]  /*3a70*/  LDSM.16.M88.4 R72, [R198+0x2800] ;  /* 0x00280000c648783b */ /* 0x000eaa0000000200 */
[----:B------:R-:W2:Y:S02]  /*3a80*/  LDSM.16.M88.4 R84, [R189+0x4000] ;  /* 0x00400000bd54783b */ /* 0x000ea40000000200 */
[C---:B---3--:R-:W-:Y:S08]  /*3a90*/  HMMA.16816.F32 R4, R80.reuse, R92, R4 ;  /* 0x0000005c5004723c */ /* 0x048ff00000001804 */
[C---:B------:R-:W-:Y:S01]  /*3aa0*/  HMMA.16816.F32 R8, R80.reuse, R94, R8 ;  /* 0x0000005e5008723c */ /* 0x040fe20000001808 */
[----:B------:R-:W3:Y:S07]  /*3ab0*/  LDSM.16.M88.4 R92, [R193+0x4800] ;  /* 0x00480000c15c783b */ /* 0x000eee0000000200 */
[C---:B-1----:R-:W-:Y:S08]  /*3ac0*/  HMMA.16816.F32 R12, R80.reuse, R68, R12 ;  /* 0x00000044500c723c */ /* 0x042ff0000000180c */
[----:B------:R-:W-:Y:S01]  /*3ad0*/  HMMA.16816.F32 R16, R80, R70, R16 ;  /* 0x000000465010723c */ /* 0x000fe20000001810 */
[----:B------:R-:W-:Y:S05]  /*3ae0*/  LDSM.16.M88.4 R68, [R150+0x4000] ;  /* 0x004000009644783b */ /* 0x000fea0000000200 */
[----:B------:R-:W1:Y:S02]  /*3af0*/  LDSM.16.M88.4 R80, [R199+0x4000] ;  /* 0x00400000c750783b */ /* 0x000e640000000200 */
[C---:B----4-:R-:W-:Y:S08]  /*3b00*/  HMMA.16816.F32 R4, R76.reuse, R88, R4 ;  /* 0x000000584c04723c */ /* 0x050ff00000001804 */
[C---:B------:R-:W-:Y:S01]  /*3b10*/  HMMA.16816.F32 R8, R76.reuse, R90, R8 ;  /* 0x0000005a4c08723c */ /* 0x040fe20000001808 */
[----:B------:R-:W-:Y:S07]  /*3b20*/  LDSM.16.M88.4 R88, [R0+0x4000] ;  /* 0x004000000058783b */ /* 0x000fee0000000200 */
[C---:B--2---:R-:W-:Y:S08]  /*3b30*/  HMMA.16816.F32 R12, R76.reuse, R72, R12 ;  /* 0x000000484c0c723c */ /* 0x044ff0000000180c */
[----:B------:R-:W-:Y:S01]  /*3b40*/  HMMA.16816.F32 R16, R76, R74, R16 ;  /* 0x0000004a4c10723c */ /* 0x000fe20000001810 */
[----:B------:R2:W4:Y:S05]  /*3b50*/  LDSM.16.M88.4 R72, [R199+0x4800] ;  /* 0x00480000c748783b */ /* 0x00052a0000000200 */
[----:B------:R-:W4:Y:S02]  /*3b60*/  LDSM.16.M88.4 R76, [R149+0x4000] ;  /* 0x00400000954c783b */ /* 0x000f240000000200 */
[C---:B------:R-:W-:Y:S08]  /*3b70*/  HMMA.16816.F32 R4, R84.reuse, R96, R4 ;  /* 0x000000605404723c */ /* 0x040ff00000001804 */
[C---:B------:R-:W-:Y:S01]  /*3b80*/  HMMA.16816.F32 R8, R84.reuse, R98, R8 ;  /* 0x000000625408723c */ /* 0x040fe20000001808 */
[----:B------:R-:W-:Y:S07]  /*3b90*/  LDSM.16.M88.4 R96, [R198+0x4000] ;  /* 0x00400000c660783b */ /* 0x000fee0000000200 */
[C---:B---3--:R-:W-:Y:S03]  /*3ba0*/  HMMA.16816.F32 R12, R84.reuse, R92, R12 ;  /* 0x0000005c540c723c */ /* 0x048fe6000000180c */
[----:B--2---:R-:W-:Y:S05]  /*3bb0*/  IADD3 R199, PT, PT, R193, R187, RZ ;  /* 0x000000bbc1c77210 */ /* 0x004fea0007ffe0ff */
[----:B------:R-:W-:Y:S01]  /*3bc0*/  HMMA.16816.F32 R16, R84, R94, R16 ;  /* 0x0000005e5410723c */ /* 0x000fe20000001810 */
[----:B------:R-:W2:Y:S05]  /*3bd0*/  LDSM.16.M88.4 R84, [R0+0x4800] ;  /* 0x004800000054783b */ /* 0x000eaa0000000200 */
[----:B------:R-:W3:Y:S02]  /*3be0*/  LDSM.16.M88.4 R92, [R148+0x4000] ;  /* 0x00400000945c783b */ /* 0x000ee40000000200 */
[C---:B-1----:R-:W-:Y:S01]  /*3bf0*/  HMMA.16816.F32 R4, R68.reuse, R80, R4 ;  /* 0x000000504404723c */ /* 0x042fe20000001804 */
[----:B------:R-:W1:Y:S07]  /*3c00*/  @!P2 S2R R80, SR_TID.X ;  /* 0x000000000050a919 */ /* 0x000e6e0000002100 */
[C---:B------:R-:W-:Y:S08]  /*3c10*/  HMMA.16816.F32 R8, R68.reuse, R82, R8 ;  /* 0x000000524408723c */ /* 0x040ff00000001808 */
[C---:B----4-:R-:W-:Y:S03]  /*3c20*/  HMMA.16816.F32 R12, R68.reuse, R72, R12 ;  /* 0x00000048440c723c */ /* 0x050fe6000000180c */
[--C-:B------:R-:W-:Y:S01]  /*3c30*/  @!P2 VIADDMNMX R73, R225, 0xffffffc1, R231.reuse, PT ;  /* 0xffffffc1e149a846 */ /* 0x100fe200038001e7 */
[----:B------:R-:W-:Y:S04]  /*3c40*/  FMUL.FTZ R72, R227, 1.4426950216293334961 ;  /* 0x3fb8aa3be3487820 */ /* 0x000fe80000410000 */
[----:B------:R-:W-:Y:S01]  /*3c50*/  HMMA.16816.F32 R16, R68, R74, R16 ;  /* 0x0000004a4410723c */ /* 0x000fe20000001810 */
[----:B------:R-:W-:Y:S02]  /*3c60*/  IMAD.U32 R74, RZ, RZ, UR19 ;  /* 0x00000013ff4a7e24 */ /* 0x000fe4000f8e00ff */
[----:B------:R-:W-:Y:S02]  /*3c70*/  @!P2 VIADDMNMX R75, R225, 0xffffffc9, R231, PT ;  /* 0xffffffc9e14ba846 */ /* 0x000fe400038001e7 */
[----:B------:R-:W-:Y:S03]  /*3c80*/  FSEL R72, R72, RZ, P0 ;  /* 0x000000ff48487208 */ /* 0x000fe60000000000 */
[C---:B------:R-:W-:Y:S05]  /*3c90*/  HMMA.16816.F32 R4, R76.reuse, R88, R4 ;  /* 0x000000584c04723c */ /* 0x040fea0000001804 */
[----:B-1----:R-:W-:Y:S01]  /*3ca0*/  @!P2 IMAD.SHL.U32 R68, R80, 0x2, RZ ;  /* 0x000000025044a824 */ /* 0x002fe200078e00ff */
[----:B------:R-:W-:Y:S02]  /*3cb0*/  @!P2 SHF.R.U32.HI R80, RZ, 0x2, R80 ;  /* 0x00000002ff50a819 */ /* 0x000fe40000011650 */
[C---:B------:R-:W-:Y:S03]  /*3cc0*/  HMMA.16816.F32 R8, R76.reuse, R90, R8 ;  /* 0x0000005a4c08723c */ /* 0x040fe60000001808 */
[----:B------:R-:W-:Y:S04]  /*3cd0*/  @!P2 LOP3.LUT R68, R68, 0x6, RZ, 0xc0, !PT ;  /* 0x000000064444a812 */ /* 0x000fe800078ec0ff */
[----:B------:R-:W-:Y:S01]  /*3ce0*/  @!P2 LOP3.LUT R68, R68, 0xe0, R80, 0xf8, !PT ;  /* 0x000000e04444a812 */ /* 0x000fe200078ef850 */
[C---:B--2---:R-:W-:Y:S03]  /*3cf0*/  HMMA.16816.F32 R12, R76.reuse, R84, R12 ;  /* 0x000000544c0c723c */ /* 0x044fe6000000180c */
[----:B------:R-:W-:Y:S02]  /*3d00*/  @!P2 LEA R74, R74, R68, 0x6 ;  /* 0x000000444a4aa211 */ /* 0x000fe400078e30ff */
[----:B------:R1:W2:Y:S02]  /*3d10*/  LDSM.16.M88.4 R68, [R198+0x4800] ;  /* 0x00480000c644783b */ /* 0x0002a40000000200 */
[CC--:B------:R-:W-:Y:S01]  /*3d20*/  @!P2 ISETP.GE.AND P1, PT, R74.reuse, R73.reuse, PT ;  /* 0x000000494a00a20c */ /* 0x0c0fe20003f26270 */
[----:B------:R-:W-:Y:S03]  /*3d30*/  HMMA.16816.F32 R16, R76, R86, R16 ;  /* 0x000000564c10723c */ /* 0x000fe60000001810 */
[----:B------:R-:W-:Y:S05]  /*3d40*/  @!P2 VIADD R76, R74, 0x1 ;  /* 0x000000014a4ca836 */ /* 0x000fea0000000000 */
[C---:B---3--:R-:W-:Y:S05]  /*3d50*/  HMMA.16816.F32 R4, R92.reuse, R96, R4 ;  /* 0x000000605c04723c */ /* 0x048fea0000001804 */
[----:B------:R-:W-:Y:S03]  /*3d60*/  @!P2 ISETP.GE.AND P0, PT, R76, R73, PT ;  /* 0x000000494c00a20c */ /* 0x000fe60003f06270 */
[C---:B------:R-:W-:Y:S03]  /*3d70*/  HMMA.16816.F32 R8, R92.reuse, R98, R8 ;  /* 0x000000625c08723c */ /* 0x040fe60000001808 */
[----:B-1----:R-:W-:Y:S08]  /*3d80*/  IMAD.IADD R198, R0, 0x1, R187 ;  /* 0x0000000100c67824 */ /* 0x002ff000078e02bb */
[----:B------:R-:W-:Y:S02]  /*3d90*/  @!P2 FSEL R4, R4, -INF , !P1 ;  /* 0xff8000000404a808 */ /* 0x000fe40004800000 */
[----:B------:R-:W-:Y:S02]  /*3da0*/  @!P2 FSEL R5, R5, -INF , !P0 ;  /* 0xff8000000505a808 */ /* 0x000fe40004000000 */
[-C--:B------:R-:W-:Y:S01]  /*3db0*/  @!P2 ISETP.GE.AND P1, PT, R74, R75.reuse, PT ;  /* 0x0000004b4a00a20c */ /* 0x080fe20003f26270 */
[--C-:B------:R-:W-:Y:S01]  /*3dc0*/  FFMA.FTZ R148, R4, UR11, -R72.reuse ;  /* 0x0000000b04947c23 */ /* 0x100fe20008010848 */
[C---:B------:R-:W-:Y:S01]  /*3dd0*/  FMUL.FTZ R4, R226.reuse, 1.4426950216293334961 ;  /* 0x3fb8aa3be2047820 */ /* 0x040fe20000410000 */
[----:B------:R-:W-:Y:S01]  /*3de0*/  FSETP.NEU.FTZ.AND P0, PT, R226, -INF , PT ;  /* 0xff800000e200780b */ /* 0x000fe20003f1d000 */
[----:B------:R-:W-:Y:S01]  /*3df0*/  FFMA.FTZ R149, R5, UR11, -R72 ;  /* 0x0000000b05957c23 */ /* 0x000fe20008010848 */
[----:B------:R-:W-:Y:S01]  /*3e00*/  @!P2 FSEL R6, R6, -INF , !P1 ;  /* 0xff8000000606a808 */ /* 0x000fe20004800000 */
[C---:B--2---:R-:W-:Y:S01]  /*3e10*/  HMMA.16816.F32 R12, R92.reuse, R68, R12 ;  /* 0x000000445c0c723c */ /* 0x044fe2000000180c */
[----:B------:R-:W-:Y:S02]  /*3e20*/  MUFU.EX2 R148, R148 ;  /* 0x0000009400947308 */ /* 0x000fe40000000800 */
[----:B------:R-:W-:Y:S02]  /*3e30*/  FSEL R4, R4, RZ, P0 ;  /* 0x000000ff04047208 */ /* 0x000fe40000000000 */
[----:B------:R-:W-:Y:S02]  /*3e40*/  @!P2 ISETP.GE.AND P0, PT, R76, R75, PT ;  /* 0x0000004b4c00a20c */ /* 0x000fe40003f06270 */
[----:B------:R-:W-:Y:S01]  /*3e50*/  @!P2 IADD3 R5, PT, PT, R74, 0x9, RZ ;  /* 0x000000094a05a810 */ /* 0x000fe20007ffe0ff */
[----:B------:R-:W-:Y:S03]  /*3e60*/  HMMA.16816.F32 R16, R92, R70, R16 ;  /* 0x000000465c10723c */ /* 0x000fe60000001810 */
[----:B------:R-:W1:Y:S01]  /*3e70*/  MUFU.EX2 R149, R149 ;  /* 0x0000009500957308 */ /* 0x000e620000000800 */
[--C-:B------:R-:W-:Y:S01]  /*3e80*/  FFMA.FTZ R150, R6, UR11, -R4.reuse ;  /* 0x0000000b06967c23 */ /* 0x100fe20008010804 */
[----:B------:R-:W-:Y:S01]  /*3e90*/  @!P2 VIADD R6, R74, 0x8 ;  /* 0x000000084a06a836 */ /* 0x000fe20000000000 */
[----:B------:R-:W-:Y:S04]  /*3ea0*/  @!P2 FSEL R7, R7, -INF , !P0 ;  /* 0xff8000000707a808 */ /* 0x000fe80004000000 */
[-C--:B------:R-:W-:Y:S01]  /*3eb0*/  @!P2 ISETP.GE.AND P0, PT, R6, R73.reuse, PT ;  /* 0x000000490600a20c */ /* 0x080fe20003f06270 */
[----:B------:R-:W-:Y:S02]  /*3ec0*/  FFMA.FTZ R151, R7, UR11, -R4 ;  /* 0x0000000b07977c23 */ /* 0x000fe40008010804 */
[----:B------:R-:W-:Y:S01]  /*3ed0*/  MUFU.EX2 R150, R150 ;  /* 0x0000009600967308 */ /* 0x000fe20000000800 */
[----:B------:R-:W-:Y:S02]  /*3ee0*/  @!P2 FSEL R8, R8, -INF , !P0 ;  /* 0xff8000000808a808 */ /* 0x000fe40004000000 */
[----:B------:R-:W-:Y:S03]  /*3ef0*/  @!P2 ISETP.GE.AND P0, PT, R5, R73, PT ;  /* 0x000000490500a20c */ /* 0x000fe60003f06270 */
[--C-:B------:R-:W-:Y:S01]  /*3f00*/  FFMA.FTZ R152, R8, UR11, -R72.reuse ;  /* 0x0000000b08987c23 */ /* 0x100fe20008010848 */
[----:B------:R-:W-:Y:S03]  /*3f10*/  @!P2 FSEL R9, R9, -INF , !P0 ;  /* 0xff8000000909a808 */ /* 0x000fe60004000000 */
[----:B------:R-:W2:Y:S01]  /*3f20*/  MUFU.EX2 R151, R151 ;  /* 0x0000009700977308 */ /* 0x000ea20000000800 */
[-C--:B------:R-:W-:Y:S01]  /*3f30*/  @!P2 ISETP.GE.AND P0, PT, R6, R75.reuse, PT ;  /* 0x0000004b0600a20c */ /* 0x080fe20003f06270 */
[----:B------:R-:W-:Y:S01]  /*3f40*/  @!P2 VIADD R6, R74, 0x10 ;  /* 0x000000104a06a836 */ /* 0x000fe20000000000 */
[----:B-1----:R-:W-:Y:S01]  /*3f50*/  F2FP.F16.F32.PACK_AB R8, R149, R148 ;  /* 0x000000949508723e */ /* 0x002fe200000000ff */
[----:B------:R-:W-:Y:S01]  /*3f60*/  FFMA.FTZ R153, R9, UR11, -R72 ;  /* 0x0000000b09997c23 */ /* 0x000fe20008010848 */
[----:B------:R-:W-:Y:S02]  /*3f70*/  @!P2 FSEL R10, R10, -INF , !P0 ;  /* 0xff8000000a0aa808 */ /* 0x000fe40004000000 */
[----:B------:R-:W-:Y:S01]  /*3f80*/  @!P2 ISETP.GE.AND P0, PT, R5, R75, PT ;  /* 0x0000004b0500a20c */ /* 0x000fe20003f06270 */
[----:B------:R-:W-:Y:S02]  /*3f90*/  @!P2 VIADD R5, R74, 0x11 ;  /* 0x000000114a05a836 */ /* 0x000fe40000000000 */
[----:B------:R-:W-:Y:S01]  /*3fa0*/  MUFU.EX2 R152, R152 ;  /* 0x0000009800987308 */ /* 0x000fe20000000800 */
[--C-:B------:R-:W-:Y:S01]  /*3fb0*/  FFMA.FTZ R154, R10, UR11, -R4.reuse ;  /* 0x0000000b0a9a7c23 */ /* 0x100fe20008010804 */
[----:B------:R-:W-:Y:S01]  /*3fc0*/  @!P2 FSEL R11, R11, -INF , !P0 ;  /* 0xff8000000b0ba808 */ /* 0x000fe20004000000 */
[----:B------:R1:W-:Y:S01]  /*3fd0*/  STS [R213], R8 ;  /* 0x00000008d5007388 */ /* 0x0003e20000000800 */
[-C--:B------:R-:W-:Y:S03]  /*3fe0*/  @!P2 ISETP.GE.AND P0, PT, R6, R73.reuse, PT ;  /* 0x000000490600a20c */ /* 0x080fe60003f06270 */
[----:B------:R-:W-:Y:S01]  /*3ff0*/  FFMA.FTZ R155, R11, UR11, -R4 ;  /* 0x0000000b0b9b7c23 */ /* 0x000fe20008010804 */
[----:B------:R-:W-:Y:S02]  /*4000*/  @!P2 FSEL R12, R12, -INF , !P0 ;  /* 0xff8000000c0ca808 */ /* 0x000fe40004000000 */
[----:B------:R-:W3:Y:S01]  /*4010*/  MUFU.EX2 R153, R153 ;  /* 0x0000009900997308 */ /* 0x000ee20000000800 */
[----:B------:R-:W-:Y:S02]  /*4020*/  @!P2 ISETP.GE.AND P0, PT, R5, R73, PT ;  /* 0x000000490500a20c */ /* 0x000fe40003f06270 */
[----:B--2---:R-:W-:Y:S01]  /*4030*/  F2FP.F16.F32.PACK_AB R7, R151, R150 ;  /* 0x000000969707723e */ /* 0x004fe200000000ff */
[--C-:B------:R-:W-:Y:S01]  /*4040*/  FFMA.FTZ R156, R12, UR11, -R72.reuse ;  /* 0x0000000b0c9c7c23 */ /* 0x100fe20008010848 */
[----:B------:R-:W-:Y:S02]  /*4050*/  @!P2 FSEL R13, R13, -INF , !P0 ;  /* 0xff8000000d0da808 */ /* 0x000fe40004000000 */
[-C--:B------:R-:W-:Y:S01]  /*4060*/  @!P2 ISETP.GE.AND P0, PT, R6, R75.reuse, PT ;  /* 0x0000004b0600a20c */ /* 0x080fe20003f06270 */
[----:B------:R2:W-:Y:S02]  /*4070*/  STS [R213+0x400], R7 ;  /* 0x00040007d5007388 */ /* 0x0005e40000000800 */
[----:B------:R-:W-:Y:S01]  /*4080*/  MUFU.EX2 R154, R154 ;  /* 0x0000009a009a7308 */ /* 0x000fe20000000800 */
[----:B------:R-:W-:Y:S01]  /*4090*/  FFMA.FTZ R157, R13, UR11, -R72 ;  /* 0x0000000b0d9d7c23 */ /* 0x000fe20008010848 */
[----:B------:R-:W-:Y:S02]  /*40a0*/  @!P2 FSEL R14, R14, -INF , !P0 ;  /* 0xff8000000e0ea808 */ /* 0x000fe40004000000 */
[----:B------:R-:W-:Y:S02]  /*40b0*/  @!P2 ISETP.GE.AND P0, PT, R5, R75, PT ;  /* 0x0000004b0500a20c */ /* 0x000fe40003f06270 */
[C---:B------:R-:W-:Y:S01]  /*40c0*/  @!P2 IADD3 R5, PT, PT, R74.reuse, 0x18, RZ ;  /* 0x000000184a05a810 */ /* 0x040fe20007ffe0ff */
[----:B------:R-:W-:Y:S01]  /*40d0*/  @!P2 VIADD R74, R74, 0x19 ;  /* 0x000000194a4aa836 */ /* 0x000fe20000000000 */
[----:B------:R-:W-:Y:S01]  /*40e0*/  @!P2 FSEL R15, R15, -INF , !P0 ;  /* 0xff8000000f0fa808 */ /* 0x000fe20004000000 */
[--C-:B------:R-:W-:Y:S01]  /*40f0*/  FFMA.FTZ R158, R14, UR11, -R4.reuse ;  /* 0x0000000b0e9e7c23 */ /* 0x100fe20008010804 */
[C---:B------:R-:W-:Y:S01]  /*4100*/  @!P2 ISETP.GE.AND P0, PT, R5.reuse, R73, PT ;  /* 0x000000490500a20c */ /* 0x040fe20003f06270 */
[----:B------:R-:W4:Y:S01]  /*4110*/  MUFU.EX2 R155, R155 ;  /* 0x0000009b009b7308 */ /* 0x000f220000000800 */
[----:B------:R-:W-:Y:S01]  /*4120*/  @!P2 ISETP.GE.AND P1, PT, R5, R75, PT ;  /* 0x0000004b0500a20c */ /* 0x000fe20003f26270 */
[----:B------:R-:W-:Y:S01]  /*4130*/  FFMA.FTZ R159, R15, UR11, -R4 ;  /* 0x0000000b0f9f7c23 */ /* 0x000fe20008010804 */
[----:B------:R-:W-:Y:S02]  /*4140*/  @!P2 FSEL R16, R16, -INF , !P0 ;  /* 0xff8000001010a808 */ /* 0x000fe40004000000 */
[----:B------:R-:W-:Y:S02]  /*4150*/  @!P2 ISETP.GE.AND P0, PT, R74, R73, PT ;  /* 0x000000494a00a20c */ /* 0x000fe40003f06270 */
[----:B---3--:R-:W-:Y:S01]  /*4160*/  F2FP.F16.F32.PACK_AB R6, R153, R152 ;  /* 0x000000989906723e */ /* 0x008fe200000000ff */
[--C-:B------:R-:W-:Y:S01]  /*4170*/  FFMA.FTZ R160, R16, UR11, -R72.reuse ;  /* 0x0000000b10a07c23 */ /* 0x100fe20008010848 */
[----:B------:R-:W-:Y:S01]  /*4180*/  @!P2 FSEL R17, R17, -INF , !P0 ;  /* 0xff8000001111a808 */ /* 0x000fe20004000000 */
[----:B------:R-:W-:Y:S01]  /*4190*/  MUFU.EX2 R156, R156 ;  /* 0x0000009c009c7308 */ /* 0x000fe20000000800 */
[----:B------:R-:W-:Y:S01]  /*41a0*/  @!P2 ISETP.GE.AND P0, PT, R74, R75, PT ;  /* 0x0000004b4a00a20c */ /* 0x000fe20003f06270 */
[----:B------:R3:W-:Y:S01]  /*41b0*/  STS [R234], R6 ;  /* 0x00000006ea007388 */ /* 0x0007e20000000800 */
[----:B------:R-:W-:Y:S01]  /*41c0*/  @!P2 FSEL R18, R18, -INF , !P1 ;  /* 0xff8000001212a808 */ /* 0x000fe20004800000 */
[----:B------:R-:W-:Y:S01]  /*41d0*/  FFMA.FTZ R72, R17, UR11, -R72 ;  /* 0x0000000b11487c23 */ /* 0x000fe20008010848 */
[----:B------:R-:W-:Y:S02]  /*41e0*/  @!P2 FSEL R19, R19, -INF , !P0 ;  /* 0xff8000001313a808 */ /* 0x000fe40004000000 */
[----:B----4-:R-:W-:Y:S01]  /*41f0*/  F2FP.F16.F32.PACK_AB R10, R155, R154 ;  /* 0x0000009a9b0a723e */ /* 0x010fe200000000ff */
[--C-:B------:R-:W-:Y:S02]  /*4200*/  FFMA.FTZ R162, R18, UR11, -R4.reuse ;  /* 0x0000000b12a27c23 */ /* 0x100fe40008010804 */
[----:B------:R-:W4:Y:S01]  /*4210*/  MUFU.EX2 R157, R157 ;  /* 0x0000009d009d7308 */ /* 0x000f220000000800 */
[----:B------:R-:W-:Y:S01]  /*4220*/  FFMA.FTZ R4, R19, UR11, -R4 ;  /* 0x0000000b13047c23 */ /* 0x000fe20008010804 */
[----:B------:R-:W-:Y:S08]  /*4230*/  STS [R234+0x400], R10 ;  /* 0x0004000aea007388 */ /* 0x000ff00000000800 */
[----:B------:R-:W-:Y:S10]  /*4240*/  MUFU.EX2 R158, R158 ;  /* 0x0000009e009e7308 */ /* 0x000ff40000000800 */
[----:B------:R-:W1:Y:S01]  /*4250*/  MUFU.EX2 R159, R159 ;  /* 0x0000009f009f7308 */ /* 0x000e620000000800 */
[----:B----4-:R-:W-:Y:S05]  /*4260*/  F2FP.F16.F32.PACK_AB R9, R157, R156 ;  /* 0x0000009c9d09723e */ /* 0x010fea00000000ff */
[----:B------:R-:W-:Y:S04]  /*4270*/  STS [R215], R9 ;  /* 0x00000009d7007388 */ /* 0x000fe80000000800 */
[----:B------:R-:W-:Y:S10]  /*4280*/  MUFU.EX2 R161, R72 ;  /* 0x0000004800a17308 */ /* 0x000ff40000000800 */
[----:B------:R4:W-:Y:S01]  /*4290*/  MUFU.EX2 R165, R4 ;  /* 0x0000000400a57308 */ /* 0x0009e20000000800 */
[----:B-1----:R-:W-:Y:S05]  /*42a0*/  F2FP.F16.F32.PACK_AB R8, R159, R158 ;  /* 0x0000009e9f08723e */ /* 0x002fea00000000ff */
[----:B------:R-:W-:Y:S04]  /*42b0*/  STS [R215+0x400], R8 ;  /* 0x00040008d7007388 */ /* 0x000fe80000000800 */
[----:B------:R-:W2:Y:S10]  /*42c0*/  MUFU.EX2 R160, R160 ;  /* 0x000000a000a07308 */ /* 0x000eb40000000800 */
[----:B------:R-:W3:Y:S01]  /*42d0*/  MUFU.EX2 R162, R162 ;  /* 0x000000a200a27308 */ /* 0x000ee20000000800 */
[C---:B----4-:R-:W-:Y:S04]  /*42e0*/  LEA R4, P0, R203.reuse, R222, 0x2 ;  /* 0x000000decb047211 */ /* 0x050fe800078010ff */
[----:B------:R-:W-:Y:S02]  /*42f0*/  LEA.HI.X R5, R203, R223, RZ, 0x2, P0 ;  /* 0x000000dfcb057211 */ /* 0x000fe400000f14ff */
[----:B--2---:R-:W-:Y:S03]  /*4300*/  F2FP.F16.F32.PACK_AB R7, R161, R160 ;  /* 0x000000a0a107723e */ /* 0x004fe600000000ff */
[----:B------:R-:W2:Y:S05]  /*4310*/  LDG.E R164, desc[UR20][R4.64] ;  /* 0x0000001404a47981 */ /* 0x000eaa000c1e1900 */
[----:B------:R-:W-:Y:S01]  /*4320*/  STS [R220], R7 ;  /* 0x00000007dc007388 */ /* 0x000fe20000000800 */
[----:B---3--:R-:W-:Y:S04]  /*4330*/  F2FP.F16.F32.PACK_AB R6, R165, R162 ;  /* 0x000000a2a506723e */ /* 0x008fe800000000ff */
[----:B------:R1:W3:Y:S05]  /*4340*/  LDG.E R163, desc[UR20][R4.64+0x20] ;  /* 0x0000201404a37981 */ /* 0x0002ea000c1e1900 */
[----:B------:R-:W-:Y:S05]  /*4350*/  STS [R220+0x400], R6 ;  /* 0x00040006dc007388 */ /* 0x000fea0000000800 */
[----:B------:R-:W-:Y:S05]  /*4360*/  LDSM.16.M88.4 R16, [R197+0xc000] ;  /* 0x00c00000c510783b */ /* 0x000fea0000000200 */
[----:B------:R-:W1:Y:S05]  /*4370*/  LDSM.16.M88.4 R8, [R193+0x6000] ;  /* 0x00600000c108783b */ /* 0x000e6a0000000200 */
[----:B------:R-:W4:Y:S05]  /*4380*/  LDSM.16.M88.4 R68, [R193+0x6800] ;  /* 0x00680000c144783b */ /* 0x000f2a0000000200 */
[----:B------:R-:W-:Y:S05]  /*4390*/  LDSM.16.M88.4 R72, [R186+0xc000] ;  /* 0x00c00000ba48783b */ /* 0x000fea0000000200 */
[----:B------:R-:W4:Y:S05]  /*43a0*/  LDSM.16.M88.4 R76, [R199+0x6000] ;  /* 0x00600000c74c783b */ /* 0x000f2a0000000200 */
[----:B------:R-:W4:Y:S05]  /*43b0*/  LDSM.16.M88.4 R80, [R199+0x6800] ;  /* 0x00680000c750783b */ /* 0x000f2a0000000200 */
[----:B------:R-:W-:Y:S05]  /*43c0*/  LDSM.16.M88.4 R84, [R194+0xc000] ;  /* 0x00c00000c254783b */ /* 0x000fea0000000200 */
[----:B------:R-:W4:Y:S05]  /*43d0*/  LDSM.16.M88.4 R88, [R0+0x6000] ;  /* 0x006000000058783b */ /* 0x000f2a0000000200 */
[----:B------:R-:W-:Y:S01]  /*43e0*/  LDSM.16.M88.4 R92, [R185+0xc000] ;  /* 0x00c00000b95c783b */ /* 0x000fe20000000200 */
[C---:B-1----:R-:W-:Y:S04]  /*43f0*/  HMMA.16816.F32 R4, R16.reuse, R8, RZ ;  /* 0x000000081004723c */ /* 0x042fe800000018ff */
[----:B------:R-:W-:Y:S04]  /*4400*/  LDSM.16.M88.4 R96, [R198+0x6000] ;  /* 0x00600000c660783b */ /* 0x000fe80000000200 */
[C---:B------:R-:W-:Y:S08]  /*4410*/  HMMA.16816.F32 R8, R16.reuse, R10, RZ ;  /* 0x0000000a1008723c */ /* 0x040ff000000018ff */
[C---:B----4-:R-:W-:Y:S08]  /*4420*/  HMMA.16816.F32 R12, R16.reuse, R68, RZ ;  /* 0x00000044100c723c */ /* 0x050ff000000018ff */
[----:B------:R-:W-:Y:S01]  /*4430*/  HMMA.16816.F32 R16, R16, R70, RZ ;  /* 0x000000461010723c */ /* 0x000fe200000018ff */
[----:B------:R-:W1:Y:S07]  /*4440*/  LDSM.16.M88.4 R68, [R0+0x6800] ;  /* 0x006800000044783b */ /* 0x000e6e0000000200 */
[C---:B------:R-:W-:Y:S08]  /*4450*/  HMMA.16816.F32 R4, R72.reuse, R76, R4 ;  /* 0x0000004c4804723c */ /* 0x040ff00000001804 */
[C---:B------:R-:W-:Y:S01]  /*4460*/  HMMA.16816.F32 R8, R72.reuse, R78, R8 ;  /* 0x0000004e4808723c */ /* 0x040fe20000001808 */
[----:B------:R-:W-:Y:S07]  /*4470*/  LDSM.16.M88.4 R76, [R197+0xe000] ;  /* 0x00e00000c54c783b */ /* 0x000fee0000000200 */
[C---:B------:R-:W-:Y:S08]  /*4480*/  HMMA.16816.F32 R12, R72.reuse, R80, R12 ;  /* 0x00000050480c723c */ /* 0x040ff0000000180c */
[----:B------:R-:W-:Y:S01]  /*4490*/  HMMA.16816.F32 R16, R72, R82, R16 ;  /* 0x000000524810723c */ /* 0x000fe20000001810 */
[----:B------:R-:W4:Y:S05]  /*44a0*/  LDSM.16.M88.4 R72, [R198+0x6800] ;  /* 0x00680000c648783b */ /* 0x000f2a0000000200 */
[----:B------:R-:W4:Y:S02]  /*44b0*/  LDSM.16.M88.4 R80, [R193+0x8000] ;  /* 0x00800000c150783b */ /* 0x000f240000000200 */
[C---:B------:R-:W-:Y:S08]  /*44c0*/  HMMA.16816.F32 R4, R84.reuse, R88, R4 ;  /* 0x000000585404723c */ /* 0x040ff00000001804 */
[C---:B------:R-:W-:Y:S01]  /*44d0*/  HMMA.16816.F32 R8, R84.reuse, R90, R8 ;  /* 0x0000005a5408723c */ /* 0x040fe20000001808 */
[----:B------:R-:W-:Y:S07]  /*44e0*/  LDSM.16.M88.4 R88, [R199+0x8000] ;  /* 0x00800000c758783b */ /* 0x000fee0000000200 */
[C---:B-1----:R-:W-:Y:S08]  /*44f0*/  HMMA.16816.F32 R12, R84.reuse, R68, R12 ;  /* 0x00000044540c723c */ /* 0x042ff0000000180c */
[----:B------:R-:W-:Y:S01]  /*4500*/  HMMA.16816.F32 R16, R84, R70, R16 ;  /* 0x000000465410723c */ /* 0x000fe20000001810 */
[----:B------:R-:W1:Y:S05]  /*4510*/  LDSM.16.M88.4 R68, [R193+0x8800] ;  /* 0x00880000c144783b */ /* 0x000e6a0000000200 */
[----:B------:R-:W1:Y:S02]  /*4520*/  LDSM.16.M88.4 R84, [R186+0xe000] ;  /* 0x00e00000ba54783b */ /* 0x000e640000000200 */
[C---:B------:R-:W-:Y:S08]  /*4530*/  HMMA.16816.F32 R4, R92.reuse, R96, R4 ;  /* 0x000000605c04723c */ /* 0x040ff00000001804 */
[C---:B------:R-:W-:Y:S01]  /*4540*/  HMMA.16816.F32 R8, R92.reuse, R98, R8 ;  /* 0x000000625c08723c */ /* 0x040fe20000001808 */
[----:B------:R-:W-:Y:S07]  /*4550*/  LDSM.16.M88.4 R96, [R0+0x8000] ;  /* 0x008000000060783b */ /* 0x000fee0000000200 */
[C---:B----4-:R-:W-:Y:S08]  /*4560*/  HMMA.16816.F32 R12, R92.reuse, R72, R12 ;  /* 0x000000485c0c723c */ /* 0x050ff0000000180c */
        /* <DEDUP_REMOVED lines=16> */
[----:B------:R-:W2:Y:S02]  /*4670*/  LDSM.16.M88.4 R84, [R197+0x10000] ;  /* 0x01000000c554783b */ /* 0x000ea40000000200 */
[C---:B------:R-:W-:Y:S08]  /*4680*/  HMMA.16816.F32 R4, R92.reuse, R96, R4 ;  /* 0x000000605c04723c */ /* 0x040ff00000001804 */
[C---:B------:R-:W-:Y:S01]  /*4690*/  HMMA.16816.F32 R8, R92.reuse, R98, R8 ;  /* 0x000000625c08723c */ /* 0x040fe20000001808 */
[----:B------:R-:W-:Y:S07]  /*46a0*/  LDSM.16.M88.4 R96, [R199+0xa000] ;  /* 0x00a00000c760783b */ /* 0x000fee0000000200 */
[C---:B-1----:R-:W-:Y:S08]  /*46b0*/  HMMA.16816.F32 R12, R92.reuse, R68, R12 ;  /* 0x000000445c0c723c */ /* 0x042ff0000000180c */
[----:B------:R-:W-:Y:S01]  /*46c0*/  HMMA.16816.F32 R16, R92, R70, R16 ;  /* 0x000000465c10723c */ /* 0x000fe20000001810 */
[----:B------:R-:W1:Y:S05]  /*46d0*/  LDSM.16.M88.4 R68, [R193+0xa800] ;  /* 0x00a80000c144783b */ /* 0x000e6a0000000200 */
[----:B------:R-:W3:Y:S02]  /*46e0*/  LDSM.16.M88.4 R92, [R186+0x10000] ;  /* 0x01000000ba5c783b */ /* 0x000ee40000000200 */
[C---:B------:R-:W-:Y:S08]  /*46f0*/  HMMA.16816.F32 R4, R76.reuse, R80, R4 ;  /* 0x000000504c04723c */ /* 0x040ff00000001804 */
[C---:B------:R-:W-:Y:S01]  /*4700*/  HMMA.16816.F32 R8, R76.reuse, R82, R8 ;  /* 0x000000524c08723c */ /* 0x040fe20000001808 */
[----:B------:R-:W-:Y:S07]  /*4710*/  LDSM.16.M88.4 R80, [R0+0xa000] ;  /* 0x00a000000050783b */ /* 0x000fee0000000200 */
[C---:B----4-:R-:W-:Y:S08]  /*4720*/  HMMA.16816.F32 R12, R76.reuse, R72, R12 ;  /* 0x000000484c0c723c */ /* 0x050ff0000000180c */
[----:B------:R-:W-:Y:S01]  /*4730*/  HMMA.16816.F32 R16, R76, R74, R16 ;  /* 0x0000004a4c10723c */ /* 0x000fe20000001810 */
[----:B------:R-:W4:Y:S05]  /*4740*/  LDSM.16.M88.4 R72, [R199+0xa800] ;  /* 0x00a80000c748783b */ /* 0x000f2a0000000200 */
        /* <DEDUP_REMOVED lines=8> */
[C---:B---3--:R-:W-:Y:S08]  /*47d0*/  HMMA.16816.F32 R4, R92.reuse, R96, R4 ;  /* 0x000000605c04723c */ /* 0x048ff00000001804 */
[C---:B------:R-:W-:Y:S08]  /*47e0*/  HMMA.16816.F32 R8, R92.reuse, R98, R8 ;  /* 0x000000625c08723c */ /* 0x040ff00000001808 */
[C---:B----4-:R-:W-:Y:S08]  /*47f0*/  HMMA.16816.F32 R12, R92.reuse, R72, R12 ;  /* 0x000000485c0c723c */ /* 0x050ff0000000180c */
[----:B------:R-:W-:Y:S01]  /*4800*/  HMMA.16816.F32 R16, R92, R74, R16 ;  /* 0x0000004a5c10723c */ /* 0x000fe20000001810 */
[----:B------:R-:W3:Y:S07]  /*4810*/  LDSM.16.M88.4 R72, [R198+0xa800] ;  /* 0x00a80000c648783b */ /* 0x000eee0000000200 */
[C---:B------:R-:W-:Y:S08]  /*4820*/  HMMA.16816.F32 R4, R76.reuse, R80, R4 ;  /* 0x000000504c04723c */ /* 0x040ff00000001804 */
[C---:B------:R-:W-:Y:S08]  /*4830*/  HMMA.16816.F32 R8, R76.reuse, R82, R8 ;  /* 0x000000524c08723c */ /* 0x040ff00000001808 */
[C---:B-1----:R-:W-:Y:S08]  /*4840*/  HMMA.16816.F32 R12, R76.reuse, R68, R12 ;  /* 0x000000444c0c723c */ /* 0x042ff0000000180c */
[----:B------:R-:W-:Y:S08]  /*4850*/  HMMA.16816.F32 R16, R76, R70, R16 ;  /* 0x000000464c10723c */ /* 0x000ff00000001810 */
[C---:B--2---:R-:W-:Y:S08]  /*4860*/  HMMA.16816.F32 R4, R84.reuse, R88, R4 ;  /* 0x000000585404723c */ /* 0x044ff00000001804 */
[C---:B------:R-:W-:Y:S08]  /*4870*/  HMMA.16816.F32 R8, R84.reuse, R90, R8 ;  /* 0x0000005a5408723c */ /* 0x040ff00000001808 */
[C---:B---3--:R-:W-:Y:S03]  /*4880*/  HMMA.16816.F32 R12, R84.reuse, R72, R12 ;  /* 0x00000048540c723c */ /* 0x048fe6000000180c */
[C---:B------:R-:W-:Y:S01]  /*4890*/  FADD.FTZ R4, -R164.reuse, R4 ;  /* 0x00000004a4047221 */ /* 0x040fe20000010100 */
[----:B------:R-:W-:Y:S01]  /*48a0*/  FADD.FTZ R5, -R164, R5 ;  /* 0x00000005a4057221 */ /* 0x000fe20000010100 */
[C---:B------:R-:W-:Y:S01]  /*48b0*/  FADD.FTZ R6, -R163.reuse, R6 ;  /* 0x00000006a3067221 */ /* 0x040fe20000010100 */
[----:B------:R-:W-:Y:S01]  /*48c0*/  FADD.FTZ R7, -R163, R7 ;  /* 0x00000007a3077221 */ /* 0x000fe20000010100 */
[----:B------:R-:W-:Y:S01]  /*48d0*/  FMUL.FTZ R4, R148, R4 ;  /* 0x0000000494047220 */ /* 0x000fe20000410000 */
[----:B------:R-:W-:Y:S03]  /*48e0*/  HMMA.16816.F32 R16, R84, R74, R16 ;  /* 0x0000004a5410723c */ /* 0x000fe60000001810 */
[C---:B------:R-:W-:Y:S01]  /*48f0*/  FADD.FTZ R8, -R164.reuse, R8 ;  /* 0x00000008a4087221 */ /* 0x040fe20000010100 */
[----:B------:R-:W-:Y:S01]  /*4900*/  FADD.FTZ R9, -R164, R9 ;  /* 0x00000009a4097221 */ /* 0x000fe20000010100 */
[----:B------:R-:W-:Y:S01]  /*4910*/  FMUL.FTZ R5, R149, R5 ;  /* 0x0000000595057220 */ /* 0x000fe20000410000 */
[----:B------:R-:W-:Y:S01]  /*4920*/  FMUL.FTZ R6, R150, R6 ;  /* 0x0000000696067220 */ /* 0x000fe20000410000 */
[----:B------:R-:W-:Y:S01]  /*4930*/  FMUL.FTZ R8, R152, R8 ;  /* 0x0000000898087220 */ /* 0x000fe20000410000 */
[----:B------:R-:W-:Y:S01]  /*4940*/  FMUL.FTZ R9, R153, R9 ;  /* 0x0000000999097220 */ /* 0x000fe20000410000 */
[----:B------:R-:W-:Y:S01]  /*4950*/  FMUL.FTZ R7, R151, R7 ;  /* 0x0000000797077220 */ /* 0x000fe20000410000 */
[----:B------:R-:W-:Y:S01]  /*4960*/  F2FP.F16.F32.PACK_AB R4, R5, R4 ;  /* 0x000000040504723e */ /* 0x000fe200000000ff */
[C---:B------:R-:W-:Y:S01]  /*4970*/  FADD.FTZ R12, -R164.reuse, R12 ;  /* 0x0000000ca40c7221 */ /* 0x040fe20000010100 */
[----:B------:R-:W-:Y:S01]  /*4980*/  FADD.FTZ R13, -R164, R13 ;  /* 0x0000000da40d7221 */ /* 0x000fe20000010100 */
[C---:B------:R-:W-:Y:S01]  /*4990*/  FADD.FTZ R10, -R163.reuse, R10 ;  /* 0x0000000aa30a7221 */ /* 0x040fe20000010100 */
[----:B------:R-:W-:Y:S01]  /*49a0*/  FADD.FTZ R11, -R163, R11 ;  /* 0x0000000ba30b7221 */ /* 0x000fe20000010100 */
[----:B------:R-:W-:Y:S01]  /*49b0*/  FMUL.FTZ R12, R156, R12 ;  /* 0x0000000c9c0c7220 */ /* 0x000fe20000410000 */
[----:B------:R-:W-:Y:S01]  /*49c0*/  FMUL.FTZ R13, R157, R13 ;  /* 0x0000000d9d0d7220 */ /* 0x000fe20000410000 */
[C---:B------:R-:W-:Y:S01]  /*49d0*/  FADD.FTZ R14, -R163.reuse, R14 ;  /* 0x0000000ea30e7221 */ /* 0x040fe20000010100 */
[C---:B------:R-:W-:Y:S01]  /*49e0*/  FADD.FTZ R15, -R163.reuse, R15 ;  /* 0x0000000fa30f7221 */ /* 0x040fe20000010100 */
[C---:B------:R-:W-:Y:S01]  /*49f0*/  FADD.FTZ R16, -R164.reuse, R16 ;  /* 0x00000010a4107221 */ /* 0x040fe20000010100 */
[----:B------:R-:W-:Y:S01]  /*4a00*/  FADD.FTZ R17, -R164, R17 ;  /* 0x00000011a4117221 */ /* 0x000fe20000010100 */
[C---:B------:R-:W-:Y:S01]  /*4a10*/  FADD.FTZ R18, -R163.reuse, R18 ;  /* 0x00000012a3127221 */ /* 0x040fe20000010100 */
[----:B------:R-:W-:Y:S01]  /*4a20*/  FADD.FTZ R19, -R163, R19 ;  /* 0x00000013a3137221 */ /* 0x000fe20000010100 */
[----:B------:R-:W-:Y:S01]  /*4a30*/  FMUL.FTZ R16, R160, R16 ;  /* 0x00000010a0107220 */ /* 0x000fe20000410000 */
[----:B------:R-:W-:Y:S01]  /*4a40*/  F2FP.F16.F32.PACK_AB R8, R9, R8 ;  /* 0x000000080908723e */ /* 0x000fe200000000ff */
[----:B------:R-:W-:Y:S01]  /*4a50*/  FMUL.FTZ R17, R161, R17 ;  /* 0x00000011a1117220 */ /* 0x000fe20000410000 */
[----:B------:R-:W-:Y:S01]  /*4a60*/  F2FP.F16.F32.PACK_AB R12, R13, R12 ;  /* 0x0000000c0d0c723e */ /* 0x000fe200000000ff */
[----:B------:R-:W-:Y:S01]  /*4a70*/  FMUL.FTZ R10, R154, R10 ;  /* 0x0000000a9a0a7220 */ /* 0x000fe20000410000 */
[----:B------:R-:W-:Y:S01]  /*4a80*/  FMUL.FTZ R11, R155, R11 ;  /* 0x0000000b9b0b7220 */ /* 0x000fe20000410000 */
[----:B------:R-:W-:Y:S01]  /*4a90*/  F2FP.F16.F32.PACK_AB R6, R7, R6 ;  /* 0x000000060706723e */ /* 0x000fe200000000ff */
[----:B------:R-:W-:Y:S01]  /*4aa0*/  FMUL.FTZ R14, R158, R14 ;  /* 0x0000000e9e0e7220 */ /* 0x000fe20000410000 */
[----:B------:R-:W-:Y:S01]  /*4ab0*/  F2FP.F16.F32.PACK_AB R16, R17, R16 ;  /* 0x000000101110723e */ /* 0x000fe200000000ff */
[----:B------:R-:W-:Y:S01]  /*4ac0*/  FMUL.FTZ R15, R159, R15 ;  /* 0x0000000f9f0f7220 */ /* 0x000fe20000410000 */
[----:B------:R-:W-:Y:S01]  /*4ad0*/  FMUL.FTZ R18, R162, R18 ;  /* 0x00000012a2127220 */ /* 0x000fe20000410000 */
[----:B------:R-:W-:Y:S01]  /*4ae0*/  FMUL.FTZ R19, R165, R19 ;  /* 0x00000013a5137220 */ /* 0x000fe20000410000 */
[----:B------:R-:W-:Y:S06]  /*4af0*/  @!P4 BRA `(.L_x_222) ;  /* 0x0000000000e4c947 */ /* 0x000fec0003800000 */
[----:B------:R-:W-:Y:S01]  /*4b00*/  IADD3 R9, P0, PT, RZ, -UR24, RZ ;  /* 0x80000018ff097c10 */ /* 0x000fe2000ff1e0ff */
[----:B------:R-:W-:Y:S01]  /*4b10*/  IMAD.MOV.U32 R13, RZ, RZ, -0x6000 ;  /* 0xffffa000ff0d7424 */ /* 0x000fe200078e00ff */
[----:B------:R-:W-:Y:S02]  /*4b20*/  LOP3.LUT R7, R230, 0x1, RZ, 0xc0, !PT ;  /* 0x00000001e6077812 */ /* 0x000fe400078ec0ff */
[----:B------:R-:W-:Y:S01]  /*4b30*/  ISETP.GE.AND P3, PT, R205, UR6, PT ;  /* 0x00000006cd007c0c */ /* 0x000fe2000bf66270 */
[----:B------:R-:W-:Y:S01]  /*4b40*/  IMAD.X R5, RZ, RZ, ~UR5, P0 ;  /* 0x80000005ff057e24 */ /* 0x000fe200080e06ff */
[----:B------:R-:W-:Y:S01]  /*4b50*/  ISETP.NE.U32.AND P0, PT, R7, 0x1, PT ;  /* 0x000000010700780c */ /* 0x000fe20003f05070 */
[----:B------:R-:W-:Y:S01]  /*4b60*/  IMAD.U32 R7, RZ, RZ, UR8 ;  /* 0x00000008ff077e24 */ /* 0x000fe2000f8e00ff */
[----:B------:R-:W-:Y:S02]  /*4b70*/  ISETP.GE.AND P2, PT, R211, UR6, PT ;  /* 0x00000006d3007c0c */ /* 0x000fe4000bf46270 */
[----:B------:R-:W-:Y:S02]  /*4b80*/  SHF.R.S64 R9, R9, 0x1f, R5 ;  /* 0x0000001f09097819 */ /* 0x000fe40000001005 */
[----:B------:R-:W-:Y:S02]  /*4b90*/  SEL R13, R13, 0x6000, !P0 ;  /* 0x000060000d0d7807 */ /* 0x000fe40004000000 */
[----:B------:R-:W-:Y:S01]  /*4ba0*/  IADD3 R240, P1, PT, R240, R9, RZ ;  /* 0x00000009f0f07210 */ /* 0x000fe20007f3e0ff */
[----:B------:R-:W-:Y:S02]  /*4bb0*/  IMAD.U32 R9, RZ, RZ, UR8 ;  /* 0x00000008ff097e24 */ /* 0x000fe4000f8e00ff */
[--C-:B------:R-:W-:Y:S01]  /*4bc0*/  IMAD.IADD R224, R224, 0x1, R13.reuse ;  /* 0x00000001e0e07824 */ /* 0x100fe200078e020d */
[----:B------:R-:W-:Y:S01]  /*4bd0*/  LEA.HI.X.SX32 R241, R5, R241, 0x1, P1 ;  /* 0x000000f105f17211 */ /* 0x000fe200008f0eff */
[--C-:B------:R-:W-:Y:S01]  /*4be0*/  IMAD.IADD R228, R228, 0x1, R13.reuse ;  /* 0x00000001e4e47824 */ /* 0x100fe200078e020d */
[----:B------:R-:W-:Y:S01]  /*4bf0*/  ISETP.GE.AND P1, PT, R210, UR6, PT ;  /* 0x00000006d2007c0c */ /* 0x000fe2000bf26270 */
[----:B------:R-:W-:Y:S01]  /*4c00*/  IMAD.U32 R5, RZ, RZ, UR9 ;  /* 0x00000009ff057e24 */ /* 0x000fe2000f8e00ff */
[----:B------:R-:W-:Y:S01]  /*4c10*/  LEA R68, P0, R9, R240, 0x1 ;  /* 0x000000f009447211 */ /* 0x000fe200078008ff */
[----:B------:R-:W-:Y:S01]  /*4c20*/  @!PT LDS RZ, [RZ] ;  /* 0x00000000fffff984 */ /* 0x000fe20000000800 */
[----:B------:R-:W-:Y:S01]  /*4c30*/  @!PT LDS RZ, [RZ] ;  /* 0x00000000fffff984 */ /* 0x000fe20000000800 */
[----:B------:R-:W-:Y:S01]  /*4c40*/  @!PT LDS RZ, [RZ] ;  /* 0x00000000fffff984 */ /* 0x000fe20000000800 */
[----:B------:R1:W-:Y:S01]  /*4c50*/  @!P3 LDGSTS.E.BYPASS.LTC128B.128 [R224], desc[UR20][R240.64] ;  /* 0x00000000f0e0bfae */ /* 0x0003e2000b981a14 */
[----:B------:R-:W-:Y:S02]  /*4c60*/  IMAD.IADD R189, R189, 0x1, R13 ;  /* 0x00000001bdbd7824 */ /* 0x000fe400078e020d */
[----:B------:R-:W-:Y:S01]  /*4c70*/  LEA.HI.X R69, R7, R241, R5, 0x1, P0 ;  /* 0x000000f107457211 */ /* 0x000fe200000f0c05 */
[----:B------:R1:W-:Y:S04]  /*4c80*/  @P3 STS.64 [R228], RZ ;  /* 0x000000ffe4003388 */ /* 0x0003e80000000a00 */
[----:B------:R1:W-:Y:S04]  /*4c90*/  @P3 STS.64 [R228+0x8], RZ ;  /* 0x000008ffe4003388 */ /* 0x0003e80000000a00 */
[----:B------:R-:W-:Y:S01]  /*4ca0*/  @!PT LDS RZ, [RZ] ;  /* 0x00000000fffff984 */ /* 0x000fe20000000800 */
[----:B------:R-:W-:Y:S01]  /*4cb0*/  @!PT LDS RZ, [RZ] ;  /* 0x00000000fffff984 */ /* 0x000fe20000000800 */
[----:B------:R-:W-:Y:S01]  /*4cc0*/  @!PT LDS RZ, [RZ] ;  /* 0x00000000fffff984 */ /* 0x000fe20000000800 */
[----:B------:R1:W-:Y:S04]  /*4cd0*/  @!P2 LDGSTS.E.BYPASS.LTC128B.128 [R224+0x2000], desc[UR20][R240.64+0x80] ;  /* 0x02000080f0e0afae */ /* 0x0003e8000b981a14 */
[----:B------:R1:W-:Y:S04]  /*4ce0*/  @P2 STS.64 [R228+0x2000], RZ ;  /* 0x002000ffe4002388 */ /* 0x0003e80000000a00 */
        /* <DEDUP_REMOVED lines=25> */
[----:B------:R-:W0:Y:S02]  /*4e80*/  LDGDEPBAR ;  /* 0x00000000000079af */ /* 0x000e240000000000 */
.L_x_222:
[----:B------:R-:W-:Y:S01]  /*4e90*/  F2FP.F16.F32.PACK_AB R10, R11, R10 ;  /* 0x0000000a0b0a723e */ /* 0x000fe200000000ff */
[----:B------:R-:W-:Y:S01]  /*4ea0*/  STS [R213+-0x2000], R4 ;  /* 0xffe00004d5007388 */ /* 0x000fe20000000800 */
[----:B------:R-:W-:Y:S01]  /*4eb0*/  F2FP.F16.F32.PACK_AB R14, R15, R14 ;  /* 0x0000000e0f0e723e */ /* 0x000fe200000000ff */
[----:B------:R-:W-:Y:S01]  /*4ec0*/  IMAD R223, R216, UR7, RZ ;  /* 0x00000007d8df7c24 */ /* 0x000fe2000f8e02ff */
[----:B------:R-:W-:Y:S02]  /*4ed0*/  F2FP.F16.F32.PACK_AB R18, R19, R18 ;  /* 0x000000121312723e */ /* 0x000fe400000000ff */
[----:B------:R-:W-:Y:S05]  /*4ee0*/  STS [R213+-0x1c00], R6 ;  /* 0xffe40006d5007388 */ /* 0x000fea0000000800 */
[----:B------:R-:W-:Y:S05]  /*4ef0*/  STS [R234+-0x2000], R8 ;  /* 0xffe00008ea007388 */ /* 0x000fea0000000800 */
[----:B------:R-:W-:Y:S05]  /*4f00*/  STS [R234+-0x1c00], R10 ;  /* 0xffe4000aea007388 */ /* 0x000fea0000000800 */
[----:B------:R-:W-:Y:S05]  /*4f10*/  STS [R215+-0x2000], R12 ;  /* 0xffe0000cd7007388 */ /* 0x000fea0000000800 */
[----:B------:R-:W-:Y:S05]  /*4f20*/  STS [R215+-0x1c00], R14 ;  /* 0xffe4000ed7007388 */ /* 0x000fea0000000800 */
[----:B------:R-:W-:Y:S05]  /*4f30*/  STS [R220+-0x2000], R16 ;  /* 0xffe00010dc007388 */ /* 0x000fea0000000800 */
[----:B------:R-:W-:Y:S01]  /*4f40*/  STS [R220+-0x1c00], R18 ;  /* 0xffe40012dc007388 */ /* 0x000fe20000000800 */
[----:B------:R-:W-:Y:S06]  /*4f50*/  BAR.SYNC.DEFER_BLOCKING 0x0 ;  /* 0x0000000000007b1d */ /* 0x000fec0000010000 */
[----:B------:R-:W-:Y:S05]  /*4f60*/  LDSM.16.MT88.4 R4, [R192] ;  /* 0x00000000c004783b */ /* 0x000fea0000004200 */
[----:B------:R-:W2:Y:S05]  /*4f70*/  LDSM.16.MT88.4 R8, [R196+0xc000] ;  /* 0x00c00000c408783b */ /* 0x000eaa0000004200 */
[----:B------:R-:W3:Y:S05]  /*4f80*/  LDSM.16.MT88.4 R12, [R191] ;  /* 0x00000000bf0c783b */ /* 0x000eea0000004200 */
[----:B------:R-:W4:Y:S05]  /*4f90*/  LDSM.16.MT88.4 R16, [R196+0xe000] ;  /* 0x00e00000c410783b */ /* 0x000f2a0000004200 */
[----:B-1----:R-:W1:Y:S05]  /*4fa0*/  LDSM.16.MT88.4 R68, [R196+0x10000] ;  /* 0x01000000c444783b */ /* 0x002e6a0000004200 */
[----:B------:R-:W-:Y:S05]  /*4fb0*/  LDSM.16.MT88.4 R72, [R192+0x800] ;  /* 0x00080000c048783b */ /* 0x000fea0000004200 */
[----:B------:R-:W5:Y:S05]  /*4fc0*/  LDSM.16.MT88.4 R76, [R196+0xc800] ;  /* 0x00c80000c44c783b */ /* 0x000f6a0000004200 */
[----:B------:R-:W5:Y:S05]  /*4fd0*/  LDSM.16.MT88.4 R80, [R191+0x800] ;  /* 0x00080000bf50783b */ /* 0x000f6a0000004200 */
[----:B------:R-:W5:Y:S01]  /*4fe0*/  LDSM.16.MT88.4 R84, [R196+0xe800] ;  /* 0x00e80000c454783b */ /* 0x000f620000004200 */
[-C--:B--2---:R-:W-:Y:S04]  /*4ff0*/  HMMA.16816.F32 R20, R4, R8.reuse, R20 ;  /* 0x000000080414723c */ /* 0x084fe80000001814 */
[----:B------:R-:W-:Y:S05]  /*5000*/  LDSM.16.MT88.4 R88, [R196+0xd800] ;  /* 0x00d80000c458783b */ /* 0x000fea0000004200 */
[----:B------:R-:W-:Y:S01]  /*5010*/  LDSM.16.MT88.4 R92, [R191+0x1800] ;  /* 0x00180000bf5c783b */ /* 0x000fe20000004200 */
[C---:B---3--:R-:W-:Y:S04]  /*5020*/  HMMA.16816.F32 R24, R12.reuse, R8, R24 ;  /* 0x000000080c18723c */ /* 0x048fe80000001818 */
[----:B------:R-:W-:Y:S04]  /*5030*/  LDSM.16.MT88.4 R96, [R196+0xf800] ;  /* 0x00f80000c460783b */ /* 0x000fe80000004200 */
[-C--:B------:R-:W-:Y:S08]  /*5040*/  HMMA.16816.F32 R28, R12, R10.reuse, R28 ;  /* 0x0000000a0c1c723c */ /* 0x080ff0000000181c */
[C---:B------:R-:W-:Y:S01]  /*5050*/  HMMA.16816.F32 R32, R4.reuse, R10, R32 ;  /* 0x0000000a0420723c */ /* 0x040fe20000001820 */
[----:B------:R-:W2:Y:S07]  /*5060*/  LDSM.16.MT88.4 R8, [R196+0x10800] ;  /* 0x01080000c408783b */ /* 0x000eae0000004200 */
[-C--:B----4-:R-:W-:Y:S08]  /*5070*/  HMMA.16816.F32 R36, R4, R16.reuse, R36 ;  /* 0x000000100424723c */ /* 0x090ff00000001824 */
[C---:B------:R-:W-:Y:S08]  /*5080*/  HMMA.16816.F32 R40, R12.reuse, R16, R40 ;  /* 0x000000100c28723c */ /* 0x040ff00000001828 */
[-C--:B------:R-:W-:Y:S08]  /*5090*/  HMMA.16816.F32 R44, R12, R18.reuse, R44 ;  /* 0x000000120c2c723c */ /* 0x080ff0000000182c */
[C---:B------:R-:W-:Y:S01]  /*50a0*/  HMMA.16816.F32 R48, R4.reuse, R18, R48 ;  /* 0x000000120430723c */ /* 0x040fe20000001830 */
[----:B------:R-:W-:Y:S07]  /*50b0*/  LDSM.16.MT88.4 R16, [R191+0x1000] ;  /* 0x00100000bf10783b */ /* 0x000fee0000004200 */
[-C--:B-1----:R-:W-:Y:S08]  /*50c0*/  HMMA.16816.F32 R52, R4, R68.reuse, R52 ;  /* 0x000000440434723c */ /* 0x082ff00000001834 */
[C---:B------:R-:W-:Y:S08]  /*50d0*/  HMMA.16816.F32 R56, R12.reuse, R68, R56 ;  /* 0x000000440c38723c */ /* 0x040ff00000001838 */
[-C--:B------:R-:W-:Y:S01]  /*50e0*/  HMMA.16816.F32 R60, R12, R70.reuse, R60 ;  /* 0x000000460c3c723c */ /* 0x080fe2000000183c */
[----:B------:R-:W-:Y:S07]  /*50f0*/  LDSM.16.MT88.4 R12, [R196+0xd000] ;  /* 0x00d00000c40c783b */ /* 0x000fee0000004200 */
[----:B------:R-:W-:Y:S01]  /*5100*/  HMMA.16816.F32 R64, R4, R70, R64 ;  /* 0x000000460440723c */ /* 0x000fe20000001840 */
[----:B------:R-:W1:Y:S05]  /*5110*/  LDSM.16.MT88.4 R4, [R192+0x1000] ;  /* 0x00100000c004783b */ /* 0x000e6a0000004200 */
        /* <DEDUP_REMOVED lines=10> */
[----:B------:R-:W5:Y:S07]  /*51c0*/  LDSM.16.MT88.4 R84, [R192+0x1800] ;  /* 0x00180000c054783b */ /* 0x000f6e0000004200 */
[-C--:B--2---:R-:W-:Y:S08]  /*51d0*/  HMMA.16816.F32 R52, R72, R8.reuse, R52 ;  /* 0x000000084834723c */ /* 0x084ff00000001834 */
[C---:B------:R-:W-:Y:S08]  /*51e0*/  HMMA.16816.F32 R56, R80.reuse, R8, R56 ;  /* 0x000000085038723c */ /* 0x040ff00000001838 */
[-C--:B------:R-:W-:Y:S01]  /*51f0*/  HMMA.16816.F32 R60, R80, R10.reuse, R60 ;  /* 0x0000000a503c723c */ /* 0x080fe2000000183c */
[----:B------:R-:W2:Y:S01]  /*5200*/  LDSM.16.MT88.4 R80, [R196+0x11800] ;  /* 0x01180000c450783b */ /* 0x000ea20000004200 */
[----:B------:R-:W-:Y:S06]  /*5210*/  BAR.SYNC.DEFER_BLOCKING 0x0 ;  /* 0x0000000000007b1d */ /* 0x000fec0000010000 */
        /* <DEDUP_REMOVED lines=12> */
[----:B------:R-:W-:Y:S04]  /*52e0*/  HMMA.16816.F32 R64, R4, R78, R64 ;  /* 0x0000004e0440723c */ /* 0x000fe80000001840 */
[----:B------:R-:W-:Y:S04]  /*52f0*/  IMAD.U32 R4, R223, -0x40, RZ ;  /* 0xffffffc0df047824 */ /* 0x000fe800078e00ff */
[-C--:B-----5:R-:W-:Y:S05]  /*5300*/  HMMA.16816.F32 R20, R84, R88.reuse, R20 ;  /* 0x000000585414723c */ /* 0x0a0fea0000001814 */
[C---:B------:R-:W-:Y:S03]  /*5310*/  LEA R236, P0, R4.reuse, R236, 0x2 ;  /* 0x000000ec04ec7211 */ /* 0x040fe600078010ff */
[C---:B------:R-:W-:Y:S04]  /*5320*/  HMMA.16816.F32 R24, R92.reuse, R88, R24 ;  /* 0x000000585c18723c */ /* 0x040fe80000001818 */
[----:B------:R-:W-:Y:S04]  /*5330*/  LEA.HI.X.SX32 R237, R4, R237, 0x2, P0 ;  /* 0x000000ed04ed7211 */ /* 0x000fe800000f16ff */
        /* <DEDUP_REMOVED lines=11> */
[----:B------:R-:W-:Y:S11]  /*53f0*/  @!P4 BRA `(.L_x_223) ;  /* 0x0000000000b0c947 */ /* 0x000ff60003800000 */
[----:B------:R-:W-:Y:S01]  /*5400*/  IADD3 R5, P0, PT, RZ, -UR25, RZ ;  /* 0x80000019ff057c10 */ /* 0x000fe2000ff1e0ff */
[----:B------:R-:W-:Y:S01]  /*5410*/  IMAD.U32 R6, RZ, RZ, UR27 ;  /* 0x0000001bff067e24 */ /* 0x000fe2000f8e00ff */
[----:B------:R-:W-:Y:S02]  /*5420*/  ISETP.GE.AND P3, PT, R205, UR6, PT ;  /* 0x00000006cd007c0c */ /* 0x000fe4000bf66270 */
[----:B------:R-:W-:Y:S01]  /*5430*/  ISETP.GE.AND P2, PT, R211, UR6, PT ;  /* 0x00000006d3007c0c */ /* 0x000fe2000bf46270 */
[----:B------:R-:W-:Y:S01]  /*5440*/  IMAD.X R4, RZ, RZ, ~UR4, P0 ;  /* 0x80000004ff047e24 */ /* 0x000fe200080e06ff */
[----:B------:R-:W-:Y:S04]  /*5450*/  ISETP.GE.AND P1, PT, R210, UR6, PT ;  /* 0x00000006d2007c0c */ /* 0x000fe8000bf26270 */
[----:B------:R-:W-:Y:S04]  /*5460*/  SHF.R.S64 R5, R5, 0x1f, R4 ;  /* 0x0000001f05057819 */ /* 0x000fe80000001004 */
[----:B------:R-:W-:Y:S01]  /*5470*/  IADD3 R238, P0, PT, R238, R5, RZ ;  /* 0x00000005eeee7210 */ /* 0x000fe20007f1e0ff */
[----:B------:R-:W-:Y:S03]  /*5480*/  IMAD.U32 R5, RZ, RZ, UR27 ;  /* 0x0000001bff057e24 */ /* 0x000fe6000f8e00ff */
[----:B------:R-:W-:Y:S01]  /*5490*/  LEA.HI.X.SX32 R239, R4, R239, 0x1, P0 ;  /* 0x000000ef04ef7211 */ /* 0x000fe200000f0eff */
[----:B------:R-:W-:Y:S01]  /*54a0*/  IMAD.U32 R4, RZ, RZ, UR26 ;  /* 0x0000001aff047e24 */ /* 0x000fe2000f8e00ff */
[----:B------:R-:W-:Y:S03]  /*54b0*/  LEA R6, P0, R6, R238, 0x1 ;  /* 0x000000ee06067211 */ /* 0x000fe600078008ff */
[----:B------:R-:W-:Y:S01]  /*54c0*/  @!PT LDS RZ, [RZ] ;  /* 0x00000000fffff984 */ /* 0x000fe20000000800 */
[----:B------:R-:W-:Y:S01]  /*54d0*/  @!PT LDS RZ, [RZ] ;  /* 0x00000000fffff984 */ /* 0x000fe20000000800 */
[----:B------:R-:W-:Y:S01]  /*54e0*/  @!PT LDS RZ, [RZ] ;  /* 0x00000000fffff984 */ /* 0x000fe20000000800 */
[----:B------:R1:W-:Y:S01]  /*54f0*/  @!P3 LDGSTS.E.BYPASS.LTC128B.128 [R214+0xc000], desc[UR20][R238.64] ;  /* 0x0c000000eed6bfae */ /* 0x0003e2000b981a14 */
[----:B------:R-:W-:Y:S03]  /*5500*/  LEA.HI.X R7, R5, R239, R4, 0x1, P0 ;  /* 0x000000ef05077211 */ /* 0x000fe600000f0c04 */
        /* <DEDUP_REMOVED lines=27> */
.L_x_223:
[----:B------:R-:W-:Y:S01]  /*56c0*/  LDSM.16.M88.4 R96, [R190+0x1e000] ;  /* 0x01e00000be60783b */ /* 0x000fe20000000200 */
[----:B------:R-:W-:Y:S01]  /*56d0*/  ISETP.GT.AND P1, PT, R230, R219, PT ;  /* 0x000000dbe600720c */ /* 0x000fe20003f24270 */
[----:B------:R-:W-:Y:S01]  /*56e0*/  VIADD R225, R225, 0xffffffc0 ;  /* 0xffffffc0e1e17836 */ /* 0x000fe20000000000 */
[----:B------:R-:W-:Y:S01]  /*56f0*/  @P4 IADD3 R222, P2, PT, R222, -0x100, RZ ;  /* 0xffffff00dede4810 */ /* 0x000fe20007f5e0ff */
[----:B------:R-:W1:Y:S03]  /*5700*/  LDSM.16.MT88.4 R16, [R196+0x12000] ;  /* 0x01200000c410783b */ /* 0x000e660000004200 */
[----:B------:R-:W-:Y:S01]  /*5710*/  @P4 IADD3.X R221, PT, PT, R221, -0x1, RZ, P2, !PT ;  /* 0xffffffffdddd4810 */ /* 0x000fe200017fe4ff */
[----:B------:R-:W2:Y:S04]  /*5720*/  LDSM.16.M88.4 R92, [R190+0x1f000] ;  /* 0x01f00000be5c783b */ /* 0x000ea80000000200 */
[----:B------:R-:W3:Y:S04]  /*5730*/  LDSM.16.MT88.4 R80, [R196+0x14000] ;  /* 0x01400000c450783b */ /* 0x000ee80000004200 */
[----:B------:R-:W4:Y:S04]  /*5740*/  LDSM.16.MT88.4 R148, [R196+0x16000] ;  /* 0x01600000c494783b */ /* 0x000f280000004200 */
[----:B------:R-:W-:Y:S04]  /*5750*/  LDSM.16.M88.4 R152, [R184+0x1e000] ;  /* 0x01e00000b898783b */ /* 0x000fe80000000200 */
[----:B------:R-:W4:Y:S04]  /*5760*/  LDSM.16.MT88.4 R156, [R196+0x12800] ;  /* 0x01280000c49c783b */ /* 0x000f280000004200 */
[----:B------:R-:W4:Y:S04]  /*5770*/  LDSM.16.M88.4 R160, [R184+0x1f000] ;  /* 0x01f00000b8a0783b */ /* 0x000f280000000200 */
[----:B------:R-:W4:Y:S04]  /*5780*/  LDSM.16.MT88.4 R164, [R196+0x14800] ;  /* 0x01480000c4a4783b */ /* 0x000f280000004200 */
[----:B------:R-:W4:Y:S04]  /*5790*/  LDSM.16.MT88.4 R168, [R196+0x16800] ;  /* 0x01680000c4a8783b */ /* 0x000f280000004200 */
[----:B------:R-:W-:Y:S01]  /*57a0*/  LDSM.16.M88.4 R172, [R3+0x1e000] ;  /* 0x01e0000003ac783b */ /* 0x000fe20000000200 */
[-C--:B-1----:R-:W-:Y:S03]  /*57b0*/  HMMA.16816.F32 R4, R96, R16.reuse, RZ ;  /* 0x000000106004723c */ /* 0x082fe600000018ff */
[----:B------:R-:W1:Y:S04]  /*57c0*/  LDSM.16.MT88.4 R176, [R196+0x13000] ;  /* 0x01300000c4b0783b */ /* 0x000e680000004200 */
[----:B------:R-:W1:Y:S01]  /*57d0*/  LDSM.16.M88.4 R180, [R3+0x1f000] ;  /* 0x01f0000003b4783b */ /* 0x000e620000000200 */
[C---:B--2---:R-:W-:Y:S03]  /*57e0*/  HMMA.16816.F32 R8, R92.reuse, R16, RZ ;  /* 0x000000105c08723c */ /* 0x044fe600000018ff */
[----:B------:R-:W-:Y:S05]  /*57f0*/  STL.64 [R1], R20 ;  /* 0x0000001401007387 */ /* 0x000fea0000100a00 */
[-C--:B------:R-:W-:Y:S08]  /*5800*/  HMMA.16816.F32 R12, R92, R18.reuse, RZ ;  /* 0x000000125c0c723c */ /* 0x080ff000000018ff */
[C---:B------:R-:W-:Y:S08]  /*5810*/  HMMA.16816.F32 R16, R96.reuse, R18, RZ ;  /* 0x000000126010723c */ /* 0x040ff000000018ff */
[-C--:B---3--:R-:W-:Y:S08]  /*5820*/  HMMA.16816.F32 R68, R96, R80.reuse, RZ ;  /* 0x000000506044723c */ /* 0x088ff000000018ff */
[C---:B------:R-:W-:Y:S08]  /*5830*/  HMMA.16816.F32 R72, R92.reuse, R80, RZ ;  /* 0x000000505c48723c */ /* 0x040ff000000018ff */
[-C--:B------:R-:W-:Y:S08]  /*5840*/  HMMA.16816.F32 R76, R92, R82.reuse, RZ ;  /* 0x000000525c4c723c */ /* 0x080ff000000018ff */
[C---:B------:R-:W-:Y:S08]  /*5850*/  HMMA.16816.F32 R80, R96.reuse, R82, RZ ;  /* 0x000000526050723c */ /* 0x040ff000000018ff */
[-C--:B----4-:R-:W-:Y:S08]  /*5860*/  HMMA.16816.F32 R84, R96, R148.reuse, RZ ;  /* 0x000000946054723c */ /* 0x090ff000000018ff */
[C---:B------:R-:W-:Y:S08]  /*5870*/  HMMA.16816.F32 R88, R92.reuse, R148, RZ ;  /* 0x000000945c58723c */ /* 0x040ff000000018ff */
[-C--:B------:R-:W-:Y:S08]  /*5880*/  HMMA.16816.F32 R92, R92, R150.reuse, RZ ;  /* 0x000000965c5c723c */ /* 0x080ff000000018ff */
[----:B------:R-:W-:Y:S01]  /*5890*/  HMMA.16816.F32 R96, R96, R150, RZ ;  /* 0x000000966060723c */ /* 0x000fe200000018ff */
[----:B------:R-:W2:Y:S07]  /*58a0*/  LDSM.16.MT88.4 R148, [R196+0x15000] ;  /* 0x01500000c494783b */ /* 0x000eae0000004200 */
[-C--:B------:R-:W-:Y:S08]  /*58b0*/  HMMA.16816.F32 R4, R152, R156.reuse, R4 ;  /* 0x0000009c9804723c */ /* 0x080ff00000001804 */
[C---:B------:R-:W-:Y:S04]  /*58c0*/  HMMA.16816.F32 R8, R160.reuse, R156, R8 ;  /* 0x0000009ca008723c */ /* 0x040fe80000001808 */
[C---:B------:R-:W-:Y:S04]  /*58d0*/  IMAD.SHL.U32 R156, R223.reuse, 0x8, RZ ;  /* 0x00000008df9c7824 */ /* 0x040fe800078e00ff */
[-C--:B------:R-:W-:Y:S08]  /*58e0*/  HMMA.16816.F32 R12, R160, R158.reuse, R12 ;  /* 0x0000009ea00c723c */ /* 0x080ff0000000180c */
[C---:B------:R-:W-:Y:S08]  /*58f0*/  HMMA.16816.F32 R16, R152.reuse, R158, R16 ;  /* 0x0000009e9810723c */ /* 0x040ff00000001810 */
[-C--:B------:R-:W-:Y:S08]  /*5900*/  HMMA.16816.F32 R68, R152, R164.reuse, R68 ;  /* 0x000000a49844723c */ /* 0x080ff00000001844 */
[C---:B------:R-:W-:Y:S08]  /*5910*/  HMMA.16816.F32 R72, R160.reuse, R164, R72 ;  /* 0x000000a4a048723c */ /* 0x040ff00000001848 */
[-C--:B------:R-:W-:Y:S08]  /*5920*/  HMMA.16816.F32 R76, R160, R166.reuse, R76 ;  /* 0x000000a6a04c723c */ /* 0x080ff0000000184c */
[C---:B------:R-:W-:Y:S01]  /*5930*/  HMMA.16816.F32 R80, R152.reuse, R166, R80 ;  /* 0x000000a69850723c */ /* 0x040fe20000001850 */
[----:B------:R-:W-:Y:S07]  /*5940*/  LDSM.16.MT88.4 R164, [R196+0x15800] ;  /* 0x01580000c4a4783b */ /* 0x000fee0000004200 */
[-C--:B------:R-:W-:Y:S08]  /*5950*/  HMMA.16816.F32 R84, R152, R168.reuse, R84 ;  /* 0x000000a89854723c */ /* 0x080ff00000001854 */
[C---:B------:R-:W-:Y:S04]  /*5960*/  HMMA.16816.F32 R88, R160.reuse, R168, R88 ;  /* 0x000000a8a058723c */ /* 0x040fe80000001858 */
[C---:B------:R-:W-:Y:S04]  /*5970*/  LEA R168, P0, R156.reuse, R236, 0x2 ;  /* 0x000000ec9ca87211 */ /* 0x040fe800078010ff */
[-C--:B------:R-:W-:Y:S01]  /*5980*/  HMMA.16816.F32 R92, R160, R170.reuse, R92 ;  /* 0x000000aaa05c723c */ /* 0x080fe2000000185c */
[----:B------:R-:W-:Y:S02]  /*5990*/  LDSM.16.M88.4 R160, [R2+0x1f000] ;  /* 0x01f0000002a0783b */ /* 0x000fe40000000200 */
[----:B------:R-:W-:Y:S02]  /*59a0*/  LEA.HI.X.SX32 R169, R156, R237, 0x2, P0 ;  /* 0x000000ed9ca97211 */ /* 0x000fe400000f16ff */
[----:B------:R-:W-:Y:S03]  /*59b0*/  LDSM.16.MT88.4 R156, [R196+0x13800] ;  /* 0x01380000c49c783b */ /* 0x000fe60000004200 */
[----:B------:R-:W-:Y:S01]  /*59c0*/  HMMA.16816.F32 R96, R152, R170, R96 ;  /* 0x000000aa9860723c */ /* 0x000fe20000001860 */
[----:B------:R-:W3:Y:S03]  /*59d0*/  LDSM.16.MT88.4 R152, [R196+0x17000] ;  /* 0x01700000c498783b */ /* 0x000ee60000004200 */
[C---:B------:R-:W-:Y:S04]  /*59e0*/  LEA R170, P0, R223.reuse, R168, 0x5 ;  /* 0x000000a8dfaa7211 */ /* 0x040fe800078028ff */
[-C--:B-1----:R-:W-:Y:S05]  /*59f0*/  HMMA.16816.F32 R4, R172, R176.reuse, R4 ;  /* 0x000000b0ac04723c */ /* 0x082fea0000001804 */
[C---:B------:R-:W-:Y:S03]  /*5a00*/  LEA.HI.X.SX32 R171, R223.reuse, R169, 0x5, P0 ;  /* 0x000000a9dfab7211 */ /* 0x040fe600000f2eff */
[C---:B------:R-:W-:Y:S04]  /*5a10*/  HMMA.16816.F32 R8, R180.reuse, R176, R8 ;  /* 0x000000b0b408723c */ /* 0x040fe80000001808 */
[C---:B------:R-:W-:Y:S04]  /*5a20*/  LEA R176, P0, R223.reuse, R170, 0x5 ;  /* 0x000000aadfb07211 */ /* 0x040fe800078028ff */
[-C--:B------:R-:W-:Y:S03]  /*5a30*/  HMMA.16816.F32 R12, R180, R178.reuse, R12 ;  /* 0x000000b2b40c723c */ /* 0x080fe6000000180c */
[C---:B------:R-:W-:Y:S05]  /*5a40*/  LEA.HI.X.SX32 R177, R223.reuse, R171, 0x5, P0 ;  /* 0x000000abdfb17211 */ /* 0x040fea00000f2eff */
[C---:B------:R-:W-:Y:S04]  /*5a50*/  HMMA.16816.F32 R16, R172.reuse, R178, R16 ;  /* 0x000000b2ac10723c */ /* 0x040fe80000001810 */
[C---:B------:R-:W-:Y:S04]  /*5a60*/  LEA R178, P0, R223.reuse, R176, 0x5 ;  /* 0x000000b0dfb27211 */ /* 0x040fe800078028ff */
[-C--:B--2---:R-:W-:Y:S03]  /*5a70*/  HMMA.16816.F32 R68, R172, R148.reuse, R68 ;  /* 0x00000094ac44723c */ /* 0x084fe60000001844 */
        /* <DEDUP_REMOVED lines=8> */
[C---:B------:R-:W-:Y:S01]  /*5b00*/  HMMA.16816.F32 R80, R172.reuse, R150, R80 ;  /* 0x00000096ac50723c */ /* 0x040fe20000001850 */
[----:B------:R-:W1:Y:S03]  /*5b10*/  LDSM.16.M88.4 R148, [R2+0x1e000] ;  /* 0x01e000000294783b */ /* 0x000e660000000200 */
[C---:B------:R-:W-:Y:S04]  /*5b20*/  LEA.HI.X.SX32 R249, R223.reuse, R247, 0x5, P0 ;  /* 0x000000f7dff97211 */ /* 0x040fe800000f2eff */
[-C--:B---3--:R-:W-:Y:S03]  /*5b30*/  HMMA.16816.F32 R84, R172, R152.reuse, R84 ;  /* 0x00000098ac54723c */ /* 0x088fe60000001854 */
[C---:B------:R-:W-:Y:S05]  /*5b40*/  IMAD.WIDE R20, R223.reuse, -0xc0, R248 ;  /* 0xffffff40df147825 */ /* 0x040fea00078e02f8 */
[C---:B------:R-:W-:Y:S04]  /*5b50*/  HMMA.16816.F32 R88, R180.reuse, R152, R88 ;  /* 0x00000098b458723c */ /* 0x040fe80000001858 */
[C---:B------:R-:W-:Y:S04]  /*5b60*/  LEA R250, P0, R223.reuse, R20, 0x5 ;  /* 0x00000014dffa7211 */ /* 0x040fe800078028ff */
[-C--:B------:R-:W-:Y:S03]  /*5b70*/  HMMA.16816.F32 R92, R180, R154.reuse, R92 ;  /* 0x0000009ab45c723c */ /* 0x080fe6000000185c */
[C---:B------:R-:W-:Y:S02]  /*5b80*/  LEA.HI.X.SX32 R251, R223.reuse, R21, 0x5, P0 ;  /* 0x00000015dffb7211 */ /* 0x040fe400000f2eff */
[C---:B------:R-:W-:Y:S03]  /*5b90*/  LEA R180, P0, R223.reuse, R250, 0x5 ;  /* 0x000000fadfb47211 */ /* 0x040fe600078028ff */
[----:B------:R-:W-:Y:S01]  /*5ba0*/  HMMA.16816.F32 R96, R172, R154, R96 ;  /* 0x0000009aac60723c */ /* 0x000fe20000001860 */
[----:B------:R-:W2:Y:S03]  /*5bb0*/  LDSM.16.MT88.4 R152, [R196+0x17800] ;  /* 0x01780000c498783b */ /* 0x000ea60000004200 */
[C---:B------:R-:W-:Y:S02]  /*5bc0*/  LEA.HI.X.SX32 R181, R223.reuse, R251, 0x5, P0 ;  /* 0x000000fbdfb57211 */ /* 0x040fe400000f2eff */
[C---:B------:R-:W-:Y:S02]  /*5bd0*/  LEA R172, P0, R223.reuse, R180, 0x5 ;  /* 0x000000b4dfac7211 */ /* 0x040fe400078028ff */
        /* <DEDUP_REMOVED lines=15> */
[C---:B------:R-:W-:Y:S04]  /*5cd0*/  IMAD.WIDE R166, R223.reuse, -0xc0, R164 ;  /* 0xffffff40dfa67825 */ /* 0x040fe800078e02a4 */
[-C--:B--2---:R-:W-:Y:S03]  /*5ce0*/  HMMA.16816.F32 R84, R148, R152.reuse, R84 ;  /* 0x000000989454723c */ /* 0x084fe60000001854 */
[C---:B------:R-:W-:Y:S04]  /*5cf0*/  LEA R174, P0, R223.reuse, R166, 0x5 ;  /* 0x000000a6dfae7211 */ /* 0x040fe800078028ff */
[C---:B------:R-:W-:Y:S01]  /*5d00*/  LEA.HI.X.SX32 R175, R223.reuse, R167, 0x5, P0 ;  /* 0x000000a7dfaf7211 */ /* 0x040fe200000f2eff */
[C---:B------:R-:W-:Y:S04]  /*5d10*/  HMMA.16816.F32 R88, R160.reuse, R152, R88 ;  /* 0x00000098a058723c */ /* 0x040fe80000001858 */
[C---:B------:R-:W-:Y:S04]  /*5d20*/  LEA R152, P0, R223.reuse, R174, 0x5 ;  /* 0x000000aedf987211 */ /* 0x040fe800078028ff */
[-C--:B------:R-:W-:Y:S03]  /*5d30*/  HMMA.16816.F32 R92, R160, R154.reuse, R92 ;  /* 0x0000009aa05c723c */ /* 0x080fe6000000185c */
[C---:B------:R-:W-:Y:S02]  /*5d40*/  LEA.HI.X.SX32 R153, R223.reuse, R175, 0x5, P0 ;  /* 0x000000afdf997211 */ /* 0x040fe400000f2eff */
[----:B------:R-:W-:Y:S03]  /*5d50*/  LEA R162, P0, R223, R152, 0x5 ;  /* 0x00000098dfa27211 */ /* 0x000fe600078028ff */
[----:B------:R-:W-:Y:S04]  /*5d60*/  HMMA.16816.F32 R96, R148, R154, R96 ;  /* 0x0000009a9460723c */ /* 0x000fe80000001860 */
[----:B------:R-:W-:Y:S01]  /*5d70*/  @P4 IMAD.WIDE.U32 R148, R203, 0x4, R242 ;  /* 0x00000004cb944825 */ /* 0x000fe200078e00f2 */
[C---:B------:R-:W-:Y:S02]  /*5d80*/  LEA.HI.X.SX32 R163, R223.reuse, R153, 0x5, P0 ;  /* 0x00000099dfa37211 */ /* 0x040fe400000f2eff */
[C---:B------:R-:W-:Y:S02]  /*5d90*/  LEA R160, P0, R223.reuse, R162, 0x5 ;  /* 0x000000a2dfa07211 */ /* 0x040fe400078028ff */
[----:B------:R-:W5:Y:S02]  /*5da0*/  @P4 LDG.E R227, desc[UR20][R148.64+-0x100] ;  /* 0xffff001494e34981 */ /* 0x000f64000c1e1900 */
[C---:B------:R-:W-:Y:S02]  /*5db0*/  LEA.HI.X.SX32 R161, R223.reuse, R163, 0x5, P0 ;  /* 0x000000a3dfa17211 */ /* 0x040fe400000f2eff */
[----:B------:R1:W5:Y:S01]  /*5dc0*/  @P4 LDG.E R226, desc[UR20][R148.64+-0xe0] ;  /* 0xffff201494e24981 */ /* 0x000362000c1e1900 */
[C---:B------:R-:W-:Y:S03]  /*5dd0*/  LEA R154, P0, R223.reuse, R160, 0x5 ;  /* 0x000000a0df9a7211 */ /* 0x040fe600078028ff */
[----:B------:R-:W-:Y:S01]  /*5de0*/  REDG.E.ADD.F32.FTZ.RN.STRONG.GPU desc[UR20][R236.64], R4 ;  /* 0x00000004ec0079a6 */ /* 0x000fe2000c12f314 */
[C---:B------:R-:W-:Y:S02]  /*5df0*/  LEA.HI.X.SX32 R155, R223.reuse, R161, 0x5, P0 ;  /* 0x000000a1df9b7211 */ /* 0x040fe400000f2eff */
[C---:B------:R-:W-:Y:S01]  /*5e00*/  LEA R150, P0, R223.reuse, R154, 0x5 ;  /* 0x0000009adf967211 */ /* 0x040fe200078028ff */
[----:B------:R2:W-:Y:S03]  /*5e10*/  REDG.E.ADD.F32.FTZ.RN.STRONG.GPU desc[UR20][R168.64], R5 ;  /* 0x00000005a80079a6 */ /* 0x0005e6000c12f314 */
[C---:B------:R-:W-:Y:S01]  /*5e20*/  LEA.HI.X.SX32 R151, R223.reuse, R155, 0x5, P0 ;  /* 0x0000009bdf977211 */ /* 0x040fe200000f2eff */
[----:B------:R3:W-:Y:S04]  /*5e30*/  REDG.E.ADD.F32.FTZ.RN.STRONG.GPU desc[UR20][R170.64], R6 ;  /* 0x00000006aa0079a6 */ /* 0x0007e8000c12f314 */
[----:B------:R4:W-:Y:S04]  /*5e40*/  REDG.E.ADD.F32.FTZ.RN.STRONG.GPU desc[UR20][R176.64], R7 ;  /* 0x00000007b00079a6 */ /* 0x0009e8000c12f314 */
[----:B------:R4:W-:Y:S04]  /*5e50*/  REDG.E.ADD.F32.FTZ.RN.STRONG.GPU desc[UR20][R178.64], R8 ;  /* 0x00000008b20079a6 */ /* 0x0009e8000c12f314 */
[----:B------:R4:W-:Y:S01]  /*5e60*/  REDG.E.ADD.F32.FTZ.RN.STRONG.GPU desc[UR20][R244.64], R9 ;  /* 0x00000009f40079a6 */ /* 0x0009e2000c12f314 */
[C---:B-1----:R-:W-:Y:S03]  /*5e70*/  IMAD.WIDE R148, R223.reuse, -0xc0, R150 ;  /* 0xffffff40df947825 */ /* 0x042fe600078e0296 */
[----:B------:R1:W-:Y:S04]  /*5e80*/  REDG.E.ADD.F32.FTZ.RN.STRONG.GPU desc[UR20][R246.64], R10 ;  /* 0x0000000af60079a6 */ /* 0x0003e8000c12f314 */
[----:B------:R1:W-:Y:S01]  /*5e90*/  REDG.E.ADD.F32.FTZ.RN.STRONG.GPU desc[UR20][R248.64], R11 ;  /* 0x0000000bf80079a6 */ /* 0x0003e2000c12f314 */
[C---:B--2---:R-:W-:Y:S03]  /*5ea0*/  LEA R168, P0, R223.reuse, R148, 0x5 ;  /* 0x00000094dfa87211 */ /* 0x044fe600078028ff */
[----:B------:R2:W-:Y:S01]  /*5eb0*/  REDG.E.ADD.F32.FTZ.RN.STRONG.GPU desc[UR20][R236.64+0x80], R16 ;  /* 0x00008010ec0079a6 */ /* 0x0005e2000c12f314 */
[C---:B------:R-:W-:Y:S03]  /*5ec0*/  LEA.HI.X.SX32 R169, R223.reuse, R149, 0x5, P0 ;  /* 0x00000095dfa97211 */ /* 0x040fe600000f2eff */
[----:B------:R2:W-:Y:S01]  /*5ed0*/  REDG.E.ADD.F32.FTZ.RN.STRONG.GPU desc[UR20][R20.64+0x80], R17 ;  /* 0x00008011140079a6 */ /* 0x0005e2000c12f314 */
[C---:B------:R-:W-:Y:S03]  /*5ee0*/  LEA R4, P0, R223.reuse, R168, 0x5 ;  /* 0x000000a8df047211 */ /* 0x040fe600078028ff */
[----:B------:R2:W-:Y:S01]  /*5ef0*/  REDG.E.ADD.F32.FTZ.RN.STRONG.GPU desc[UR20][R250.64+0x80], R18 ;  /* 0x00008012fa0079a6 */ /* 0x0005e2000c12f314 */
[C---:B------:R-:W-:Y:S02]  /*5f00*/  LEA.HI.X.SX32 R5, R223.reuse, R169, 0x5, P0 ;  /* 0x000000a9df057211 */ /* 0x040fe400000f2eff */
[C---:B---3--:R-:W-:Y:S01]  /*5f10*/  LEA R170, P0, R223.reuse, R4, 0x5 ;  /* 0x00000004dfaa7211 */ /* 0x048fe200078028ff */
[----:B------:R3:W-:Y:S03]  /*5f20*/  REDG.E.ADD.F32.FTZ.RN.STRONG.GPU desc[UR20][R180.64+0x80], R19 ;  /* 0x00008013b40079a6 */ /* 0x0007e6000c12f314 */
[C---:B------:R-:W-:Y:S01]  /*5f30*/  LEA.HI.X.SX32 R171, R223.reuse, R5, 0x5, P0 ;  /* 0x00000005dfab7211 */ /* 0x040fe200000f2eff */
[----:B------:R3:W-:Y:S01]  /*5f40*/  REDG.E.ADD.F32.FTZ.RN.STRONG.GPU desc[UR20][R172.64+0x80], R12 ;  /* 0x0000800cac0079a6 */ /* 0x0007e2000c12f314 */
[C---:B----4-:R-:W-:Y:S03]  /*5f50*/  LEA R176, P0, R223.reuse, R170, 0x5 ;  /* 0x000000aadfb07211 */ /* 0x050fe600078028ff */
[----:B------:R4:W-:Y:S01]  /*5f60*/  REDG.E.ADD.F32.FTZ.RN.STRONG.GPU desc[UR20][R156.64+0x80], R13 ;  /* 0x0000800d9c0079a6 */ /* 0x0009e2000c12f314 */
[C---:B------:R-:W-:Y:S02]  /*5f70*/  LEA.HI.X.SX32 R177, R223.reuse, R171, 0x5, P0 ;  /* 0x000000abdfb17211 */ /* 0x040fe400000f2eff */
[C---:B------:R-:W-:Y:S01]  /*5f80*/  LEA R6, P0, R223.reuse, R176, 0x5 ;  /* 0x000000b0df067211 */ /* 0x040fe200078028ff */
[----:B------:R4:W-:Y:S03]  /*5f90*/  REDG.E.ADD.F32.FTZ.RN.STRONG.GPU desc[UR20][R158.64+0x80], R14 ;  /* 0x0000800e9e0079a6 */ /* 0x0009e6000c12f314 */
[C---:B------:R-:W-:Y:S01]  /*5fa0*/  LEA.HI.X.SX32 R7, R223.reuse, R177, 0x5, P0 ;  /* 0x000000b1df077211 */ /* 0x040fe200000f2eff */
[----:B------:R4:W-:Y:S01]  /*5fb0*/  REDG.E.ADD.F32.FTZ.RN.STRONG.GPU desc[UR20][R164.64+0x80], R15 ;  /* 0x0000800fa40079a6 */ /* 0x0009e2000c12f314 */
[C---:B------:R-:W-:Y:S03]  /*5fc0*/  LEA R178, P0, R223.reuse, R6, 0x5 ;  /* 0x00000006dfb27211 */ /* 0x040fe600078028ff */
[----:B------:R-:W-:Y:S01]  /*5fd0*/  REDG.E.ADD.F32.FTZ.RN.STRONG.GPU desc[UR20][R236.64+0x100], R68 ;  /* 0x00010044ec0079a6 */ /* 0x000fe2000c12f314 */
[C---:B------:R-:W-:Y:S03]  /*5fe0*/  LEA.HI.X.SX32 R179, R223.reuse, R7, 0x5, P0 ;  /* 0x00000007dfb37211 */ /* 0x040fe600000f2eff */
[----:B------:R-:W-:Y:S01]  /*5ff0*/  REDG.E.ADD.F32.FTZ.RN.STRONG.GPU desc[UR20][R166.64+0x100], R69 ;  /* 0x00010045a60079a6 */ /* 0x000fe2000c12f314 */
        /* <DEDUP_REMOVED lines=9> */
[C---:B-1----:R-:W-:Y:S01]  /*6090*/  LEA R246, P0, R223.reuse, R244, 0x5 ;  /* 0x000000f4dff67211 */ /* 0x042fe200078028ff */
[----:B------:R-:W-:Y:S03]  /*60a0*/  REDG.E.ADD.F32.FTZ.RN.STRONG.GPU desc[UR20][R154.64+0x100], R74 ;  /* 0x0001004a9a0079a6 */ /* 0x000fe6000c12f314 */
[C---:B------:R-:W-:Y:S01]  /*60b0*/  LEA.HI.X.SX32 R247, R223.reuse, R245, 0x5, P0 ;  /* 0x000000f5dff77211 */ /* 0x040fe200000f2eff */
[----:B------:R-:W-:Y:S01]  /*60c0*/  REDG.E.ADD.F32.FTZ.RN.STRONG.GPU desc[UR20][R150.64+0x100], R75 ;  /* 0x0001004b960079a6 */ /* 0x000fe2000c12f314 */
[C---:B------:R-:W-:Y:S03]  /*60d0*/  LEA R10, P0, R223.reuse, R246, 0x5 ;  /* 0x000000f6df0a7211 */ /* 0x040fe600078028ff */
[----:B------:R-:W-:Y:S01]  /*60e0*/  REDG.E.ADD.F32.FTZ.RN.STRONG.GPU desc[UR20][R236.64+0x180], R80 ;  /* 0x00018050ec0079a6 */ /* 0x000fe2000c12f314 */
[C---:B------:R-:W-:Y:S02]  /*60f0*/  LEA.HI.X.SX32 R11, R223.reuse, R247, 0x5, P0 ;  /* 0x000000f7df0b7211 */ /* 0x040fe400000f2eff */
[C---:B------:R-:W-:Y:S01]  /*6100*/  LEA R248, P0, R223.reuse, R10, 0x5 ;  /* 0x0000000adff87211 */ /* 0x040fe200078028ff */
[----:B------:R-:W-:Y:S03]  /*6110*/  REDG.E.ADD.F32.FTZ.RN.STRONG.GPU desc[UR20][R148.64+0x180], R81 ;  /* 0x00018051940079a6 */ /* 0x000fe6000c12f314 */
[C---:B------:R-:W-:Y:S01]  /*6120*/  LEA.HI.X.SX32 R249, R223.reuse, R11, 0x5, P0 ;  /* 0x0000000bdff97211 */ /* 0x040fe200000f2eff */
[----:B------:R-:W-:Y:S01]  /*6130*/  REDG.E.ADD.F32.FTZ.RN.STRONG.GPU desc[UR20][R168.64+0x180], R82 ;  /* 0x00018052a80079a6 */ /* 0x000fe2000c12f314 */
[C---:B--2---:R-:W-:Y:S03]  /*6140*/  LEA R16, P0, R223.reuse, R248, 0x5 ;  /* 0x000000f8df107211 */ /* 0x044fe600078028ff */
[----:B------:R1:W-:Y:S01]  /*6150*/  REDG.E.ADD.F32.FTZ.RN.STRONG.GPU desc[UR20][R4.64+0x180], R83 ;  /* 0x00018053040079a6 */ /* 0x0003e2000c12f314 */
[C---:B------:R-:W-:Y:S03]  /*6160*/  LEA.HI.X.SX32 R17, R223.reuse, R249, 0x5, P0 ;  /* 0x000000f9df117211 */ /* 0x040fe600000f2eff */
[----:B------:R-:W-:Y:S01]  /*6170*/  REDG.E.ADD.F32.FTZ.RN.STRONG.GPU desc[UR20][R170.64+0x180], R76 ;  /* 0x0001804caa0079a6 */ /* 0x000fe2000c12f314 */
[C---:B------:R-:W-:Y:S03]  /*6180*/  IMAD.WIDE R250, R223.reuse, -0xc0, R16 ;  /* 0xffffff40dffa7825 */ /* 0x040fe600078e0210 */
[----:B------:R-:W-:Y:S01]  /*6190*/  REDG.E.ADD.F32.FTZ.RN.STRONG.GPU desc[UR20][R176.64+0x180], R77 ;  /* 0x0001804db00079a6 */ /* 0x000fe2000c12f314 */
[C---:B---3--:R-:W-:Y:S03]  /*61a0*/  LEA R180, P0, R223.reuse, R250, 0x5 ;  /* 0x000000fadfb47211 */ /* 0x048fe600078028ff */
[----:B------:R2:W-:Y:S01]  /*61b0*/  REDG.E.ADD.F32.FTZ.RN.STRONG.GPU desc[UR20][R6.64+0x180], R78 ;  /* 0x0001804e060079a6 */ /* 0x0005e2000c12f314 */
[C---:B------:R-:W-:Y:S03]  /*61c0*/  LEA.HI.X.SX32 R181, R223.reuse, R251, 0x5, P0 ;  /* 0x000000fbdfb57211 */ /* 0x040fe600000f2eff */
[----:B------:R-:W-:Y:S01]  /*61d0*/  REDG.E.ADD.F32.FTZ.RN.STRONG.GPU desc[UR20][R178.64+0x180], R79 ;  /* 0x0001804fb20079a6 */ /* 0x000fe2000c12f314 */
[C---:B------:R-:W-:Y:S03]  /*61e0*/  LEA R18, P0, R223.reuse, R180, 0x5 ;  /* 0x000000b4df127211 */ /* 0x040fe600078028ff */
[----:B------:R-:W-:Y:S01]  /*61f0*/  REDG.E.ADD.F32.FTZ.RN.STRONG.GPU desc[UR20][R236.64+0x200], R84 ;  /* 0x00020054ec0079a6 */ /* 0x000fe2000c12f314 */
[C---:B------:R-:W-:Y:S02]  /*6200*/  LEA.HI.X.SX32 R19, R223.reuse, R181, 0x5, P0 ;  /* 0x000000b5df137211 */ /* 0x040fe400000f2eff */
[C---:B------:R-:W-:Y:S01]  /*6210*/  LEA R12, P0, R223.reuse, R18, 0x5 ;  /* 0x00000012df0c7211 */ /* 0x040fe200078028ff */
[----:B------:R-:W-:Y:S03]  /*6220*/  REDG.E.ADD.F32.FTZ.RN.STRONG.GPU desc[UR20][R182.64+0x200], R85 ;  /* 0x00020055b60079a6 */ /* 0x000fe6000c12f314 */
[C---:B----4-:R-:W-:Y:S01]  /*6230*/  LEA.HI.X.SX32 R13, R223.reuse, R19, 0x5, P0 ;  /* 0x00000013df0d7211 */ /* 0x050fe200000f2eff */
        /* <DEDUP_REMOVED lines=8> */
[C---:B--2---:R-:W-:Y:S03]  /*62c0*/  LEA R6, P0, R223.reuse, R4, 0x5 ;  /* 0x00000004df067211 */ /* 0x044fe600078028ff */
[----:B------:R-:W-:Y:S01]  /*62d0*/  REDG.E.ADD.F32.FTZ.RN.STRONG.GPU desc[UR20][R248.64+0x200], R90 ;  /* 0x0002005af80079a6 */ /* 0x000fe2000c12f314 */
[----:B------:R-:W-:Y:S03]  /*62e0*/  LEA.HI.X.SX32 R7, R223, R5, 0x5, P0 ;  /* 0x00000005df077211 */ /* 0x000fe600000f2eff */
[----:B------:R-:W-:Y:S04]  /*62f0*/  REDG.E.ADD.F32.FTZ.RN.STRONG.GPU desc[UR20][R16.64+0x200], R91 ;  /* 0x0002005b100079a6 */ /* 0x000fe8000c12f314 */
        /* <DEDUP_REMOVED lines=8> */
[----:B------:R-:W-:Y:S04]  /*6380*/  LDSM.16.MT88.4 R4, [R192+-0x2000] ;  /* 0xffe00000c004783b */ /* 0x000fe80000004200 */
[----:B------:R-:W1:Y:S04]  /*6390*/  LDSM.16.MT88.4 R8, [R188] ;  /* 0x00000000bc08783b */ /* 0x000e680000004200 */
[----:B------:R-:W2:Y:S04]  /*63a0*/  LDSM.16.MT88.4 R12, [R191+-0x2000] ;  /* 0xffe00000bf0c783b */ /* 0x000ea80000004200 */
[----:B------:R-:W3:Y:S04]  /*63b0*/  LDSM.16.MT88.4 R16, [R188+0x2000] ;  /* 0x00200000bc10783b */ /* 0x000ee80000004200 */
[----:B------:R-:W4:Y:S04]  /*63c0*/  LDSM.16.MT88.4 R68, [R188+0x4000] ;  /* 0x00400000bc44783b */ /* 0x000f280000004200 */
[----:B------:R-:W-:Y:S04]  /*63d0*/  LDSM.16.MT88.4 R72, [R192+-0x1800] ;  /* 0xffe80000c048783b */ /* 0x000fe80000004200 */
[----:B------:R-:W4:Y:S04]  /*63e0*/  LDSM.16.MT88.4 R76, [R188+0x800] ;  /* 0x00080000bc4c783b */ /* 0x000f280000004200 */
[----:B------:R-:W4:Y:S04]  /*63f0*/  LDSM.16.MT88.4 R80, [R191+-0x1800] ;  /* 0xffe80000bf50783b */ /* 0x000f280000004200 */
[----:B------:R-:W4:Y:S04]  /*6400*/  LDSM.16.MT88.4 R84, [R188+0x2800] ;  /* 0x00280000bc54783b */ /* 0x000f280000004200 */
[----:B------:R-:W-:Y:S04]  /*6410*/  LDSM.16.MT88.4 R88, [R188+0x1800] ;  /* 0x00180000bc58783b */ /* 0x000fe80000004200 */
[----:B------:R-:W-:Y:S01]  /*6420*/  LDSM.16.MT88.4 R92, [R191+-0x800] ;  /* 0xfff80000bf5c783b */ /* 0x000fe20000004200 */
[-C--:B-1----:R-:W-:Y:S03]  /*6430*/  HMMA.16816.F32 R100, R4, R8.reuse, R100 ;  /* 0x000000080464723c */ /* 0x082fe60000001864 */
[----:B------:R-:W-:Y:S04]  /*6440*/  LDSM.16.MT88.4 R96, [R188+0x3800] ;  /* 0x00380000bc60783b */ /* 0x000fe80000004200 */
[----:B------:R-:W-:Y:S01]  /*6450*/  LDSM.16.MT88.4 R148, [R188+0x5800] ;  /* 0x00580000bc94783b */ /* 0x000fe20000004200 */
[C---:B--2---:R-:W-:Y:S03]  /*6460*/  HMMA.16816.F32 R104, R12.reuse, R8, R104 ;  /* 0x000000080c68723c */ /* 0x044fe60000001868 */
[----:B------:R2:W5:Y:S05]  /*6470*/  LDL.LU.64 R20, [R1] ;  /* 0x0000000001147983 */ /* 0x00056a0000300a00 */
[-C--:B------:R-:W-:Y:S08]  /*6480*/  HMMA.16816.F32 R108, R12, R10.reuse, R108 ;  /* 0x0000000a0c6c723c */ /* 0x080ff0000000186c */
[C---:B------:R-:W-:Y:S01]  /*6490*/  HMMA.16816.F32 R112, R4.reuse, R10, R112 ;  /* 0x0000000a0470723c */ /* 0x040fe20000001870 */
[----:B------:R-:W1:Y:S07]  /*64a0*/  LDSM.16.MT88.4 R8, [R188+0x4800] ;  /* 0x00480000bc08783b */ /* 0x000e6e0000004200 */
[-C--:B---3--:R-:W-:Y:S08]  /*64b0*/  HMMA.16816.F32 R116, R4, R16.reuse, R116 ;  /* 0x000000100474723c */ /* 0x088ff00000001874 */
[C---:B------:R-:W-:Y:S08]  /*64c0*/  HMMA.16816.F32 R120, R12.reuse, R16, R120 ;  /* 0x000000100c78723c */ /* 0x040ff00000001878 */
[-C--:B------:R-:W-:Y:S08]  /*64d0*/  HMMA.16816.F32 R124, R12, R18.reuse, R124 ;  /* 0x000000120c7c723c */ /* 0x080ff0000000187c */
[C---:B------:R-:W-:Y:S01]  /*64e0*/  HMMA.16816.F32 R128, R4.reuse, R18, R128 ;  /* 0x000000120480723c */ /* 0x040fe20000001880 */
[----:B------:R-:W-:Y:S07]  /*64f0*/  LDSM.16.MT88.4 R16, [R191+-0x1000] ;  /* 0xfff00000bf10783b */ /* 0x000fee0000004200 */
[-C--:B----4-:R-:W-:Y:S08]  /*6500*/  HMMA.16816.F32 R132, R4, R68.reuse, R132 ;  /* 0x000000440484723c */ /* 0x090ff00000001884 */
[C---:B------:R-:W-:Y:S08]  /*6510*/  HMMA.16816.F32 R136, R12.reuse, R68, R136 ;  /* 0x000000440c88723c */ /* 0x040ff00000001888 */
[-C--:B------:R-:W-:Y:S01]  /*6520*/  HMMA.16816.F32 R140, R12, R70.reuse, R140 ;  /* 0x000000460c8c723c */ /* 0x080fe2000000188c */
[----:B------:R-:W-:Y:S07]  /*6530*/  LDSM.16.MT88.4 R12, [R188+0x1000] ;  /* 0x00100000bc0c783b */ /* 0x000fee0000004200 */
[----:B------:R-:W-:Y:S01]  /*6540*/  HMMA.16816.F32 R144, R4, R70, R144 ;  /* 0x000000460490723c */ /* 0x000fe20000001890 */
[----:B------:R-:W3:Y:S04]  /*6550*/  LDSM.16.MT88.4 R4, [R192+-0x1000] ;  /* 0xfff00000c004783b */ /* 0x000ee80000004200 */
[----:B------:R-:W4:Y:S03]  /*6560*/  LDSM.16.MT88.4 R68, [R188+0x3000] ;  /* 0x00300000bc44783b */ /* 0x000f260000004200 */
[-C--:B------:R-:W-:Y:S08]  /*6570*/  HMMA.16816.F32 R100, R72, R76.reuse, R100 ;  /* 0x0000004c4864723c */ /* 0x080ff00000001864 */
[C---:B------:R-:W-:Y:S08]  /*6580*/  HMMA.16816.F32 R104, R80.reuse, R76, R104 ;  /* 0x0000004c5068723c */ /* 0x040ff00000001868 */
[-C--:B------:R-:W-:Y:S08]  /*6590*/  HMMA.16816.F32 R108, R80, R78.reuse, R108 ;  /* 0x0000004e506c723c */ /* 0x080ff0000000186c */
[C---:B------:R-:W-:Y:S01]  /*65a0*/  HMMA.16816.F32 R112, R72.reuse, R78, R112 ;  /* 0x0000004e4870723c */ /* 0x040fe20000001870 */
[----:B------:R-:W2:Y:S07]  /*65b0*/  LDSM.16.MT88.4 R76, [R188+0x5000] ;  /* 0x00500000bc4c783b */ /* 0x000eae0000004200 */
[-C--:B------:R-:W-:Y:S08]  /*65c0*/  HMMA.16816.F32 R116, R72, R84.reuse, R116 ;  /* 0x000000544874723c */ /* 0x080ff00000001874 */
[C---:B------:R-:W-:Y:S08]  /*65d0*/  HMMA.16816.F32 R120, R80.reuse, R84, R120 ;  /* 0x000000545078723c */ /* 0x040ff00000001878 */
[-C--:B------:R-:W-:Y:S08]  /*65e0*/  HMMA.16816.F32 R124, R80, R86.reuse, R124 ;  /* 0x00000056507c723c */ /* 0x080ff0000000187c */
[C---:B------:R-:W-:Y:S01]  /*65f0*/  HMMA.16816.F32 R128, R72.reuse, R86, R128 ;  /* 0x000000564880723c */ /* 0x040fe20000001880 */
[----:B------:R-:W2:Y:S07]  /*6600*/  LDSM.16.MT88.4 R84, [R192+-0x800] ;  /* 0xfff80000c054783b */ /* 0x000eae0000004200 */
[-C--:B-1----:R-:W-:Y:S08]  /*6610*/  HMMA.16816.F32 R132, R72, R8.reuse, R132 ;  /* 0x000000084884723c */ /* 0x082ff00000001884 */
        /* <DEDUP_REMOVED lines=11> */
[-C--:B--2---:R-:W-:Y:S08]  /*66d0*/  HMMA.16816.F32 R132, R4, R76.reuse, R132 ;  /* 0x0000004c0484723c */ /* 0x084ff00000001884 */
[C---:B------:R-:W-:Y:S08]  /*66e0*/  HMMA.16816.F32 R136, R16.reuse, R76, R136 ;  /* 0x0000004c1088723c */ /* 0x040ff00000001888 */
[-C--:B------:R-:W-:Y:S08]  /*66f0*/  HMMA.16816.F32 R140, R16, R78.reuse, R140 ;  /* 0x0000004e108c723c */ /* 0x080ff0000000188c */
[----:B------:R-:W-:Y:S04]  /*6700*/  HMMA.16816.F32 R144, R4, R78, R144 ;  /* 0x0000004e0490723c */ /* 0x000fe80000001890 */
[----:B------:R-:W-:Y:S01]  /*6710*/  LOP3.LUT R4, R230, 0x1, RZ, 0xc0, !PT ;  /* 0x00000001e6047812 */ /* 0x000fe200078ec0ff */
[----:B------:R-:W-:Y:S01]  /*6720*/  VIADD R6, R188, 0xffffa000 ;  /* 0xffffa000bc067836 */ /* 0x000fe20000000000 */
[----:B------:R-:W-:Y:S02]  /*6730*/  @P4 IADD3 R5, P3, PT, R242, -0x100, RZ ;  /* 0xffffff00f2054810 */ /* 0x000fe40007f7e0ff */
[-C--:B------:R-:W-:Y:S05]  /*6740*/  HMMA.16816.F32 R100, R84, R88.reuse, R100 ;  /* 0x000000585464723c */ /* 0x080fea0000001864 */
[----:B------:R-:W-:Y:S01]  /*6750*/  ISETP.NE.U32.AND P0, PT, R4, 0x1, PT ;  /* 0x000000010400780c */ /* 0x000fe20003f05070 */
[----:B------:R-:W-:Y:S01]  /*6760*/  @P4 IMAD.MOV.U32 R242, RZ, RZ, R5 ;  /* 0x000000fffff24224 */ /* 0x000fe200078e0005 */
[----:B------:R-:W-:Y:S01]  /*6770*/  @P4 IADD3.X R4, PT, PT, R243, -0x1, RZ, P3, !PT ;  /* 0xfffffffff3044810 */ /* 0x000fe20001ffe4ff */
[C---:B------:R-:W-:Y:S04]  /*6780*/  HMMA.16816.F32 R104, R92.reuse, R88, R104 ;  /* 0x000000585c68723c */ /* 0x040fe80000001868 */
[----:B------:R-:W-:Y:S04]  /*6790*/  @P4 IMAD.MOV.U32 R243, RZ, RZ, R4 ;  /* 0x000000fffff34224 */ /* 0x000fe800078e0004 */
[-C--:B------:R-:W-:Y:S03]  /*67a0*/  HMMA.16816.F32 R108, R92, R90.reuse, R108 ;  /* 0x0000005a5c6c723c */ /* 0x080fe6000000186c */
[----:B------:R-:W-:Y:S04]  /*67b0*/  @P0 VIADD R6, R188, 0x6000 ;  /* 0x00006000bc060836 */ /* 0x000fe80000000000 */
[----:B------:R-:W-:Y:S01]  /*67c0*/  IMAD.MOV.U32 R188, RZ, RZ, R6 ;  /* 0x000000ffffbc7224 */ /* 0x000fe200078e0006 */
        /* <DEDUP_REMOVED lines=10> */
[----:B------:R-:W-:Y:S11]  /*6870*/  @P1 BRA `(.L_x_224) ;  /* 0xffffffcc00881947 */ /* 0x000ff6000383ffff */
[----:B------:R-:W1:Y:S01]  /*6880*/  S2R R0, SR_TID.X ;  /* 0x0000000000007919 */ /* 0x000e620000002100 */
[----:B------:R-:W2:Y:S01]  /*6890*/  LDCU UR4, c[0x0][0x500] ;  /* 0x0000a000ff0477ac */ /* 0x000ea20008000800 */
[----:B------:R-:W-:Y:S02]  /*68a0*/  ISETP.NE.AND P1, PT, R233, -0x1, PT ;  /* 0xffffffffe900780c */ /* 0x000fe40003f25270 */
[----:B-----5:R-:W-:Y:S02]  /*68b0*/  F2FP.F16.F32.PACK_AB R20, R21, R20 ;  /* 0x000000141514723e */ /* 0x020fe400000000ff */
[----:B------:R-:W-:Y:S02]  /*68c0*/  F2FP.F16.F32.PACK_AB R22, R23, R22 ;  /* 0x000000161716723e */ /* 0x000fe400000000ff */
[----:B------:R-:W-:Y:S02]  /*68d0*/  F2FP.F16.F32.PACK_AB R32, R33, R32 ;  /* 0x000000202120723e */ /* 0x000fe400000000ff */
[----:B------:R-:W-:-:S02]  /*68e0*/  F2FP.F16.F32.PACK_AB R34, R35, R34 ;  /* 0x000000222322723e */ /* 0x000fc400000000ff */
[----:B------:R-:W-:Y:S02]  /*68f0*/  F2FP.F16.F32.PACK_AB R24, R25, R24 ;  /* 0x000000181918723e */ /* 0x000fe400000000ff */
[----:B------:R-:W-:Y:S01]  /*6900*/  F2FP.F16.F32.PACK_AB R26, R27, R26 ;  /* 0x0000001a1b1a723e */ /* 0x000fe200000000ff */
[----:B------:R-:W3:Y:S01]  /*6910*/  @P1 LDC.64 R4, c[0x0][0x5c0] ;  /* 0x00017000ff041b82 */ /* 0x000ee20000000a00 */
[----:B------:R-:W-:Y:S01]  /*6920*/  F2FP.F16.F32.PACK_AB R28, R29, R28 ;  /* 0x0000001c1d1c723e */ /* 0x000fe200000000ff */
[----:B------:R-:W-:Y:S01]  /*6930*/  @P1 IMAD.IADD R8, R232, 0x1, R233 ;  /* 0x00000001e8081824 */ /* 0x000fe200078e02e9 */
[----:B------:R-:W-:Y:S01]  /*6940*/  F2FP.F16.F32.PACK_AB R30, R31, R30 ;  /* 0x0000001e1f1e723e */ /* 0x000fe200000000ff */
        /* <DEDUP_REMOVED lines=13> */
[----:B-1----:R-:W-:Y:S01]  /*6a20*/  LOP3.LUT P0, RZ, R0, 0x10, RZ, 0xc0, !PT ;  /* 0x0000001000ff7812 */ /* 0x002fe2000780c0ff */
        /* <DEDUP_REMOVED lines=11> */
[----:B------:R-:W-:Y:S01]  /*6ae0*/  F2FP.F16.F32.PACK_AB R100, R101, R100 ;  /* 0x000000646564723e */ /* 0x000fe200000000ff */
[----:B------:R-:W-:Y:S01]  /*6af0*/  BAR.SYNC.DEFER_BLOCKING 0x0 ;  /* 0x0000000000007b1d */ /* 0x000fe20000010000 */
[----:B------:R-:W-:Y:S01]  /*6b00*/  F2FP.F16.F32.PACK_AB R102, R103, R102 ;  /* 0x000000666766723e */ /* 0x000fe200000000ff */
[----:B------:R-:W-:-:S02]  /*6b10*/  VIADD R0, R212, 0x40 ;  /* 0x00000040d4007836 */ /* 0x000fc40000000000 */
        /* <DEDUP_REMOVED lines=8> */
[----:B------:R-:W-:Y:S01]  /*6ba0*/  @P0 IADD3 R0, PT, PT, R212, -0x40, RZ ;  /* 0xffffffc0d4000810 */ /* 0x000fe20007ffe0ff */
        /* <DEDUP_REMOVED lines=21> */
[----:B------:R1:W-:Y:S01]  /*6d00*/  STS [R212], R100 ;  /* 0x00000064d4007388 */ /* 0x0003e20000000800 */
        /* <DEDUP_REMOVED lines=9> */
[C---:B---3--:R-:W-:Y:S01]  /*6da0*/  @P1 IMAD R6, R8.reuse, R5, RZ ;  /* 0x0000000508061224 */ /* 0x048fe200078e02ff */
[----:B------:R-:W-:Y:S01]  /*6db0*/  F2FP.F16.F32.PACK_AB R124, R125, R124 ;  /* 0x0000007c7d7c723e */ /* 0x000fe200000000ff */
[----:B------:R1:W-:Y:S01]  /*6dc0*/  STS [R0+0x400], R114 ;  /* 0x0004007200007388 */ /* 0x0003e20000000800 */
[----:B------:R-:W-:Y:S01]  /*6dd0*/  F2FP.F16.F32.PACK_AB R126, R127, R126 ;  /* 0x0000007e7f7e723e */ /* 0x000fe200000000ff */
[----:B------:R-:W-:Y:S01]  /*6de0*/  @P1 IMAD.WIDE.U32 R8, R8, R4, RZ ;  /* 0x0000000408081225 */ /* 0x000fe200078e00ff */
[----:B------:R-:W-:Y:S01]  /*6df0*/  F2FP.F16.F32.PACK_AB R132, R133, R132 ;  /* 0x000000848584723e */ /* 0x000fe200000000ff */
[----:B------:R1:W-:Y:S01]  /*6e00*/  STS [R212+0x1000], R104 ;  /* 0x00100068d4007388 */ /* 0x0003e20000000800 */
[----:B------:R-:W-:Y:S01]  /*6e10*/  F2FP.F16.F32.PACK_AB R134, R135, R134 ;  /* 0x000000868786723e */ /* 0x000fe200000000ff */
[----:B------:R-:W-:Y:S01]  /*6e20*/  @P1 IMAD.MOV.U32 R7, RZ, RZ, R8 ;  /* 0x000000ffff071224 */ /* 0x000fe200078e0008 */
        /* <DEDUP_REMOVED lines=33> */
[----:B------:R-:W-:Y:S01]  /*7040*/  ISETP.NE.AND P0, PT, R233, -0x1, PT ;  /* 0xffffffffe900780c */ /* 0x000fe20003f05270 */
[----:B------:R1:W-:Y:S01]  /*7050*/  STS [R212+0x4000], R132 ;  /* 0x00400084d4007388 */ /* 0x0003e20000000800 */
[----:B------:R-:W-:-:S03]  /*7060*/  @P1 IADD3 R6, PT, PT, R9, R6, RZ ;  /* 0x0000000609061210 */ /* 0x000fc60007ffe0ff */
        /* <DEDUP_REMOVED lines=31> */
[----:B------:R-:W-:Y:S05]  /*7260*/  @P1 BRA `(.L_x_225) ;  /* 0x0000000000281947 */ /* 0x000fea0003800000 */
[----:B------:R-:W2:Y:S01]  /*7270*/  LDC.64 R4, c[0x0][0x5c0] ;  /* 0x00017000ff047b82 */ /* 0x000ea20000000a00 */
[----:B-1----:R-:W-:-:S07]  /*7280*/  SHF.R.S32.HI R0, RZ, 0x1f, R232 ;  /* 0x0000001fff007819 */ /* 0x002fce00000114e8 */
[----:B------:R-:W1:Y:S01]  /*7290*/  LDC.64 R6, c[0x0][0x5a8] ;  /* 0x00016a00ff067b82 */ /* 0x000e620000000a00 */
[-C--:B--2---:R-:W-:Y:S02]  /*72a0*/  IMAD R0, R0, R4.reuse, RZ ;  /* 0x0000000400007224 */ /* 0x084fe400078e02ff */
[----:B------:R-:W-:-:S04]  /*72b0*/  IMAD.WIDE.U32 R8, R232, R4, RZ ;  /* 0x00000004e8087225 */ /* 0x000fc800078e00ff */
[----:B------:R-:W-:-:S05]  /*72c0*/  IMAD R0, R232, R5, R0 ;  /* 0x00000005e8007224 */ /* 0x000fca00078e0200 */
[----:B------:R-:W-:-:S03]  /*72d0*/  IADD3 R9, PT, PT, R9, R0, RZ ;  /* 0x0000000009097210 */ /* 0x000fc60007ffe0ff */
[----:B-1----:R-:W-:-:S04]  /*72e0*/  IMAD.WIDE.U32 R8, R202, R6, R8 ;  /* 0x00000006ca087225 */ /* 0x002fc800078e0008 */
[----:B------:R-:W-:Y:S01]  /*72f0*/  IMAD R6, R202, R7, R9 ;  /* 0x00000007ca067224 */ /* 0x000fe200078e0209 */
[----:B------:R-:W-:Y:S02]  /*7300*/  MOV R7, R8 ;  /* 0x0000000800077202 */ /* 0x000fe40000000f00 */
.L_x_225:
[----:B------:R-:W-:Y:S05]  /*7310*/  @P0 BRA `(.L_x_226) ;  /* 0x00000000002c0947 */ /* 0x000fea0003800000 */
[----:B------:R-:W2:Y:S01]  /*7320*/  LDCU.64 UR6, c[0x0][0x5c8] ;  /* 0x0000b900ff0677ac */ /* 0x000ea20008000a00 */
[----:B-1----:R-:W-:Y:S01]  /*7330*/  SHF.R.S32.HI R0, RZ, 0x1f, R232 ;  /* 0x0000001fff007819 */ /* 0x002fe200000114e8 */
[----:B------:R-:W1:Y:S04]  /*7340*/  LDCU.64 UR4, c[0x0][0x5b0] ;  /* 0x0000b600ff0477ac */ /* 0x000e680008000a00 */
[----:B--2---:R-:W-:Y:S02]  /*7350*/  IMAD R0, R0, UR6, RZ ;  /* 0x0000000600007c24 */ /* 0x004fe4000f8e02ff */
[----:B------:R-:W-:-:S04]  /*7360*/  IMAD.WIDE.U32 R8, R232, UR6, RZ ;  /* 0x00000006e8087c25 */ /* 0x000fc8000f8e00ff */
[----:B------:R-:W-:-:S05]  /*7370*/  IMAD R0, R232, UR7, R0 ;  /* 0x00000007e8007c24 */ /* 0x000fca000f8e0200 */
[----:B------:R-:W-:-:S03]  /*7380*/  IADD3 R9, PT, PT, R9, R0, RZ ;  /* 0x0000000009097210 */ /* 0x000fc60007ffe0ff */
[----:B-1----:R-:W-:-:S04]  /*7390*/  IMAD.WIDE.U32 R8, R202, UR4, R8 ;  /* 0x00000004ca087c25 */ /* 0x002fc8000f8e0008 */
[----:B------:R-:W-:Y:S01]  /*73a0*/  IMAD R0, R202, UR5, R9 ;  /* 0x00000005ca007c24 */ /* 0x000fe2000f8e0209 */
[----:B------:R-:W-:Y:S01]  /*73b0*/  MOV R2, R8 ;  /* 0x0000000800027202 */ /* 0x000fe20000000f00 */
[----:B------:R-:W-:Y:S06]  /*73c0*/  BRA `(.L_x_227) ;  /* 0x0000000000187947 */ /* 0x000fec0003800000 */
.L_x_226:
[----:B------:R-:W1:Y:S01]  /*73d0*/  LDCU.64 UR6, c[0x0][0x5c8] ;  /* 0x0000b900ff0677ac */ /* 0x000e620008000a00 */
[----:B------:R-:W-:-:S05]  /*73e0*/  IADD3 R8, PT, PT, R232, R233, RZ ;  /* 0x000000e9e8087210 */ /* 0x000fca0007ffe0ff */
[C---:B-1----:R-:W-:Y:S02]  /*73f0*/  IMAD R0, R8.reuse, UR7, RZ ;  /* 0x0000000708007c24 */ /* 0x042fe4000f8e02ff */
[----:B------:R-:W-:-:S05]  /*7400*/  IMAD.WIDE.U32 R8, R8, UR6, RZ ;  /* 0x0000000608087c25 */ /* 0x000fca000f8e00ff */
[----:B------:R-:W-:Y:S02]  /*7410*/  IADD3 R0, PT, PT, R9, R0, RZ ;  /* 0x0000000009007210 */ /* 0x000fe40007ffe0ff */
[----:B------:R-:W-:-:S07]  /*7420*/  MOV R2, R8 ;  /* 0x0000000800027202 */ /* 0x000fce0000000f00 */
.L_x_227:
[----:B------:R-:W-:Y:S01]  /*7430*/  BAR.SYNC.DEFER_BLOCKING 0x0 ;  /* 0x0000000000007b1d */ /* 0x000fe20000010000 */
[----:B------:R-:W-:Y:S01]  /*7440*/  IMAD.MOV.U32 R60, RZ, RZ, R205 ;  /* 0x000000ffff3c7224 */ /* 0x000fe200078e00cd */
[-C--:B------:R-:W-:Y:S01]  /*7450*/  ISETP.GE.AND P3, PT, R206, R217.reuse, PT ;  /* 0x000000d9ce00720c */ /* 0x080fe20003f66270 */
[----:B------:R-:W-:Y:S01]  /*7460*/  IMAD.MOV.U32 R61, RZ, RZ, RZ ;  /* 0x000000ffff3d7224 */ /* 0x000fe200078e00ff */
[----:B------:R-:W-:Y:S01]  /*7470*/  ISETP.GE.AND P5, PT, R207, R217, PT ;  /* 0x000000d9cf00720c */ /* 0x000fe20003fa6270 */
[C---:B------:R-:W-:Y:S01]  /*7480*/  IMAD R44, R4.reuse, UR22, RZ ;  /* 0x00000016042c7c24 */ /* 0x040fe2000f8e02ff */
[----:B------:R-:W1:Y:S01]  /*7490*/  LDCU.64 UR4, c[0x0][0x5d8] ;  /* 0x0000bb00ff0477ac */ /* 0x000e620008000a00 */
[----:B------:R-:W-:Y:S01]  /*74a0*/  IMAD.WIDE.U32 R46, R4, UR23, R60 ;  /* 0x00000017042e7c25 */ /* 0x000fe2000f8e003c */
[----:B------:R-:W-:Y:S03]  /*74b0*/  BSSY.RECONVERGENT B0, `(.L_x_228) ;  /* 0x0000024000007945 */ /* 0x000fe60003800200 */
[----:B------:R-:W-:Y:S01]  /*74c0*/  IMAD R44, R5, UR23, R44 ;  /* 0x00000017052c7c24 */ /* 0x000fe2000f8e022c */
[----:B------:R-:W-:-:S04]  /*74d0*/  IADD3 R62, P0, PT, R7, R46, RZ ;  /* 0x0000002e073e7210 */ /* 0x000fc80007f1e0ff */
[----:B------:R-:W-:Y:S02]  /*74e0*/  IADD3.X R63, PT, PT, R6, R47, R44, P0, !PT ;  /* 0x0000002f063f7210 */ /* 0x000fe400007fe42c */
[----:B------:R-:W-:Y:S02]  /*74f0*/  IADD3 R56, P0, PT, R206, 0x20, RZ ;  /* 0x00000020ce387810 */ /* 0x000fe40007f1e0ff */
[----:B------:R-:W-:Y:S02]  /*7500*/  MOV R6, UR6 ;  /* 0x0000000600067c02 */ /* 0x000fe40008000f00 */
[----:B------:R-:W-:Y:S01]  /*7510*/  IADD3.X R7, PT, PT, RZ, RZ, RZ, P0, !PT ;  /* 0x000000ffff077210 */ /* 0x000fe200007fe4ff */
[----:B------:R2:W3:Y:S01]  /*7520*/  LDS.128 R40, [R214+0x13000] ;  /* 0x01300000d6287984 */ /* 0x0004e20000000c00 */
[----:B-1----:R-:W-:-:S03]  /*7530*/  IMAD.WIDE.U32 R62, R201, UR4, R62 ;  /* 0x00000004c93e7c25 */ /* 0x002fc6000f8e003e */
[----:B------:R2:W1:Y:S01]  /*7540*/  LDS.128 R36, [R214+0x15000] ;  /* 0x01500000d6247984 */ /* 0x0004620000000c00 */
[----:B------:R-:W-:-:S03]  /*7550*/  IMAD R57, R201, UR5, R63 ;  /* 0x00000005c9397c24 */ /* 0x000fc6000f8e023f */
[----:B------:R2:W4:Y:S04]  /*7560*/  LDS.128 R32, [R214+0x17000] ;  /* 0x01700000d6207984 */ /* 0x0005280000000c00 */
[----:B------:R2:W1:Y:S04]  /*7570*/  LDS.128 R28, [R214+0x18000] ;  /* 0x01800000d61c7984 */ /* 0x0004680000000c00 */
[----:B------:R2:W1:Y:S04]  /*7580*/  LDS.128 R24, [R214+0x19000] ;  /* 0x01900000d6187984 */ /* 0x0004680000000c00 */
[----:B------:R2:W1:Y:S04]  /*7590*/  LDS.128 R20, [R214+0x1a000] ;  /* 0x01a00000d6147984 */ /* 0x0004680000000c00 */
[----:B------:R2:W1:Y:S04]  /*75a0*/  LDS.128 R16, [R214+0x1b000] ;  /* 0x01b00000d6107984 */ /* 0x0004680000000c00 */
[----:B------:R2:W1:Y:S04]  /*75b0*/  LDS.128 R12, [R214+0x1c000] ;  /* 0x01c00000d60c7984 */ /* 0x0004680000000c00 */
[----:B------:R2:W1:Y:S01]  /*75c0*/  LDS.128 R8, [R214+0x1d000] ;  /* 0x01d00000d6087984 */ /* 0x0004620000000c00 */
[----:B------:R-:W-:Y:S05]  /*75d0*/  @P3 BRA `(.L_x_229) ;  /* 0x0000000000443947 */ /* 0x000fea0003800000 */
[----:B------:R-:W5:Y:S01]  /*75e0*/  LDCU UR8, c[0x0][0x440] ;  /* 0x00008800ff0877ac */ /* 0x000f620008000800 */
[----:B------:R-:W3:Y:S01]  /*75f0*/  LDS.128 R52, [R214+0x14000] ;  /* 0x01400000d6347984 */ /* 0x000ee20000000c00 */
[----:B------:R-:W-:Y:S01]  /*7600*/  IMAD.MOV.U32 R58, RZ, RZ, R62 ;  /* 0x000000ffff3a7224 */ /* 0x000fe200078e003e */
[----:B------:R-:W4:Y:S02]  /*7610*/  LDCU.64 UR4, c[0x0][0x560] ;  /* 0x0000ac00ff0477ac */ /* 0x000f240008000a00 */
[----:B------:R-:W2:Y:S01]  /*7620*/  LDS.128 R48, [R214+0x16000] ;  /* 0x01600000d6307984 */ /* 0x000ea20000000c00 */
[----:B------:R-:W-:Y:S02]  /*7630*/  IMAD.MOV.U32 R59, RZ, RZ, R57 ;  /* 0x000000ffff3b7224 */ /* 0x000fe400078e0039 */
[----:B------:R-:W-:-:S04]  /*7640*/  IMAD.WIDE.U32 R66, R206, R4, R58 ;  /* 0x00000004ce427225 */ /* 0x000fc800078e003a */
[----:B------:R-:W-:Y:S01]  /*7650*/  IMAD R58, R206, R5, R67 ;  /* 0x00000005ce3a7224 */ /* 0x000fe200078e0243 */
[----:B-----5:R-:W-:Y:S02]  /*7660*/  ISETP.GE.AND P2, PT, R205, UR8, PT ;  /* 0x00000008cd007c0c */ /* 0x020fe4000bf46270 */
[----:B------:R-:W-:Y:S02]  /*7670*/  ISETP.GE.AND P1, PT, R211, UR8, PT ;  /* 0x00000008d3007c0c */ /* 0x000fe4000bf26270 */
[----:B------:R-:W-:Y:S02]  /*7680*/  ISETP.GE.AND P0, PT, R210, UR8, PT ;  /* 0x00000008d2007c0c */ /* 0x000fe4000bf06270 */
[----:B----4-:R-:W-:-:S04]  /*7690*/  LEA R64, P4, R66, UR4, 0x1 ;  /* 0x0000000442407c11 */ /* 0x010fc8000f8808ff */
[----:B------:R-:W-:-:S03]  /*76a0*/  LEA.HI.X R65, R66, UR5, R58, 0x1, P4 ;  /* 0x0000000542417c11 */ /* 0x000fc6000a0f0c3a */
[----:B------:R-:W4:Y:S04]  /*76b0*/  @!P2 LDS.128 R44, [R214+0x12000] ;  /* 0x01200000d62ca984 */ /* 0x000f280000000c00 */
[----:B---3--:R3:W-:Y:S04]  /*76c0*/  @!P1 STG.E.128 desc[UR20][R64.64+0x80], R52 ;  /* 0x0000803440009986 */ /* 0x0087e8000c101d14 */
[----:B--2---:R3:W-:Y:S04]  /*76d0*/  @!P0 STG.E.128 desc[UR20][R64.64+0x100], R48 ;  /* 0x0001003040008986 */ /* 0x0047e8000c101d14 */
[----:B----4-:R3:W-:Y:S02]  /*76e0*/  @!P2 STG.E.128 desc[UR20][R64.64], R44 ;  /* 0x0000002c4000a986 */ /* 0x0107e4000c101d14 */
.L_x_229:
[----:B------:R-:W-:Y:S05]  /*76f0*/  BSYNC.RECONVERGENT B0 ;  /* 0x0000000000007941 */ /* 0x000fea0003800200 */
.L_x_228:
[----:B------:R-:W-:Y:S04]  /*7700*/  BSSY.RECONVERGENT B0, `(.L_x_230) ;  /* 0x0000012000007945 */ /* 0x000fe80003800200 */
[----:B------:R-:W-:Y:S05]  /*7710*/  @P5 BRA `(.L_x_231) ;  /* 0x0000000000405947 */ /* 0x000fea0003800000 */
[----:B------:R-:W5:Y:S01]  /*7720*/  LDCU UR8, c[0x0][0x440] ;  /* 0x00008800ff0877ac */ /* 0x000f620008000800 */
[----:B---3--:R-:W-:Y:S01]  /*7730*/  MOV R47, R57 ;  /* 0x00000039002f7202 */ /* 0x008fe20000000f00 */
[-C--:B------:R-:W-:Y:S01]  /*7740*/  IMAD R44, R7, R4.reuse, RZ ;  /* 0x00000004072c7224 */ /* 0x080fe200078e02ff */
[----:B------:R-:W3:Y:S01]  /*7750*/  LDCU.64 UR4, c[0x0][0x560] ;  /* 0x0000ac00ff0477ac */ /* 0x000ee20008000a00 */
[----:B------:R-:W-:Y:S02]  /*7760*/  IMAD.MOV.U32 R46, RZ, RZ, R62 ;  /* 0x000000ffff2e7224 */ /* 0x000fe400078e003e */
[C---:B------:R-:W-:Y:S02]  /*7770*/  IMAD R44, R56.reuse, R5, R44 ;  /* 0x00000005382c7224 */ /* 0x040fe400078e022c */
[----:B------:R-:W-:-:S04]  /*7780*/  IMAD.WIDE.U32 R46, R56, R4, R46 ;  /* 0x00000004382e7225 */ /* 0x000fc800078e002e */
[----:B------:R-:W-:Y:S01]  /*7790*/  IMAD.IADD R44, R44, 0x1, R47 ;  /* 0x000000012c2c7824 */ /* 0x000fe200078e022f */
[----:B-----5:R-:W-:Y:S02]  /*77a0*/  ISETP.GE.AND P2, PT, R205, UR8, PT ;  /* 0x00000008cd007c0c */ /* 0x020fe4000bf46270 */
[----:B------:R-:W-:Y:S02]  /*77b0*/  ISETP.GE.AND P1, PT, R211, UR8, PT ;  /* 0x00000008d3007c0c */ /* 0x000fe4000bf26270 */
[----:B------:R-:W-:Y:S02]  /*77c0*/  ISETP.GE.AND P0, PT, R210, UR8, PT ;  /* 0x00000008d2007c0c */ /* 0x000fe4000bf06270 */
[----:B---3--:R-:W-:-:S04]  /*77d0*/  LEA R4, P4, R46, UR4, 0x1 ;  /* 0x000000042e047c11 */ /* 0x008fc8000f8808ff */
[----:B------:R-:W-:-:S05]  /*77e0*/  LEA.HI.X R5, R46, UR5, R44, 0x1, P4 ;  /* 0x000000052e057c11 */ /* 0x000fca000a0f0c2c */
[----:B------:R3:W-:Y:S04]  /*77f0*/  @!P2 STG.E.128 desc[UR20][R4.64], R40 ;  /* 0x000000280400a986 */ /* 0x0007e8000c101d14 */
[----:B-1----:R3:W-:Y:S04]  /*7800*/  @!P1 STG.E.128 desc[UR20][R4.64+0x80], R36 ;  /* 0x0000802404009986 */ /* 0x0027e8000c101d14 */
[----:B----4-:R3:W-:Y:S02]  /*7810*/  @!P0 STG.E.128 desc[UR20][R4.64+0x100], R32 ;  /* 0x0001002004008986 */ /* 0x0107e4000c101d14 */
.L_x_231:
[----:B------:R-:W-:Y:S05]  /*7820*/  BSYNC.RECONVERGENT B0 ;  /* 0x0000000000007941 */ /* 0x000fea0003800200 */
.L_x_230:
[----:B------:R-:W5:Y:S01]  /*7830*/  LDCU.64 UR4, c[0x0][0x5e0] ;  /* 0x0000bc00ff0477ac */ /* 0x000f620008000a00 */
[----:B---3--:R-:W-:Y:S01]  /*7840*/  IMAD.WIDE.U32 R4, R6, UR23, R60 ;  /* 0x0000001706047c25 */ /* 0x008fe2000f8e003c */
[----:B------:R-:W-:Y:S01]  /*7850*/  BSSY.RECONVERGENT B0, `(.L_x_232) ;  /* 0x0000016000007945 */ /* 0x000fe20003800200 */
[----:B------:R-:W-:Y:S01]  /*7860*/  UIMAD UR22, UR22, UR6, URZ ;  /* 0x00000006161672a4 */ /* 0x000fe2000f8e02ff */
[----:B----4-:R-:W-:-:S03]  /*7870*/  IADD3 R32, P0, PT, R2, R4, RZ ;  /* 0x0000000402207210 */ /* 0x010fc60007f1e0ff */
[----:B------:R-:W-:-:S06]  /*7880*/  UIMAD UR22, UR23, UR7, UR22 ;  /* 0x00000007171672a4 */ /* 0x000fcc000f8e0216 */
[----:B------:R-:W-:-:S03]  /*7890*/  IADD3.X R33, PT, PT, R0, UR22, R5, P0, !PT ;  /* 0x0000001600217c10 */ /* 0x000fc600087fe405 */
[----:B-----5:R-:W-:-:S04]  /*78a0*/  IMAD.WIDE.U32 R32, R201, UR4, R32 ;  /* 0x00000004c9207c25 */ /* 0x020fc8000f8e0020 */
        /* <DEDUP_REMOVED lines=13> */
[----:B-1----:R3:W-:Y:S04]  /*7980*/  @!P2 STG.E.128 desc[UR20][R4.64], R28 ;  /* 0x0000001c0400a986 */ /* 0x0027e8000c101d14 */
[----:B------:R3:W-:Y:S04]  /*7990*/  @!P1 STG.E.128 desc[UR20][R4.64+0x80], R20 ;  /* 0x0000801404009986 */ /* 0x0007e8000c101d14 */
[----:B------:R3:W-:Y:S02]  /*79a0*/  @!P0 STG.E.128 desc[UR20][R4.64+0x100], R12 ;  /* 0x0001000c04008986 */ /* 0x0007e4000c101d14 */
.L_x_233:
[----:B------:R-:W-:Y:S05]  /*79b0*/  BSYNC.RECONVERGENT B0 ;  /* 0x0000000000007941 */ /* 0x000fea0003800200 */
.L_x_232:
        /* <DEDUP_REMOVED lines=17> */
.L_x_193:
[----:B------:R-:W-:Y:S05]  /*7ad0*/  BSYNC.RECONVERGENT B1 ;  /* 0x0000000000017941 */ /* 0x000fea0003800200 */
.L_x_171:
[----:B------:R-:W5:Y:S01]  /*7ae0*/  LDCU UR5, c[0x0][0x438] ;  /* 0x00008700ff0577ac */ /* 0x000f620008000800 */
[----:B------:R-:W1:Y:S01]  /*7af0*/  LDC R0, c[0x0][0x438] ;  /* 0x00010e00ff007b82 */ /* 0x000e620000000800 */
[----:B------:R-:W2:Y:S01]  /*7b00*/  LDCU UR6, c[0x0][0x370] ;  /* 0x00006e00ff0677ac */ /* 0x000ea20008000800 */
[----:B-----5:R-:W-:-:S04]  /*7b10*/  UIADD3 UR5, UPT, UPT, UR5, 0x3f, URZ ;  /* 0x0000003f05057890 */ /* 0x020fc8000fffe0ff */
[----:B------:R-:W-:Y:S02]  /*7b20*/  USHF.R.S32.HI UR4, URZ, 0x1f, UR5 ;  /* 0x0000001fff047899 */ /* 0x000fe40008011405 */
[----:B--2---:R-:W-:Y:S02]  /*7b30*/  UIADD3 UR19, UPT, UPT, UR6, UR19, URZ ;  /* 0x0000001306137290 */ /* 0x004fe4000fffe0ff */
[----:B------:R-:W-:-:S04]  /*7b40*/  ULEA.HI UR4, UR4, UR5, URZ, 0x6 ;  /* 0x0000000504047291 */ /* 0x000fc8000f8f30ff */
[----:B------:R-:W-:-:S04]  /*7b50*/  USHF.R.S32.HI UR4, URZ, 0x6, UR4 ;  /* 0x00000006ff047899 */ /* 0x000fc80008011404 */
[----:B------:R-:W-:-:S09]  /*7b60*/  UISETP.GE.AND UP0, UPT, UR19, UR4, UPT ;  /* 0x000000041300728c */ /* 0x000fd2000bf06270 */
[----:B------:R-:W-:Y:S05]  /*7b70*/  BRA.U !UP0, `(.L_x_234) ;  /* 0xffffff8908b47547 */ /* 0x000fea000b83ffff */
[----:B------:R-:W-:Y:S05]  /*7b80*/  EXIT ;  /* 0x000000000000794d */ /* 0x000fea0003800000 */
.L_x_235:
        /* <DEDUP_REMOVED lines=15> */
.L_x_1083:


//--------------------- .text._ZN5flash44flash_bwd_dq_dk_dv_loop_seqk_parallel_kernelI23Flash_bwd_kernel_traitsILi192ELi64ELi64ELi8ELi4ELi2ELi2ELb0ELb0EN7cutlass6half_tE19Flash_kernel_traitsILi192ELi64ELi64ELi8ES3_EELb0ELb1ELb0ELb0ELb0ELb1ELb0EEEvNS_16Flash_bwd_paramsE --------------------------
	.section	.text._ZN5flash44flash_bwd_dq_dk_dv_loop_seqk_parallel_kernelI23Flash_bwd_kernel_traitsILi192ELi64ELi64ELi8ELi4ELi2ELi2ELb0ELb0EN7cutlass6half_tE19Flash_kernel_traitsILi192ELi64ELi64ELi8ES3_EELb0ELb1ELb0ELb0ELb0ELb1ELb0EEEvNS_16Flash_bwd_paramsE,"ax",@progbits
	.align	128
        .global         _ZN5flash44flash_bwd_dq_dk_dv_loop_seqk_parallel_kernelI23Flash_bwd_kernel_traitsILi192ELi64ELi64ELi8ELi4ELi2ELi2ELb0ELb0EN7cutlass6half_tE19Flash_kernel_traitsILi192ELi64ELi64ELi8ES3_EELb0ELb1ELb0ELb0ELb0ELb1ELb0EEEvNS_16Flash_bwd_paramsE
        .type           _ZN5flash44flash_bwd_dq_dk_dv_loop_seqk_parallel_kernelI23Flash_bwd_kernel_traitsILi192ELi64ELi64ELi8ELi4ELi2ELi2ELb0ELb0EN7cutlass6half_tE19Flash_kernel_traitsILi192ELi64ELi64ELi8ES3_EELb0ELb1ELb0ELb0ELb0ELb1ELb0EEEvNS_16Flash_bwd_paramsE,@function
        .size           _ZN5flash44flash_bwd_dq_dk_dv_loop_seqk_parallel_kernelI23Flash_bwd_kernel_traitsILi192ELi64ELi64ELi8ELi4ELi2ELi2ELb0ELb0EN7cutlass6half_tE19Flash_kernel_traitsILi192ELi64ELi64ELi8ES3_EELb0ELb1ELb0ELb0ELb0ELb1ELb0EEEvNS_16Flash_bwd_paramsE,(.L_x_1084 - _ZN5flash44flash_bwd_dq_dk_dv_loop_seqk_parallel_kernelI23Flash_bwd_kernel_traitsILi192ELi64ELi64ELi8ELi4ELi2ELi2ELb0ELb0EN7cutlass6half_tE19Flash_kernel_traitsILi192ELi64ELi64ELi8ES3_EELb0ELb1ELb0ELb0ELb0ELb1ELb0EEEvNS_16Flash_bwd_paramsE)
        .other          _ZN5flash44flash_bwd_dq_dk_dv_loop_seqk_parallel_kernelI23Flash_bwd_kernel_traitsILi192ELi64ELi64ELi8ELi4ELi2ELi2ELb0ELb0EN7cutlass6half_tE19Flash_kernel_traitsILi192ELi64ELi64ELi8ES3_EELb0ELb1ELb0ELb0ELb0ELb1ELb0EEEvNS_16Flash_bwd_paramsE,@"STO_CUDA_ENTRY STV_DEFAULT"
_ZN5flash44flash_bwd_dq_dk_dv_loop_seqk_parallel_kernelI23Flash_bwd_kernel_traitsILi192ELi64ELi64ELi8ELi4ELi2ELi2ELb0ELb0EN7cutlass6half_tE19Flash_kernel_traitsILi192ELi64ELi64ELi8ES3_EELb0ELb1ELb0ELb0ELb0ELb1ELb0EEEvNS_16Flash_bwd_paramsE:
.text._ZN5flash44flash_bwd_dq_dk_dv_loop_seqk_parallel_kernelI23Flash_bwd_kernel_traitsILi192ELi64ELi64ELi8ELi4ELi2ELi2ELb0ELb0EN7cutlass6half_tE19Flash_kernel_traitsILi192ELi64ELi64ELi8ES3_EELb0ELb1ELb0ELb0ELb0ELb1ELb0EEEvNS_16Flash_bwd_paramsE:
[----:B------:R-:W-:Y:S08]  /*0000*/  LDC R1, c[0x0][0x37c] ;  /* 0x0000df00ff017b82 */ /* 0x000ff00000000800 */
[----:B------:R-:W1:Y:S08]  /*0010*/  LDC R3, c[0x0][0x438] ;  /* 0x00010e00ff037b82 */ /* 0x000e700000000800 */
[----:B------:R-:W2:Y:S01]  /*0020*/  S2UR UR11, SR_CTAID.X ;  /* 0x00000000000b79c3 */ /* 0x000ea20000002500 */
[----:B-1----:R-:W-:-:S05]  /*0030*/  VIADD R3, R3, 0x3f ;  /* 0x0000003f03037836 */ /* 0x002fca0000000000 */
[----:B------:R-:W-:-:S04]  /*0040*/  SHF.R.S32.HI R0, RZ, 0x1f, R3 ;  /* 0x0000001fff007819 */ /* 0x000fc80000011403 */
[----:B------:R-:W-:-:S04]  /*0050*/  LEA.HI R0, R0, R3, RZ, 0x6 ;  /* 0x0000000300007211 */ /* 0x000fc800078f30ff */
[----:B------:R-:W-:-:S04]  /*0060*/  SHF.R.S32.HI R0, RZ, 0x6, R0 ;  /* 0x00000006ff007819 */ /* 0x000fc80000011400 */
[----:B--2---:R-:W-:-:S13]  /*0070*/  ISETP.LE.AND P0, PT, R0, UR11, PT ;  /* 0x0000000b00007c0c */ /* 0x004fda000bf03270 */
        /* <DEDUP_REMOVED lines=13> */
[----:B------:R-:W2:Y:S01]  /*0150*/  S2UR UR10, SR_CTAID.X ;  /* 0x00000000000a79c3 */ /* 0x000ea20000002500 */
[----:B---3--:R-:W-:-:S07]  /*0160*/  IMAD.U32 R10, RZ, RZ, UR4 ;  /* 0x00000004ff0a7e24 */ /* 0x008fce000f8e00ff */
        /* <DEDUP_REMOVED lines=10> */
[--C-:B------:R-:W-:Y:S01]  /*0210*/  LOP3.LUT R6, R3, 0x20, R8.reuse, 0x78, !PT ;  /* 0x0000002003067812 */ /* 0x100fe200078e7808 */
[----:B------:R-:W-:Y:S01]  /*0220*/  IMAD.SHL.U32 R3, R204, 0x40, RZ ;  /* 0x00000040cc037824 */ /* 0x000fe200078e00ff */
[----:B------:R-:W-:Y:S01]  /*0230*/  LOP3.LUT R203, R203, 0x7, R8, 0xf8, !PT ;  /* 0x00000007cbcb7812 */ /* 0x000fe200078ef808 */
[----:B------:R-:W-:Y:S01]  /*0240*/  UIADD3 UR5, UPT, UPT, UR6, 0x20000, URZ ;  /* 0x0002000006057890 */ /* 0x000fe2000fffe0ff */
[----:B------:R-:W-:Y:S01]  /*0250*/  LOP3.LUT R8, R2, 0x200, RZ, 0xc0, !PT ;  /* 0x0000020002087812 */ /* 0x000fe200078ec0ff */
[----:B------:R-:W-:Y:S01]  /*0260*/  UIADD3 UR4, UPT, UPT, UR6, 0x12000, URZ ;  /* 0x0001200006047890 */ /* 0x000fe2000fffe0ff */
[----:B------:R-:W-:-:S02]  /*0270*/  LOP3.LUT R211, R6, 0x1c0, R5, 0xf8, !PT ;  /* 0x000001c006d37812 */ /* 0x000fc400078ef805 */
[----:B------:R-:W-:Y:S02]  /*0280*/  LOP3.LUT R197, R8, 0x3800, R5, 0xf8, !PT ;  /* 0x0000380008c57812 */ /* 0x000fe400078ef805 */
[----:B------:R-:W-:Y:S02]  /*0290*/  SHF.R.U32.HI R206, RZ, 0x3, R204 ;  /* 0x00000003ffce7819 */ /* 0x000fe400000116cc */
[----:B------:R-:W-:Y:S02]  /*02a0*/  LOP3.LUT R5, R5, 0x1c0, RZ, 0xc0, !PT ;  /* 0x000001c005057812 */ /* 0x000fe400078ec0ff */
[----:B------:R-:W-:Y:S01]  /*02b0*/  LOP3.LUT R6, R3, 0x1c0, RZ, 0xc0, !PT ;  /* 0x000001c003067812 */ /* 0x000fe200078ec0ff */
[----:B------:R-:W-:Y:S01]  /*02c0*/  VIADD R207, R206, 0x20 ;  /* 0x00000020cecf7836 */ /* 0x000fe20000000000 */
[----:B------:R-:W-:Y:S02]  /*02d0*/  LOP3.LUT R5, R5, 0x18, R206, 0xf8, !PT ;  /* 0x0000001805057812 */ /* 0x000fe400078ef8ce */
[----:B------:R-:W-:-:S02]  /*02e0*/  LOP3.LUT R9, R0, 0x10, RZ, 0xc0, !PT ;  /* 0x0000001000097812 */ /* 0x000fc400078ec0ff */
[----:B------:R-:W-:Y:S02]  /*02f0*/  LOP3.LUT R210, R5, 0x38, R4, 0x78, !PT ;  /* 0x0000003805d27812 */ /* 0x000fe400078e7804 */
[----:B------:R-:W-:Y:S02]  /*0300*/  LOP3.LUT R5, R6, 0x38, R205, 0xf8, !PT ;  /* 0x0000003806057812 */ /* 0x000fe400078ef8cd */
[----:B------:R-:W-:Y:S02]  /*0310*/  LOP3.LUT R6, R9, 0x8, R204, 0xf8, !PT ;  /* 0x0000000809067812 */ /* 0x000fe400078ef8cc */
[C---:B------:R-:W-:Y:S02]  /*0320*/  LOP3.LUT R0, R5.reuse, 0x8, R0, 0x78, !PT ;  /* 0x0000000805007812 */ /* 0x040fe400078e7800 */
[----:B------:R-:W-:Y:S02]  /*0330*/  LOP3.LUT R191, R6, R5, RZ, 0x3c, !PT ;  /* 0x0000000506bf7212 */ /* 0x000fe400078e3cff */
[----:B------:R-:W-:-:S02]  /*0340*/  LOP3.LUT R6, R5, 0x8, R204, 0x78, !PT ;  /* 0x0000000805067812 */ /* 0x000fc400078e78cc */
[----:B------:R-:W-:Y:S02]  /*0350*/  LOP3.LUT R5, R4, 0x20, RZ, 0xc0, !PT ;  /* 0x0000002004057812 */ /* 0x000fe400078ec0ff */
[----:B------:R-:W-:Y:S02]  /*0360*/  LOP3.LUT R11, R2, 0xc00, RZ, 0xc0, !PT ;  /* 0x00000c00020b7812 */ /* 0x000fe400078ec0ff */
[----:B------:R-:W-:Y:S02]  /*0370*/  LOP3.LUT R198, R5, 0x18, R206, 0xf8, !PT ;  /* 0x0000001805c67812 */ /* 0x000fe400078ef8ce */
[----:B------:R-:W-:Y:S02]  /*0380*/  LOP3.LUT R189, R3, 0x200, RZ, 0xc0, !PT ;  /* 0x0000020003bd7812 */ /* 0x000fe400078ec0ff */
[----:B--2---:R-:W-:Y:S02]  /*0390*/  LEA R208, P0, R202, R208, 0x2 ;  /* 0x000000d0cad07211 */ /* 0x004fe400078010ff */
[----:B------:R-:W-:-:S02]  /*03a0*/  LOP3.LUT R198, R198, 0x1c0, R3, 0xf8, !PT ;  /* 0x000001c0c6c67812 */ /* 0x000fc400078ef803 */
[----:B------:R-:W-:Y:S02]  /*03b0*/  LOP3.LUT R8, R11, 0x6, R4, 0xf8, !PT ;  /* 0x000000060b087812 */ /* 0x000fe400078ef804 */
[C-C-:B------:R-:W-:Y:S02]  /*03c0*/  LOP3.LUT R199, R189.reuse, 0xc00, R2.reuse, 0xf8, !PT ;  /* 0x00000c00bdc77812 */ /* 0x140fe400078ef802 */
[----:B------:R-:W-:Y:S02]  /*03d0*/  R2P PR, R204, 0xe ;  /* 0x0000000ecc007804 */ /* 0x000fe40000000000 */
[----:B------:R-:W-:Y:S02]  /*03e0*/  LOP3.LUT R189, R189, 0x400, R2, 0xf8, !PT ;  /* 0x00000400bdbd7812 */ /* 0x000fe400078ef802 */
[----:B------:R-:W-:Y:S02]  /*03f0*/  LOP3.LUT R198, R198, 0x38, R205, 0x78, !PT ;  /* 0x00000038c6c67812 */ /* 0x000fe400078e78cd */
[----:B------:R-:W-:-:S02]  /*0400*/  LOP3.LUT R211, R8, R211, RZ, 0xfc, !PT ;  /* 0x000000d308d37212 */ /* 0x000fc400078efcff */
[----:B------:R-:W-:Y:S02]  /*0410*/  LOP3.LUT R197, R197, R6, RZ, 0xfc, !PT ;  /* 0x00000006c5c57212 */ /* 0x000fe400078efcff */
[-C--:B------:R-:W-:Y:S02]  /*0420*/  LOP3.LUT R199, R199, R0.reuse, RZ, 0xfc, !PT ;  /* 0x00000000c7c77212 */ /* 0x080fe400078efcff */
[----:B------:R-:W-:Y:S02]  /*0430*/  LOP3.LUT R189, R189, R0, RZ, 0xfc, !PT ;  /* 0x00000000bdbd7212 */ /* 0x000fe400078efcff */
[----:B------:R-:W-:Y:S02]  /*0440*/  LOP3.LUT R198, R198, 0x200, R3, 0xf8, !PT ;  /* 0x00000200c6c67812 */ /* 0x000fe400078ef803 */
[----:B------:R-:W-:Y:S02]  /*0450*/  LOP3.LUT R7, R2, 0x400, RZ, 0xc0, !PT ;  /* 0x0000040002077812 */ /* 0x000fe400078ec0ff */
[----:B------:R-:W-:-:S02]  /*0460*/  LOP3.LUT R3, R205, 0x1f8, RZ, 0xc0, !PT ;  /* 0x000001f8cd037812 */ /* 0x000fc400078ec0ff */
[----:B------:R-:W-:Y:S02]  /*0470*/  LEA R211, R211, UR5, 0x1 ;  /* 0x00000005d3d37c11 */ /* 0x000fe4000f8e08ff */
[----:B------:R-:W-:Y:S02]  /*0480*/  LOP3.LUT R191, R191, 0x200, R2, 0xf8, !PT ;  /* 0x00000200bfbf7812 */ /* 0x000fe400078ef802 */
[----:B------:R-:W-:Y:S01]  /*0490*/  SEL R194, R194, 0xffffffc0, !P2 ;  /* 0xffffffc0c2c27807 */ /* 0x000fe20005000000 */
[----:B------:R-:W-:Y:S01]  /*04a0*/  VIADD R234, R211, 0x20 ;  /* 0x00000020d3ea7836 */ /* 0x000fe20000000000 */
[----:B------:R-:W-:Y:S01]  /*04b0*/  LEA R197, R197, UR4, 0x1 ;  /* 0x00000004c5c57c11 */ /* 0x000fe2000f8e08ff */
[----:B------:R-:W-:Y:S01]  /*04c0*/  @P3 VIADD R234, R211, 0xffffffe0 ;  /* 0xffffffe0d3ea3836 */ /* 0x000fe20000000000 */
[----:B------:R-:W-:Y:S02]  /*04d0*/  LEA R199, R199, UR6, 0x1 ;  /* 0x00000006c7c77c11 */ /* 0x000fe4000f8e08ff */
[----:B------:R-:W-:Y:S01]  /*04e0*/  LEA R189, R189, UR6, 0x1 ;  /* 0x00000006bdbd7c11 */ /* 0x000fe2000f8e08ff */
[----:B------:R-:W-:Y:S01]  /*04f0*/  IMAD.IADD R193, R197, 0x1, R194 ;  /* 0x00000001c5c17824 */ /* 0x000fe200078e02c2 */
[----:B------:R-:W-:Y:S01]  /*0500*/  LOP3.LUT R7, R7, 0x6, R4, 0xf8, !PT ;  /* 0x0000000607077812 */ /* 0x000fe200078ef804 */
[----:B------:R-:W-:Y:S01]  /*0510*/  IMAD.IADD R185, R199, 0x1, R194 ;  /* 0x00000001c7b97824 */ /* 0x000fe200078e02c2 */
[----:B------:R-:W-:Y:S01]  /*0520*/  LOP3.LUT R212, R3, 0x38, R204, 0x78, !PT ;  /* 0x0000003803d47812 */ /* 0x000fe200078e78cc */
[----:B------:R-:W-:Y:S01]  /*0530*/  IMAD.IADD R2, R194, 0x1, R189 ;  /* 0x00000001c2027824 */ /* 0x000fe200078e02bd */
[----:B------:R-:W-:Y:S01]  /*0540*/  SEL R196, R196, 0xffffffe0, !P1 ;  /* 0xffffffe0c4c47807 */ /* 0x000fe20004800000 */
[C---:B------:R-:W-:Y:S01]  /*0550*/  VIADD R233, R234.reuse, 0x10 ;  /* 0x00000010eae97836 */ /* 0x040fe20000000000 */
[----:B------:R-:W-:Y:S01]  /*0560*/  LEA R191, R191, UR5, 0x1 ;  /* 0x00000005bfbf7c11 */ /* 0x000fe2000f8e08ff */
[----:B------:R-:W-:Y:S01]  /*0570*/  @P2 VIADD R233, R234, 0xfffffff0 ;  /* 0xfffffff0eae92836 */ /* 0x000fe20000000000 */
[----:B------:R-:W-:Y:S01]  /*0580*/  LOP3.LUT R210, R7, R210, RZ, 0xfc, !PT ;  /* 0x000000d207d27212 */ /* 0x000fe200078efcff */
[--C-:B------:R-:W-:Y:S01]  /*0590*/  IMAD.IADD R195, R197, 0x1, R196.reuse ;  /* 0x00000001c5c37824 */ /* 0x100fe200078e02c4 */
[----:B------:R-:W-:Y:S01]  /*05a0*/  LOP3.LUT R212, R212, 0x1e00, R205, 0xf8, !PT ;  /* 0x00001e00d4d47812 */ /* 0x000fe200078ef8cd */
[----:B------:R-:W-:Y:S01]  /*05b0*/  IMAD.IADD R186, R199, 0x1, R196 ;  /* 0x00000001c7ba7824 */ /* 0x000fe200078e02c4 */
[----:B------:R-:W-:Y:S01]  /*05c0*/  LEA.HI.X R209, R202, R209, RZ, 0x2, P0 ;  /* 0x000000d1cad17211 */ /* 0x000fe200000f14ff */
[----:B------:R-:W-:Y:S01]  /*05d0*/  IMAD.IADD R190, R194, 0x1, R191 ;  /* 0x00000001c2be7824 */ /* 0x000fe200078e02bf */
[----:B------:R-:W-:Y:S01]  /*05e0*/  SHF.R.U32.HI R204, RZ, 0x5, R204 ;  /* 0x00000005ffcc7819 */ /* 0x000fe200000116cc */
[C---:B------:R-:W-:Y:S01]  /*05f0*/  IMAD.IADD R3, R196.reuse, 0x1, R189 ;  /* 0x00000001c4037824 */ /* 0x040fe200078e02bd */
[----:B------:R-:W-:Y:S01]  /*0600*/  LOP3.LUT R214, R205, 0x38, RZ, 0xc0, !PT ;  /* 0x00000038cdd67812 */ /* 0x000fe200078ec0ff */
[----:B------:R-:W-:Y:S01]  /*0610*/  IMAD.IADD R192, R196, 0x1, R193 ;  /* 0x00000001c4c07824 */ /* 0x000fe200078e02c1 */
[----:B------:R-:W-:Y:S01]  /*0620*/  LEA R212, R212, UR6, 0x1 ;  /* 0x00000006d4d47c11 */ /* 0x000fe2000f8e08ff */
[----:B------:R-:W-:Y:S01]  /*0630*/  IMAD.IADD R184, R196, 0x1, R185 ;  /* 0x00000001c4b87824 */ /* 0x000fe200078e02b9 */
[----:B------:R-:W-:Y:S01]  /*0640*/  LEA R210, R210, UR4, 0x1 ;  /* 0x00000004d2d27c11 */ /* 0x000fe2000f8e08ff */
[----:B------:R-:W-:Y:S01]  /*0650*/  IMAD.IADD R0, R196, 0x1, R2 ;  /* 0x00000001c4007824 */ /* 0x000fe200078e0202 */
[----:B---34-:R-:W-:-:S07]  /*0660*/  LEA R198, R198, UR6, 0x1 ;  /* 0x00000006c6c67c11 */ /* 0x018fce000f8e08ff */
.L_x_272:
[----:B-1----:R-:W1:Y:S01]  /*0670*/  LDC.64 R4, c[0x0][0x478] ;  /* 0x00011e00ff047b82 */ /* 0x002e620000000a00 */
[----:B--2---:R-:W2:Y:S01]  /*0680*/  LDCU.64 UR4, c[0x0][0x470] ;  /* 0x00008e00ff0477ac */ /* 0x004ea20008000a00 */
        /* <DEDUP_REMOVED lines=16> */
[----:B------:R-:W-:Y:S02]  /*0790*/  @P3 IMAD.X R15, R8, 0x1, R5, P0 ;  /* 0x00000001080f3824 */ /* 0x000fe400000e0605 */
[----:B------:R-:W-:-:S08]  /*07a0*/  IMAD.MOV.U32 R12, RZ, RZ, -0x1 ;  /* 0xffffffffff0c7424 */ /* 0x000fd000078e00ff */
[----:B-----5:R1:W5:Y:S01]  /*07b0*/  @P2 LDG.E R9, desc[UR12][R208.64+0x4] ;  /* 0x0000040cd0092981 */ /* 0x020362000c1e1900 */
[----:B----4-:R-:W-:Y:S01]  /*07c0*/  ISETP.EQ.U32.AND P1, PT, R6, RZ, PT ;  /* 0x000000ff0600720c */ /* 0x010fe20003f22070 */
[----:B------:R-:W2:Y:S02]  /*07d0*/  @!P3 LDC.64 R4, c[0x0][0x488] ;  /* 0x00012200ff04bb82 */ /* 0x000ea40000000a00 */
[----:B------:R-:W3:Y:S04]  /*07e0*/  @P4 LDG.E R231, desc[UR12][R18.64] ;  /* 0x0000000c12e74981 */ /* 0x000ee8000c1e1900 */
[----:B------:R-:W3:Y:S01]  /*07f0*/  @P3 LDG.E R14, desc[UR12][R14.64] ;  /* 0x0000000c0e0e3981 */ /* 0x000ee2000c1e1900 */
[----:B------:R-:W-:-:S03]  /*0800*/  ISETP.NE.AND P4, PT, R200, RZ, PT ;  /* 0x000000ffc800720c */ /* 0x000fc60003f85270 */
        /* <DEDUP_REMOVED lines=8> */
[----:B------:R-:W1:Y:S01]  /*0890*/  @!P2 LDC R224, c[0x0][0x434] ;  /* 0x00010d00ffe0ab82 */ /* 0x000e620000000800 */
[----:B------:R-:W-:Y:S02]  /*08a0*/  ISETP.NE.AND.EX P1, PT, R7, RZ, PT, P1 ;  /* 0x000000ff0700720c */ /* 0x000fe40003f25310 */
[----:B--2---:R-:W-:Y:S01]  /*08b0*/  @!P3 ISETP.NE.U32.AND P0, PT, R4, RZ, PT ;  /* 0x000000ff0400b20c */ /* 0x004fe20003f05070 */
[----:B------:R-:W-:-:S03]  /*08c0*/  USHF.L.U32 UR15, UR11, 0x6, URZ ;  /* 0x000000060b0f7899 */ /* 0x000fc600080006ff */
[----:B------:R-:W-:-:S04]  /*08d0*/  @!P3 ISETP.NE.AND.EX P0, PT, R5, RZ, PT, P0 ;  /* 0x000000ff0500b20c */ /* 0x000fc80003f05300 */
[----:B----4-:R-:W-:Y:S01]  /*08e0*/  @!P3 SEL R8, R8, RZ, P0 ;  /* 0x000000ff0808b207 */ /* 0x010fe20000000000 */
[----:B---3--:R-:W-:Y:S02]  /*08f0*/  @P3 IMAD.IADD R229, R14, 0x1, -R231 ;  /* 0x000000010ee53824 */ /* 0x008fe400078e0ae7 */
[----:B-1----:R-:W-:Y:S06]  /*0900*/  @!P1 BRA `(.L_x_236) ;  /* 0x00000000000c9947 */ /* 0x002fec0003800000 */
[----:B------:R-:W2:Y:S02]  /*0910*/  @P4 LDG.E R5, desc[UR12][R16.64+0x4] ;  /* 0x0000040c10054981 */ /* 0x000ea4000c1e1900 */
[----:B--2--5:R-:W-:-:S06]  /*0920*/  @P4 IADD3 R10, PT, PT, R5, -R232, RZ ;  /* 0x800000e8050a4210 */ /* 0x024fcc0007ffe0ff */
[----:B------:R1:W5:Y:S02]  /*0930*/  @!P4 LDG.E R10, desc[UR12][R16.64] ;  /* 0x0000000c100ac981 */ /* 0x000364000c1e1900 */
.L_x_236:
        /* <DEDUP_REMOVED lines=12> */
[----:B------:R-:W3:Y:S01]  /*0a00*/  @P3 LDC.64 R4, c[0x0][0x3b0] ;  /* 0x0000ec00ff043b82 */ /* 0x000ee20000000a00 */
[----:B--2---:R-:W-:-:S04]  /*0a10*/  @!P3 IMAD.WIDE.U32 R24, R202, R6, RZ ;  /* 0x00000006ca18b225 */ /* 0x004fc800078e00ff */
[----:B------:R-:W-:Y:S01]  /*0a20*/  @!P3 IMAD R23, R202, R7, R25 ;  /* 0x00000007ca17b224 */ /* 0x000fe200078e0219 */
[----:B------:R-:W-:Y:S01]  /*0a30*/  IADD3 R25, PT, PT, R228, -0x40, RZ ;  /* 0xffffffc0e4197810 */ /* 0x000fe20007ffe0ff */
[----:B---3--:R-:W-:-:S03]  /*0a40*/  @P3 IMAD.WIDE.U32 R6, R12, R4, RZ ;  /* 0x000000040c063225 */ /* 0x008fc600078e00ff */
[----:B------:R-:W-:Y:S01]  /*0a50*/  SHF.R.S32.HI R27, RZ, 0x1f, R25 ;  /* 0x0000001fff1b7819 */ /* 0x000fe20000011419 */
[----:B------:R-:W-:Y:S02]  /*0a60*/  @P3 IMAD R23, R12, R5, R7 ;  /* 0x000000050c173224 */ /* 0x000fe400078e0207 */
[----:B------:R-:W-:Y:S01]  /*0a70*/  @P3 IMAD.MOV.U32 R24, RZ, RZ, R6 ;  /* 0x000000ffff183224 */ /* 0x000fe200078e0006 */
[----:B------:R-:W-:Y:S06]  /*0a80*/  @P0 BRA `(.L_x_238) ;  /* 0x0000000000300947 */ /* 0x000fec0003800000 */
[----:B------:R-:W2:Y:S01]  /*0a90*/  LDCU.64 UR4, c[0x0][0x3b8] ;  /* 0x00007700ff0477ac */ /* 0x000ea20008000a00 */
[----:B------:R-:W-:Y:S01]  /*0aa0*/  SHF.R.S32.HI R5, RZ, 0x1f, R231 ;  /* 0x0000001fff057819 */ /* 0x000fe200000114e7 */
[----:B------:R-:W3:Y:S01]  /*0ab0*/  LDCU.64 UR6, c[0x0][0x3a0] ;  /* 0x00007400ff0677ac */ /* 0x000ee20008000a00 */
[----:B--2---:R-:W-:Y:S02]  /*0ac0*/  MOV R6, UR4 ;  /* 0x0000000400067c02 */ /* 0x004fe40008000f00 */
[----:B------:R-:W-:-:S03]  /*0ad0*/  MOV R7, UR5 ;  /* 0x0000000500077c02 */ /* 0x000fc60008000f00 */
[-C--:B------:R-:W-:Y:S02]  /*0ae0*/  IMAD R4, R5, R6.reuse, RZ ;  /* 0x0000000605047224 */ /* 0x080fe400078e02ff */
[----:B------:R-:W-:-:S04]  /*0af0*/  IMAD.WIDE.U32 R8, R231, R6, RZ ;  /* 0x00000006e7087225 */ /* 0x000fc800078e00ff */
[----:B------:R-:W-:-:S05]  /*0b00*/  IMAD R4, R231, R7, R4 ;  /* 0x00000007e7047224 */ /* 0x000fca00078e0204 */
[----:B------:R-:W-:-:S03]  /*0b10*/  IADD3 R9, PT, PT, R9, R4, RZ ;  /* 0x0000000409097210 */ /* 0x000fc60007ffe0ff */
[----:B---3--:R-:W-:-:S04]  /*0b20*/  IMAD.WIDE.U32 R18, R202, UR6, R8 ;  /* 0x00000006ca127c25 */ /* 0x008fc8000f8e0008 */
[----:B-1----:R-:W-:Y:S01]  /*0b30*/  IMAD R17, R202, UR7, R19 ;  /* 0x00000007ca117c24 */ /* 0x002fe2000f8e0213 */
[----:B------:R-:W-:Y:S06]  /*0b40*/  BRA `(.L_x_239) ;  /* 0x0000000000147947 */ /* 0x000fec0003800000 */
.L_x_238:
[----:B------:R-:W1:Y:S01]  /*0b50*/  LDC.64 R6, c[0x0][0x3b8] ;  /* 0x0000ee00ff067b82 */ /* 0x000e620000000a00 */
[----:B------:R-:W-:-:S05]  /*0b60*/  IADD3 R18, PT, PT, R231, R232, RZ ;  /* 0x000000e8e7127210 */ /* 0x000fca0007ffe0ff */
[C---:B-1----:R-:W-:Y:S02]  /*0b70*/  IMAD R17, R18.reuse, R7, RZ ;  /* 0x0000000712117224 */ /* 0x042fe400078e02ff */
[----:B------:R-:W-:-:S05]  /*0b80*/  IMAD.WIDE.U32 R18, R18, R6, RZ ;  /* 0x0000000612127225 */ /* 0x000fca00078e00ff */
[----:B------:R-:W-:Y:S02]  /*0b90*/  IADD3 R17, PT, PT, R19, R17, RZ ;  /* 0x0000001113117210 */ /* 0x000fe40007ffe0ff */
.L_x_239:
        /* <DEDUP_REMOVED lines=11> */
[----:B------:R-:W-:-:S06]  /*0c50*/  IMAD.HI.U32 R8, R11, R8, R10 ;  /* 0x000000080b087227 */ /* 0x000fcc00078e000a */
[----:B------:R-:W-:-:S04]  /*0c60*/  IMAD.HI.U32 R16, R8, R5, RZ ;  /* 0x0000000508107227 */ /* 0x000fc800078e00ff */
[----:B------:R-:W-:-:S04]  /*0c70*/  IMAD.MOV R8, RZ, RZ, -R16 ;  /* 0x000000ffff087224 */ /* 0x000fc800078e0a10 */
[----:B------:R-:W-:Y:S01]  /*0c80*/  IMAD R8, R9, R8, R5 ;  /* 0x0000000809087224 */ /* 0x000fe200078e0205 */
[----:B------:R-:W-:-:S04]  /*0c90*/  LOP3.LUT R5, R201, R4, RZ, 0x3c, !PT ;  /* 0x00000004c9057212 */ /* 0x000fc800078e3cff */
[----:B------:R-:W-:Y:S02]  /*0ca0*/  ISETP.GT.U32.AND P2, PT, R9, R8, PT ;  /* 0x000000080900720c */ /* 0x000fe40003f44070 */
[----:B------:R-:W-:-:S11]  /*0cb0*/  ISETP.GE.AND P1, PT, R5, RZ, PT ;  /* 0x000000ff0500720c */ /* 0x000fd60003f26270 */
[----:B------:R-:W-:Y:S01]  /*0cc0*/  @!P2 IMAD.IADD R8, R8, 0x1, -R9 ;  /* 0x000000010808a824 */ /* 0x000fe200078e0a09 */
[----:B------:R-:W-:Y:S02]  /*0cd0*/  @!P2 IADD3 R16, PT, PT, R16, 0x1, RZ ;  /* 0x000000011010a810 */ /* 0x000fe40007ffe0ff */
[----:B------:R-:W-:Y:S02]  /*0ce0*/  ISETP.NE.AND P2, PT, R4, RZ, PT ;  /* 0x000000ff0400720c */ /* 0x000fe40003f45270 */
[----:B------:R-:W-:-:S13]  /*0cf0*/  ISETP.GE.U32.AND P4, PT, R8, R9, PT ;  /* 0x000000090800720c */ /* 0x000fda0003f86070 */
[----:B------:R-:W-:-:S05]  /*0d00*/  @P4 VIADD R16, R16, 0x1 ;  /* 0x0000000110104836 */ /* 0x000fca0000000000 */
[----:B------:R-:W-:Y:S02]  /*0d10*/  @!P1 IADD3 R16, PT, PT, -R16, RZ, RZ ;  /* 0x000000ff10109210 */ /* 0x000fe40007ffe1ff */
[----:B------:R-:W-:-:S04]  /*0d20*/  @!P2 LOP3.LUT R16, RZ, R4, RZ, 0x33, !PT ;  /* 0x00000004ff10a212 */ /* 0x000fc800078e33ff */
[----:B------:R-:W-:Y:S01]  /*0d30*/  SHF.R.S32.HI R15, RZ, 0x1f, R16 ;  /* 0x0000001fff0f7819 */ /* 0x000fe20000011410 */
[----:B------:R-:W-:Y:S06]  /*0d40*/  @P0 BRA `(.L_x_240) ;  /* 0x0000000000300947 */ /* 0x000fec0003800000 */
[----:B------:R-:W1:Y:S01]  /*0d50*/  LDCU.64 UR4, c[0x0][0x3c0] ;  /* 0x00007800ff0477ac */ /* 0x000e620008000a00 */
[----:B------:R-:W-:Y:S01]  /*0d60*/  SHF.R.S32.HI R5, RZ, 0x1f, R231 ;  /* 0x0000001fff057819 */ /* 0x000fe200000114e7 */
[----:B------:R-:W2:Y:S01]  /*0d70*/  LDCU.64 UR6, c[0x0][0x3a8] ;  /* 0x00007500ff0677ac */ /* 0x000ea20008000a00 */
[----:B-1----:R-:W-:Y:S02]  /*0d80*/  MOV R10, UR4 ;  /* 0x00000004000a7c02 */ /* 0x002fe40008000f00 */
[----:B------:R-:W-:-:S03]  /*0d90*/  MOV R11, UR5 ;  /* 0x00000005000b7c02 */ /* 0x000fc60008000f00 */
[-C--:B------:R-:W-:Y:S02]  /*0da0*/  IMAD R4, R5, R10.reuse, RZ ;  /* 0x0000000a05047224 */ /* 0x080fe400078e02ff */
[----:B------:R-:W-:-:S04]  /*0db0*/  IMAD.WIDE.U32 R8, R231, R10, RZ ;  /* 0x0000000ae7087225 */ /* 0x000fc800078e00ff */
[----:B------:R-:W-:-:S05]  /*0dc0*/  IMAD R4, R231, R11, R4 ;  /* 0x0000000be7047224 */ /* 0x000fca00078e0204 */
[----:B------:R-:W-:-:S03]  /*0dd0*/  IADD3 R9, PT, PT, R9, R4, RZ ;  /* 0x0000000409097210 */ /* 0x000fc60007ffe0ff */
[----:B--2---:R-:W-:-:S04]  /*0de0*/  IMAD.WIDE.U32 R20, R202, UR6, R8 ;  /* 0x00000006ca147c25 */ /* 0x004fc8000f8e0008 */
[----:B------:R-:W-:Y:S01]  /*0df0*/  IMAD R19, R202, UR7, R21 ;  /* 0x00000007ca137c24 */ /* 0x000fe2000f8e0215 */
[----:B------:R-:W-:Y:S06]  /*0e00*/  BRA `(.L_x_241) ;  /* 0x0000000000147947 */ /* 0x000fec0003800000 */
.L_x_240:
[----:B------:R-:W1:Y:S01]  /*0e10*/  LDC.64 R10, c[0x0][0x3c0] ;  /* 0x0000f000ff0a7b82 */ /* 0x000e620000000a00 */
[----:B------:R-:W-:-:S05]  /*0e20*/  IADD3 R4, PT, PT, R231, R232, RZ ;  /* 0x000000e8e7047210 */ /* 0x000fca0007ffe0ff */
[C---:B-1----:R-:W-:Y:S02]  /*0e30*/  IMAD R19, R4.reuse, R11, RZ ;  /* 0x0000000b04137224 */ /* 0x042fe400078e02ff */
[----:B------:R-:W-:-:S05]  /*0e40*/  IMAD.WIDE.U32 R20, R4, R10, RZ ;  /* 0x0000000a04147225 */ /* 0x000fca00078e00ff */
[----:B------:R-:W-:-:S07]  /*0e50*/  IADD3 R19, PT, PT, R21, R19, RZ ;  /* 0x0000001315137210 */ /* 0x000fce0007ffe0ff */
.L_x_241:
        /* <DEDUP_REMOVED lines=15> */
[----:B------:R-:W-:-:S05]  /*0f50*/  IMAD R4, R202, UR5, RZ ;  /* 0x00000005ca047c24 */ /* 0x000fca000f8e02ff */
[----:B------:R-:W-:-:S05]  /*0f60*/  IADD3 R4, PT, PT, R33, R4, RZ ;  /* 0x0000000421047210 */ /* 0x000fca0007ffe0ff */
[----:B------:R-:W-:Y:S02]  /*0f70*/  IMAD R13, R4, UR6, RZ ;  /* 0x00000006040d7c24 */ /* 0x000fe4000f8e02ff */
[----:B------:R-:W-:-:S04]  /*0f80*/  IMAD.WIDE.U32 R4, R32, UR6, RZ ;  /* 0x0000000620047c25 */ /* 0x000fc8000f8e00ff */
[----:B------:R-:W-:Y:S02]  /*0f90*/  IMAD R13, R32, UR4, R13 ;  /* 0x00000004200d7c24 */ /* 0x000fe4000f8e020d */
[----:B------:R-:W-:-:S03]  /*0fa0*/  IMAD.WIDE.U32 R34, R4, R30, RZ ;  /* 0x0000001e04227225 */ /* 0x000fc600078e00ff */
[----:B------:R-:W-:Y:S02]  /*0fb0*/  IADD3 R13, PT, PT, R5, R13, RZ ;  /* 0x0000000d050d7210 */ /* 0x000fe40007ffe0ff */
[----:B------:R-:W-:-:S03]  /*0fc0*/  SHF.R.S32.HI R5, RZ, 0x1f, R30 ;  /* 0x0000001fff057819 */ /* 0x000fc6000001141e */
[----:B------:R-:W-:-:S04]  /*0fd0*/  IMAD R32, R13, R30, RZ ;  /* 0x0000001e0d207224 */ /* 0x000fc800078e02ff */
[----:B------:R-:W-:-:S05]  /*0fe0*/  IMAD R32, R5, R4, R32 ;  /* 0x0000000405207224 */ /* 0x000fca00078e0220 */
[----:B------:R-:W-:Y:S01]  /*0ff0*/  IADD3 R32, PT, PT, R35, R32, RZ ;  /* 0x0000002023207210 */ /* 0x000fe20007ffe0ff */
[----:B------:R-:W-:Y:S06]  /*1000*/  BRA `(.L_x_243) ;  /* 0x00000000000c7947 */ /* 0x000fec0003800000 */
.L_x_242:
[-C--:B------:R-:W-:Y:S02]  /*1010*/  IMAD R32, R9, R12.reuse, RZ ;  /* 0x0000000c09207224 */ /* 0x080fe400078e02ff */
[----:B------:R-:W-:-:S05]  /*1020*/  IMAD.WIDE.U32 R34, R8, R12, RZ ;  /* 0x0000000c08227225 */ /* 0x000fca00078e00ff */
[----:B------:R-:W-:Y:S02]  /*1030*/  IADD3 R32, PT, PT, R35, R32, RZ ;  /* 0x0000002023207210 */ /* 0x000fe40007ffe0ff */
.L_x_243:
        /* <DEDUP_REMOVED lines=20> */
.L_x_244:
[----:B------:R-:W1:Y:S01]  /*1180*/  LDC R22, c[0x0][0x434] ;  /* 0x00010d00ff167b82 */ /* 0x000e620000000800 */
[----:B------:R-:W-:-:S04]  /*1190*/  IMAD R5, R202, UR6, R201 ;  /* 0x00000006ca057c24 */ /* 0x000fc8000f8e02c9 */
[----:B-1----:R-:W-:-:S03]  /*11a0*/  IMAD R22, R5, R22, RZ ;  /* 0x0000001605167224 */ /* 0x002fc600078e02ff */
.L_x_245:
        /* <DEDUP_REMOVED lines=11> */
.L_x_246:
[----:B------:R-:W1:Y:S01]  /*1260*/  LDC R26, c[0x0][0x444] ;  /* 0x00011100ff1a7b82 */ /* 0x000e620000000800 */
[----:B------:R-:W-:-:S04]  /*1270*/  IMAD R5, R202, UR6, R201 ;  /* 0x00000006ca057c24 */ /* 0x000fc8000f8e02c9 */
[----:B-1----:R-:W-:-:S07]  /*1280*/  IMAD R26, R5, R26, RZ ;  /* 0x0000001a051a7224 */ /* 0x002fce00078e02ff */
.L_x_247:
[----:B------:R-:W1:Y:S01]  /*1290*/  S2R R14, SR_TID.X ;  /* 0x00000000000e7919 */ /* 0x000e620000002100 */
[----:B------:R-:W2:Y:S01]  /*12a0*/  LDC.64 R12, c[0x0][0x5f8] ;  /* 0x00017e00ff0c7b82 */ /* 0x000ea20000000a00 */
[----:B------:R-:W-:Y:S01]  /*12b0*/  IMAD R35, R30, UR6, RZ ;  /* 0x000000061e237c24 */ /* 0x000fe2000f8e02ff */
[--C-:B------:R-:W-:Y:S01]  /*12c0*/  IADD3 R34, P2, P1, R36, R34, R31.reuse ;  /* 0x0000002224227210 */ /* 0x100fe2000795e01f */
[----:B------:R-:W3:Y:S01]  /*12d0*/  LDCU.64 UR6, c[0x0][0x3c8] ;  /* 0x00007900ff0677ac */ /* 0x000ee20008000a00 */
[----:B------:R-:W-:Y:S01]  /*12e0*/  ISETP.NE.AND P4, PT, RZ, UR5, PT ;  /* 0x00000005ff007c0c */ /* 0x000fe2000bf85270 */
[----:B------:R-:W-:Y:S01]  /*12f0*/  IMAD.MOV.U32 R215, RZ, RZ, RZ ;  /* 0x000000ffffd77224 */ /* 0x000fe200078e00ff */
[----:B------:R-:W-:Y:S01]  /*1300*/  IADD3 R38, P3, PT, R214, R38, RZ ;  /* 0x00000026d6267210 */ /* 0x000fe20007f7e0ff */
[----:B------:R-:W4:Y:S01]  /*1310*/  LDCU.64 UR4, c[0x0][0x570] ;  /* 0x0000ae00ff0477ac */ /* 0x000f220008000a00 */
[----:B------:R-:W5:Y:S01]  /*1320*/  LDC.64 R8, c[0x0][0x3b0] ;  /* 0x0000ec00ff087b82 */ /* 0x000f620000000a00 */
[----:B------:R-:W-:Y:S01]  /*1330*/  VIADD R218, R224, UR15 ;  /* 0x0000000fe0da7c36 */ /* 0x000fe20008000000 */
[----:B------:R-:W-:Y:S01]  /*1340*/  BSSY.RECONVERGENT B1, `(.L_x_237) ;  /* 0x000055e000017945 */ /* 0x000fe20003800200 */
[----:B------:R-:W-:Y:S01]  /*1350*/  IMAD.X R39, RZ, RZ, R28, P3 ;  /* 0x000000ffff277224 */ /* 0x000fe200018e061c */
[----:B------:R-:W4:Y:S04]  /*1360*/  LDCU.64 UR8, c[0x0][0x380] ;  /* 0x00007000ff0877ac */ /* 0x000f280008000a00 */
[----:B------:R-:W3:Y:S01]  /*1370*/  LDC.64 R4, c[0x0][0x590] ;  /* 0x00016400ff047b82 */ /* 0x000ee20000000a00 */
[----:B--2---:R-:W-:Y:S01]  /*1380*/  IMAD.WIDE.U32 R40, R12, UR10, RZ ;  /* 0x0000000a0c287c25 */ /* 0x004fe2000f8e00ff */
[----:B------:R-:W-:-:S06]  /*1390*/  SHF.R.S32.HI R12, RZ, 0x1f, R31 ;  /* 0x0000001fff0c7819 */ /* 0x000fcc000001141f */
[----:B------:R-:W2:Y:S01]  /*13a0*/  LDC.64 R242, c[0x0][0x420] ;  /* 0x00010800fff27b82 */ /* 0x000ea20000000a00 */
[----:B------:R-:W-:Y:S02]  /*13b0*/  SEL R33, R40, RZ, P4 ;  /* 0x000000ff28217207 */ /* 0x000fe40002000000 */
[----:B-1----:R-:W-:Y:S01]  /*13c0*/  LOP3.LUT R30, R14, 0x1f, RZ, 0xc0, !PT ;  /* 0x0000001f0e1e7812 */ /* 0x002fe200078ec0ff */
[----:B-----5:R-:W-:-:S04]  /*13d0*/  IMAD R28, R27, R8, RZ ;  /* 0x000000081b1c7224 */ /* 0x020fc800078e02ff */
[----:B------:R-:W-:Y:S01]  /*13e0*/  IMAD R31, R204, R35, R30 ;  /* 0x00000023cc1f7224 */ /* 0x000fe200078e021e */
[----:B------:R-:W-:Y:S01]  /*13f0*/  IADD3.X R30, PT, PT, R29, R32, R12, P2, P1 ;  /* 0x000000201d1e7210 */ /* 0x000fe200017e240c */
[----:B------:R-:W-:Y:S01]  /*1400*/  IMAD R32, R13, UR10, R41 ;  /* 0x0000000a0d207c24 */ /* 0x000fe2000f8e0229 */
[----:B------:R-:W1:Y:S01]  /*1410*/  LDC R29, c[0x0][0x508] ;  /* 0x00014200ff1d7b82 */ /* 0x000e620000000800 */
[----:B------:R-:W-:Y:S01]  /*1420*/  IMAD.WIDE.U32 R40, R25, R8, R214 ;  /* 0x0000000819287225 */ /* 0x000fe200078e00d6 */
[----:B------:R-:W-:Y:S02]  /*1430*/  IADD3 R33, P2, P1, R31, R34, R33 ;  /* 0x000000221f217210 */ /* 0x000fe4000795e021 */
[----:B------:R-:W-:Y:S01]  /*1440*/  SHF.R.S32.HI R31, RZ, 0x1f, R31 ;  /* 0x0000001fff1f7819 */ /* 0x000fe2000001141f */
[----:B------:R-:W-:Y:S01]  /*1450*/  IMAD.SHL.U32 R34, R35, 0x40, RZ ;  /* 0x0000004023227824 */ /* 0x000fe200078e00ff */
[----:B------:R-:W-:Y:S01]  /*1460*/  SEL R32, R32, RZ, P4 ;  /* 0x000000ff20207207 */ /* 0x000fe20002000000 */
[----:B---3--:R-:W-:Y:S01]  /*1470*/  IMAD R36, R27, R4, RZ ;  /* 0x000000041b247224 */ /* 0x008fe200078e02ff */
[----:B------:R-:W3:Y:S01]  /*1480*/  LDC.64 R12, c[0x0][0x598] ;  /* 0x00016600ff0c7b82 */ /* 0x000ee20000000a00 */
[C---:B------:R-:W-:Y:S01]  /*1490*/  IMAD R28, R25.reuse, R9, R28 ;  /* 0x00000009191c7224 */ /* 0x040fe200078e021c */
[----:B------:R-:W-:Y:S01]  /*14a0*/  IADD3 R24, P3, PT, R24, R40, RZ ;  /* 0x0000002818187210 */ /* 0x000fe20007f7e0ff */
[----:B------:R-:W-:Y:S01]  /*14b0*/  IMAD R36, R25, R5, R36 ;  /* 0x0000000519247224 */ /* 0x000fe200078e0224 */
[----:B------:R-:W-:Y:S01]  /*14c0*/  IADD3.X R31, PT, PT, R31, R30, R32, P2, P1 ;  /* 0x0000001e1f1f7210 */ /* 0x000fe200017e2420 */
[----:B------:R-:W-:Y:S01]  /*14d0*/  IMAD.WIDE.U32 R38, R25, R4, R38 ;  /* 0x0000000419267225 */ /* 0x000fe200078e0026 */
[----:B------:R-:W-:-:S02]  /*14e0*/  IADD3 R33, P1, PT, R34, R33, RZ ;  /* 0x0000002122217210 */ /* 0x000fc40007f3e0ff */
[----:B------:R-:W-:Y:S01]  /*14f0*/  IADD3.X R25, PT, PT, R23, R41, R28, P3, !PT ;  /* 0x0000002917197210 */ /* 0x000fe20001ffe41c */
[----:B------:R-:W-:Y:S01]  /*1500*/  IMAD.IADD R39, R39, 0x1, R36 ;  /* 0x0000000127277824 */ /* 0x000fe200078e0224 */
[----:B------:R-:W-:Y:S01]  /*1510*/  LEA.HI.X.SX32 R34, R34, R31, 0x1, P1 ;  /* 0x0000001f22227211 */ /* 0x000fe200008f0eff */
[----:B------:R-:W-:Y:S01]  /*1520*/  IMAD R23, R21, 0x40, R26 ;  /* 0x0000004015177824 */ /* 0x000fe200078e021a */
[----:B------:R-:W5:Y:S01]  /*1530*/  LDC.64 R30, c[0x0][0x5e8] ;  /* 0x00017a00ff1e7b82 */ /* 0x000f620000000a00 */
[----:B------:R-:W-:Y:S01]  /*1540*/  IMAD.WIDE.U32 R24, R201, UR6, R24 ;  /* 0x00000006c9187c25 */ /* 0x000fe2000f8e0018 */
[----:B----4-:R-:W-:Y:S02]  /*1550*/  LEA R236, P1, R33, UR4, 0x2 ;  /* 0x0000000421ec7c11 */ /* 0x010fe4000f8210ff */
[----:B-1----:R-:W-:Y:S01]  /*1560*/  IADD3 R29, PT, PT, R218, -R29, -R229 ;  /* 0x8000001dda1d7210 */ /* 0x002fe20007ffe8e5 */
[----:B------:R-:W-:Y:S01]  /*1570*/  IMAD R25, R201, UR7, R25 ;  /* 0x00000007c9197c24 */ /* 0x000fe2000f8e0219 */
[----:B------:R-:W1:Y:S01]  /*1580*/  LDCU.64 UR6, c[0x0][0x550] ;  /* 0x0000aa00ff0677ac */ /* 0x000e620008000a00 */
[----:B------:R-:W-:Y:S01]  /*1590*/  LEA.HI.X R237, R33, UR5, R34, 0x2, P1 ;  /* 0x0000000521ed7c11 */ /* 0x000fe200088f1422 */
[----:B------:R-:W-:Y:S01]  /*15a0*/  IMAD.WIDE.U32 R24, R206, R8, R24 ;  /* 0x00000008ce187225 */ /* 0x000fe200078e0018 */
[----:B------:R-:W-:-:S02]  /*15b0*/  SHF.L.U64.HI R220, R4, 0x5, R5 ;  /* 0x0000000504dc7819 */ /* 0x000fc40000010205 */
[----:B------:R-:W-:Y:S01]  /*15c0*/  SHF.L.U32 R221, R4, 0x5, RZ ;  /* 0x0000000504dd7819 */ /* 0x000fe200000006ff */
[C---:B---3--:R-:W-:Y:S01]  /*15d0*/  IMAD.WIDE.U32 R36, R201.reuse, R12, R38 ;  /* 0x0000000cc9247225 */ /* 0x048fe200078e0026 */
[----:B------:R-:W-:Y:S02]  /*15e0*/  SHF.R.S32.HI R12, RZ, 0x1f, R29 ;  /* 0x0000001fff0c7819 */ /* 0x000fe4000001141d */
[----:B------:R-:W-:Y:S01]  /*15f0*/  LEA R240, P2, R24, UR8, 0x1 ;  /* 0x0000000818f07c11 */ /* 0x000fe2000f8408ff */
[----:B------:R-:W-:Y:S01]  /*1600*/  IMAD R35, R201, R13, R37 ;  /* 0x0000000dc9237224 */ /* 0x000fe200078e0225 */
[----:B------:R-:W-:Y:S01]  /*1610*/  LEA.HI R13, R12, R29, RZ, 0x6 ;  /* 0x0000001d0c0d7211 */ /* 0x000fe200078f30ff */
[----:B------:R-:W-:Y:S01]  /*1620*/  IMAD R12, R206, R9, R25 ;  /* 0x00000009ce0c7224 */ /* 0x000fe200078e0219 */
[----:B------:R-:W-:Y:S02]  /*1630*/  MOV R34, R36 ;  /* 0x0000002400227202 */ /* 0x000fe40000000f00 */
[----:B------:R-:W-:Y:S01]  /*1640*/  SHF.R.S32.HI R219, RZ, 0x6, R13 ;  /* 0x00000006ffdb7819 */ /* 0x000fe2000001140d */
[----:B------:R-:W-:Y:S01]  /*1650*/  IMAD R13, R21, 0x40, R22 ;  /* 0x00000040150d7824 */ /* 0x000fe200078e0216 */
[----:B------:R-:W-:Y:S01]  /*1660*/  LEA.HI.X R241, R24, UR9, R12, 0x1, P2 ;  /* 0x0000000918f17c11 */ /* 0x000fe200090f0c0c */
[----:B------:R-:W-:Y:S01]  /*1670*/  IMAD.WIDE.U32 R26, R206, R4, R34 ;  /* 0x00000004ce1a7225 */ /* 0x000fe200078e0022 */
[----:B------:R-:W-:-:S03]  /*1680*/  VIMNMX R219, PT, PT, RZ, R219, !PT ;  /* 0x000000dbffdb7248 */ /* 0x000fc60007fe0100 */
[----:B-----5:R-:W-:Y:S01]  /*1690*/  IMAD.WIDE R222, R23, 0x4, R30 ;  /* 0x0000000417de7825 */ /* 0x020fe200078e021e */
[----:B------:R-:W-:Y:S02]  /*16a0*/  ISETP.GT.AND P2, PT, R230, R219, PT ;  /* 0x000000dbe600720c */ /* 0x000fe40003f44270 */
[----:B-1----:R-:W-:Y:S01]  /*16b0*/  LEA R238, P1, R26, UR6, 0x1 ;  /* 0x000000061aee7c11 */ /* 0x002fe2000f8208ff */
[----:B------:R-:W-:Y:S02]  /*16c0*/  IMAD R23, R206, R5, R27 ;  /* 0x00000005ce177224 */ /* 0x000fe400078e021b */
[----:B--2---:R-:W-:Y:S01]  /*16d0*/  IMAD.WIDE R242, R13, 0x4, R242 ;  /* 0x000000040df27825 */ /* 0x004fe200078e02f2 */
[----:B------:R-:W-:Y:S02]  /*16e0*/  SHF.L.U64.HI R13, R8, 0x5, R9 ;  /* 0x00000005080d7819 */ /* 0x000fe40000010209 */
[----:B------:R-:W-:Y:S01]  /*16f0*/  LEA.HI.X R239, R26, UR7, R23, 0x1, P1 ;  /* 0x000000071aef7c11 */ /* 0x000fe200088f0c17 */
[----:B------:R-:W-:Y:S01]  /*1700*/  IMAD.SHL.U32 R23, R8, 0x20, RZ ;  /* 0x0000002008177824 */ /* 0x000fe200078e00ff */
[----:B------:R-:W-:-:S05]  /*1710*/  IADD3 R12, P1, PT, R206, 0x20, RZ ;  /* 0x00000020ce0c7810 */ /* 0x000fca0007f3e0ff */
[----:B------:R-:W-:Y:S01]  /*1720*/  IMAD.X R9, RZ, RZ, RZ, P1 ;  /* 0x000000ffff097224 */ /* 0x000fe200008e06ff */
[----:B------:R-:W-:Y:S07]  /*1730*/  @P2 BRA `(.L_x_248) ;  /* 0x0000000400a82947 */ /* 0x000fee0003800000 */
[----:B------:R-:W-:Y:S05]  /*1740*/  @P0 BRA `(.L_x_249) ;  /* 0x0000000000300947 */ /* 0x000fea0003800000 */
        /* <DEDUP_REMOVED lines=11> */
[----:B------:R-:W-:Y:S05]  /*1800*/  BRA `(.L_x_250) ;  /* 0x0000000000147947 */ /* 0x000fea0003800000 */
.L_x_249:
[----:B------:R-:W1:Y:S01]  /*1810*/  LDC.64 R6, c[0x0][0x5c0] ;  /* 0x00017000ff067b82 */ /* 0x000e620000000a00 */
[----:B------:R-:W-:-:S05]  /*1820*/  IADD3 R4, PT, PT, R231, R232, RZ ;  /* 0x000000e8e7047210 */ /* 0x000fca0007ffe0ff */
[C---:B-1----:R-:W-:Y:S02]  /*1830*/  IMAD R8, R4.reuse, R7, RZ ;  /* 0x0000000704087224 */ /* 0x042fe400078e02ff */
[----:B------:R-:W-:-:S05]  /*1840*/  IMAD.WIDE.U32 R10, R4, R6, RZ ;  /* 0x00000006040a7225 */ /* 0x000fca00078e00ff */
[----:B------:R-:W-:Y:S02]  /*1850*/  IADD3 R8, PT, PT, R11, R8, RZ ;  /* 0x000000080b087210 */ /* 0x000fe40007ffe0ff */
.L_x_250:
        /* <DEDUP_REMOVED lines=13> */
.L_x_251:
[----:B------:R-:W1:Y:S01]  /*1930*/  LDC.64 R4, c[0x0][0x5c8] ;  /* 0x00017200ff047b82 */ /* 0x000e620000000a00 */
[----:B------:R-:W-:-:S05]  /*1940*/  IADD3 R231, PT, PT, R231, R232, RZ ;  /* 0x000000e8e7e77210 */ /* 0x000fca0007ffe0ff */
[C---:B-1----:R-:W-:Y:S02]  /*1950*/  IMAD R13, R231.reuse, R5, RZ ;  /* 0x00000005e70d7224 */ /* 0x042fe400078e02ff */
[----:B------:R-:W-:-:S05]  /*1960*/  IMAD.WIDE.U32 R14, R231, R4, RZ ;  /* 0x00000004e70e7225 */ /* 0x000fca00078e00ff */
[----:B------:R-:W-:Y:S02]  /*1970*/  IADD3 R13, PT, PT, R15, R13, RZ ;  /* 0x0000000d0f0d7210 */ /* 0x000fe40007ffe0ff */
.L_x_252:
[----:B------:R-:W1:Y:S01]  /*1980*/  LDCU.64 UR4, c[0x0][0x5d8] ;  /* 0x0000bb00ff0477ac */ /* 0x000e620008000a00 */
[C---:B------:R-:W-:Y:S01]  /*1990*/  IMAD R16, R6.reuse, UR14, RZ ;  /* 0x0000000e06107c24 */ /* 0x040fe2000f8e02ff */
[----:B------:R-:W-:Y:S01]  /*19a0*/  IADD3 R229, PT, PT, R229, -UR15, RZ ;  /* 0x8000000fe5e57c10 */ /* 0x000fe2000fffe0ff */
[----:B------:R-:W-:Y:S01]  /*19b0*/  IMAD.WIDE.U32 R18, R6, UR15, R214 ;  /* 0x0000000f06127c25 */ /* 0x000fe2000f8e00d6 */
[----:B------:R-:W-:Y:S02]  /*19c0*/  BSSY.RECONVERGENT B0, `(.L_x_253) ;  /* 0x0000012000007945 */ /* 0x000fe40003800200 */
[-C--:B------:R-:W-:Y:S01]  /*19d0*/  ISETP.GE.AND P2, PT, R206, R229.reuse, PT ;  /* 0x000000e5ce00720c */ /* 0x080fe20003f46270 */
[----:B------:R-:W-:Y:S01]  /*19e0*/  IMAD R11, R7, UR15, R16 ;  /* 0x0000000f070b7c24 */ /* 0x000fe2000f8e0210 */
[----:B------:R-:W-:Y:S02]  /*19f0*/  IADD3 R10, P0, PT, R10, R18, RZ ;  /* 0x000000120a0a7210 */ /* 0x000fe40007f1e0ff */
[----:B------:R-:W-:-:S02]  /*1a00*/  ISETP.GE.AND P1, PT, R207, R229, PT ;  /* 0x000000e5cf00720c */ /* 0x000fc40003f26270 */
[----:B------:R-:W-:-:S03]  /*1a10*/  IADD3.X R11, PT, PT, R8, R19, R11, P0, !PT ;  /* 0x00000013080b7210 */ /* 0x000fc600007fe40b */
[----:B-1----:R-:W-:-:S04]  /*1a20*/  IMAD.WIDE.U32 R16, R201, UR4, R10 ;  /* 0x00000004c9107c25 */ /* 0x002fc8000f8e000a */
[----:B------:R-:W-:Y:S01]  /*1a30*/  IMAD R11, R201, UR5, R17 ;  /* 0x00000005c90b7c24 */ /* 0x000fe2000f8e0211 */
[----:B------:R-:W-:Y:S06]  /*1a40*/  @P2 BRA `(.L_x_254) ;  /* 0x0000000000242947 */ /* 0x000fec0003800000 */
[----:B------:R-:W1:Y:S01]  /*1a50*/  LDCU.64 UR4, c[0x0][0x560] ;  /* 0x0000ac00ff0477ac */ /* 0x000e620008000a00 */
[----:B------:R-:W-:-:S05]  /*1a60*/  MOV R10, R16 ;  /* 0x00000010000a7202 */ /* 0x000fca0000000f00 */
[----:B------:R-:W-:-:S04]  /*1a70*/  IMAD.WIDE.U32 R18, R206, R6, R10 ;  /* 0x00000006ce127225 */ /* 0x000fc800078e000a */
[----:B------:R-:W-:Y:S01]  /*1a80*/  IMAD R8, R206, R7, R19 ;  /* 0x00000007ce087224 */ /* 0x000fe200078e0213 */
[----:B-1----:R-:W-:-:S04]  /*1a90*/  LEA R20, P0, R18, UR4, 0x1 ;  /* 0x0000000412147c11 */ /* 0x002fc8000f8008ff */
[----:B------:R-:W-:-:S05]  /*1aa0*/  LEA.HI.X R21, R18, UR5, R8, 0x1, P0 ;  /* 0x0000000512157c11 */ /* 0x000fca00080f0c08 */
[----:B------:R1:W-:Y:S04]  /*1ab0*/  STG.E.128 desc[UR12][R20.64], RZ ;  /* 0x000000ff14007986 */ /* 0x0003e8000c101d0c */
[----:B------:R1:W-:Y:S04]  /*1ac0*/  STG.E.128 desc[UR12][R20.64+0x80], RZ ;  /* 0x000080ff14007986 */ /* 0x0003e8000c101d0c */
[----:B------:R1:W-:Y:S02]  /*1ad0*/  STG.E.128 desc[UR12][R20.64+0x100], RZ ;  /* 0x000100ff14007986 */ /* 0x0003e4000c101d0c */
.L_x_254:
[----:B------:R-:W-:Y:S05]  /*1ae0*/  BSYNC.RECONVERGENT B0 ;  /* 0x0000000000007941 */ /* 0x000fea0003800200 */
.L_x_253:
[----:B------:R-:W-:Y:S04]  /*1af0*/  BSSY.RECONVERGENT B0, `(.L_x_255) ;  /* 0x000000d000007945 */ /* 0x000fe80003800200 */
[----:B------:R-:W-:Y:S05]  /*1b00*/  @P1 BRA `(.L_x_256) ;  /* 0x00000000002c1947 */ /* 0x000fea0003800000 */
[----:B------:R-:W2:Y:S01]  /*1b10*/  LDCU.64 UR4, c[0x0][0x560] ;  /* 0x0000ac00ff0477ac */ /* 0x000ea20008000a00 */
[----:B------:R-:W-:Y:S01]  /*1b20*/  MOV R10, R16 ;  /* 0x00000010000a7202 */ /* 0x000fe20000000f00 */
[----:B------:R-:W-:-:S04]  /*1b30*/  IMAD R8, R9, R6, RZ ;  /* 0x0000000609087224 */ /* 0x000fc800078e02ff */
[----:B------:R-:W-:-:S04]  /*1b40*/  IMAD.WIDE.U32 R10, R12, R6, R10 ;  /* 0x000000060c0a7225 */ /* 0x000fc800078e000a */
[----:B------:R-:W-:-:S05]  /*1b50*/  IMAD R8, R12, R7, R8 ;  /* 0x000000070c087224 */ /* 0x000fca00078e0208 */
[----:B------:R-:W-:Y:S02]  /*1b60*/  IADD3 R7, PT, PT, R11, R8, RZ ;  /* 0x000000080b077210 */ /* 0x000fe40007ffe0ff */
[----:B--2---:R-:W-:-:S04]  /*1b70*/  LEA R6, P0, R10, UR4, 0x1 ;  /* 0x000000040a067c11 */ /* 0x004fc8000f8008ff */
[----:B------:R-:W-:-:S05]  /*1b80*/  LEA.HI.X R7, R10, UR5, R7, 0x1, P0 ;  /* 0x000000050a077c11 */ /* 0x000fca00080f0c07 */
[----:B------:R2:W-:Y:S04]  /*1b90*/  STG.E.128 desc[UR12][R6.64], RZ ;  /* 0x000000ff06007986 */ /* 0x0005e8000c101d0c */
[----:B------:R2:W-:Y:S04]  /*1ba0*/  STG.E.128 desc[UR12][R6.64+0x80], RZ ;  /* 0x000080ff06007986 */ /* 0x0005e8000c101d0c */
[----:B------:R2:W-:Y:S02]  /*1bb0*/  STG.E.128 desc[UR12][R6.64+0x100], RZ ;  /* 0x000100ff06007986 */ /* 0x0005e4000c101d0c */
.L_x_256:
[----:B------:R-:W-:Y:S05]  /*1bc0*/  BSYNC.RECONVERGENT B0 ;  /* 0x0000000000007941 */ /* 0x000fea0003800200 */
.L_x_255:
[----:B------:R-:W3:Y:S01]  /*1bd0*/  LDCU.64 UR4, c[0x0][0x5e0] ;  /* 0x0000bc00ff0477ac */ /* 0x000ee20008000a00 */
[C---:B------:R-:W-:Y:S01]  /*1be0*/  IMAD.WIDE.U32 R10, R4.reuse, UR15, R214 ;  /* 0x0000000f040a7c25 */ /* 0x040fe2000f8e00d6 */
[----:B------:R-:W-:Y:S03]  /*1bf0*/  BSSY.RECONVERGENT B0, `(.L_x_257) ;  /* 0x0000011000007945 */ /* 0x000fe60003800200 */
[----:B--2---:R-:W-:Y:S01]  /*1c00*/  IMAD R6, R4, UR14, RZ ;  /* 0x0000000e04067c24 */ /* 0x004fe2000f8e02ff */
[----:B------:R-:W-:-:S03]  /*1c10*/  IADD3 R10, P0, PT, R14, R10, RZ ;  /* 0x0000000a0e0a7210 */ /* 0x000fc60007f1e0ff */
[----:B------:R-:W-:-:S05]  /*1c20*/  IMAD R6, R5, UR15, R6 ;  /* 0x0000000f05067c24 */ /* 0x000fca000f8e0206 */
[----:B------:R-:W-:-:S03]  /*1c30*/  IADD3.X R11, PT, PT, R13, R11, R6, P0, !PT ;  /* 0x0000000b0d0b7210 */ /* 0x000fc600007fe406 */
[----:B---3--:R-:W-:-:S04]  /*1c40*/  IMAD.WIDE.U32 R10, R201, UR4, R10 ;  /* 0x00000004c90a7c25 */ /* 0x008fc8000f8e000a */
[----:B------:R-:W-:Y:S01]  /*1c50*/  IMAD R7, R201, UR5, R11 ;  /* 0x00000005c9077c24 */ /* 0x000fe2000f8e020b */
[----:B------:R-:W-:Y:S06]  /*1c60*/  @P2 BRA `(.L_x_258) ;  /* 0x0000000000242947 */ /* 0x000fec0003800000 */
[----:B------:R-:W2:Y:S01]  /*1c70*/  LDCU.64 UR4, c[0x0][0x568] ;  /* 0x0000ad00ff0477ac */ /* 0x000ea20008000a00 */
[----:B------:R-:W-:-:S05]  /*1c80*/  MOV R6, R10 ;  /* 0x0000000a00067202 */ /* 0x000fca0000000f00 */
[----:B------:R-:W-:-:S04]  /*1c90*/  IMAD.WIDE.U32 R14, R206, R4, R6 ;  /* 0x00000004ce0e7225 */ /* 0x000fc800078e0006 */
[----:B------:R-:W-:Y:S01]  /*1ca0*/  IMAD R6, R206, R5, R15 ;  /* 0x00000005ce067224 */ /* 0x000fe200078e020f */
[----:B--2---:R-:W-:-:S04]  /*1cb0*/  LEA R16, P0, R14, UR4, 0x1 ;  /* 0x000000040e107c11 */ /* 0x004fc8000f8008ff */
[----:B------:R-:W-:-:S05]  /*1cc0*/  LEA.HI.X R17, R14, UR5, R6, 0x1, P0 ;  /* 0x000000050e117c11 */ /* 0x000fca00080f0c06 */
[----:B------:R2:W-:Y:S04]  /*1cd0*/  STG.E.128 desc[UR12][R16.64], RZ ;  /* 0x000000ff10007986 */ /* 0x0005e8000c101d0c */
[----:B------:R2:W-:Y:S04]  /*1ce0*/  STG.E.128 desc[UR12][R16.64+0x80], RZ ;  /* 0x000080ff10007986 */ /* 0x0005e8000c101d0c */
[----:B------:R2:W-:Y:S02]  /*1cf0*/  STG.E.128 desc[UR12][R16.64+0x100], RZ ;  /* 0x000100ff10007986 */ /* 0x0005e4000c101d0c */
.L_x_258:
[----:B------:R-:W-:Y:S05]  /*1d00*/  BSYNC.RECONVERGENT B0 ;  /* 0x0000000000007941 */ /* 0x000fea0003800200 */
.L_x_257:
[----:B------:R-:W-:Y:S05]  /*1d10*/  @P1 BRA `(.L_x_259) ;  /* 0x0000004c00001947 */ /* 0x000fea0003800000 */
[----:B------:R-:W3:Y:S01]  /*1d20*/  LDCU.64 UR4, c[0x0][0x568] ;  /* 0x0000ad00ff0477ac */ /* 0x000ee20008000a00 */
[----:B------:R-:W-:Y:S01]  /*1d30*/  MOV R6, R10 ;  /* 0x0000000a00067202 */ /* 0x000fe20000000f00 */
[----:B------:R-:W-:-:S04]  /*1d40*/  IMAD R9, R9, R4, RZ ;  /* 0x0000000409097224 */ /* 0x000fc800078e02ff */
[----:B------:R-:W-:-:S04]  /*1d50*/  IMAD.WIDE.U32 R6, R12, R4, R6 ;  /* 0x000000040c067225 */ /* 0x000fc800078e0006 */
[----:B------:R-:W-:-:S05]  /*1d60*/  IMAD R9, R12, R5, R9 ;  /* 0x000000050c097224 */ /* 0x000fca00078e0209 */
[----:B------:R-:W-:Y:S02]  /*1d70*/  IADD3 R9, PT, PT, R7, R9, RZ ;  /* 0x0000000907097210 */ /* 0x000fe40007ffe0ff */
[----:B---3--:R-:W-:-:S04]  /*1d80*/  LEA R4, P0, R6, UR4, 0x1 ;  /* 0x0000000406047c11 */ /* 0x008fc8000f8008ff */
[----:B------:R-:W-:-:S05]  /*1d90*/  LEA.HI.X R5, R6, UR5, R9, 0x1, P0 ;  /* 0x0000000506057c11 */ /* 0x000fca00080f0c09 */
[----:B------:R4:W-:Y:S04]  /*1da0*/  STG.E.128 desc[UR12][R4.64], RZ ;  /* 0x000000ff04007986 */ /* 0x0009e8000c101d0c */
[----:B------:R4:W-:Y:S04]  /*1db0*/  STG.E.128 desc[UR12][R4.64+0x80], RZ ;  /* 0x000080ff04007986 */ /* 0x0009e8000c101d0c */
[----:B------:R4:W-:Y:S01]  /*1dc0*/  STG.E.128 desc[UR12][R4.64+0x100], RZ ;  /* 0x000100ff04007986 */ /* 0x0009e2000c101d0c */
[----:B------:R-:W-:Y:S05]  /*1dd0*/  BRA `(.L_x_259) ;  /* 0x0000004800d07947 */ /* 0x000fea0003800000 */
.L_x_248:
[----:B------:R-:W1:Y:S01]  /*1de0*/  LDCU.64 UR4, c[0x0][0x3d8] ;  /* 0x00007b00ff0477ac */ /* 0x000e620008000a00 */
[C---:B------:R-:W-:Y:S01]  /*1df0*/  IMAD R4, R21.reuse, -0x40, R224 ;  /* 0xffffffc015047824 */ /* 0x040fe200078e02e0 */
[----:B------:R-:W-:Y:S01]  /*1e00*/  LOP3.LUT R5, R21, 0x80000001, RZ, 0xc0, !PT ;  /* 0x8000000115057812 */ /* 0x000fe200078ec0ff */
[C---:B------:R-:W-:Y:S01]  /*1e10*/  IMAD R8, R6.reuse, UR14, RZ ;  /* 0x0000000e06087c24 */ /* 0x040fe2000f8e02ff */
[----:B------:R-:W2:Y:S01]  /*1e20*/  LDCU.64 UR6, c[0x0][0x3d0] ;  /* 0x00007a00ff0677ac */ /* 0x000ea20008000a00 */
[--C-:B------:R-:W-:Y:S01]  /*1e30*/  IMAD.WIDE.U32 R24, R6, UR15, R214.reuse ;  /* 0x0000000f06187c25 */ /* 0x100fe2000f8e00d6 */
[----:B------:R-:W-:Y:S01]  /*1e40*/  ISETP.GE.AND P5, PT, R207, R4, PT ;  /* 0x00000004cf00720c */ /* 0x000fe20003fa6270 */
[----:B------:R-:W3:Y:S01]  /*1e50*/  LDC R213, c[0x0][0x44c] ;  /* 0x00011300ffd57b82 */ /* 0x000ee20000000800 */
[----:B------:R-:W-:Y:S01]  /*1e60*/  ISETP.NE.AND P0, PT, R5, 0x1, PT ;  /* 0x000000010500780c */ /* 0x000fe20003f05270 */
[----:B------:R-:W-:Y:S01]  /*1e70*/  IMAD.WIDE.U32 R26, R10, UR15, R214 ;  /* 0x0000000f0a1a7c25 */ /* 0x000fe2000f8e00d6 */
[----:B------:R-:W-:-:S05]  /*1e80*/  IADD3 R24, P2, PT, R18, R24, RZ ;  /* 0x0000001812187210 */ /* 0x000fca0007f5e0ff */
[----:B------:R-:W-:Y:S01]  /*1e90*/  @P4 BAR.SYNC.DEFER_BLOCKING 0x0 ;  /* 0x0000000000004b1d */ /* 0x000fe20000010000 */
[----:B------:R-:W-:Y:S01]  /*1ea0*/  ISETP.GE.AND P6, PT, R206, R4, PT ;  /* 0x00000004ce00720c */ /* 0x000fe20003fc6270 */
[----:B------:R-:W-:Y:S01]  /*1eb0*/  IMAD R22, R10, UR14, RZ ;  /* 0x0000000e0a167c24 */ /* 0x000fe2000f8e02ff */
[----:B------:R-:W-:Y:S01]  /*1ec0*/  IADD3 R20, P1, PT, R20, R26, RZ ;  /* 0x0000001a14147210 */ /* 0x000fe20007f3e0ff */
[----:B------:R-:W-:Y:S01]  /*1ed0*/  IMAD R8, R7, UR15, R8 ;  /* 0x0000000f07087c24 */ /* 0x000fe2000f8e0208 */
[----:B------:R-:W-:Y:S01]  /*1ee0*/  SEL R187, RZ, 0x6000, P0 ;  /* 0x00006000ffbb7807 */ /* 0x000fe20000000000 */
[----:B------:R-:W-:Y:S02]  /*1ef0*/  VIADD R216, R229, -UR15 ;  /* 0x8000000fe5d87c36 */ /* 0x000fe40008000000 */
[----:B------:R-:W-:Y:S01]  /*1f00*/  VIADD R21, R203, 0x8 ;  /* 0x00000008cb157836 */ /* 0x000fe20000000000 */
[----:B------:R-:W-:Y:S01]  /*1f10*/  IADD3.X R25, PT, PT, R17, R25, R8, P2, !PT ;  /* 0x0000001911197210 */ /* 0x000fe200017fe408 */
[----:B------:R-:W-:Y:S01]  /*1f20*/  IMAD R22, R11, UR15, R22 ;  /* 0x0000000f0b167c24 */ /* 0x000fe2000f8e0216 */
[----:B------:R-:W-:Y:S01]  /*1f30*/  ISETP.GE.AND P2, PT, R206, R216, PT ;  /* 0x000000d8ce00720c */ /* 0x000fe20003f46270 */
[----:B-1----:R-:W-:Y:S01]  /*1f40*/  IMAD R5, R15, UR4, RZ ;  /* 0x000000040f057c24 */ /* 0x002fe2000f8e02ff */
[----:B------:R-:W-:Y:S01]  /*1f50*/  ISETP.GE.AND P3, PT, R21, R4, PT ;  /* 0x000000041500720c */ /* 0x000fe20003f66270 */
[----:B--2---:R-:W-:Y:S01]  /*1f60*/  IMAD R17, R15, UR6, RZ ;  /* 0x000000060f117c24 */ /* 0x004fe2000f8e02ff */
[----:B------:R-:W-:Y:S01]  /*1f70*/  IADD3.X R21, PT, PT, R19, R27, R22, P1, !PT ;  /* 0x0000001b13157210 */ /* 0x000fe20000ffe416 */
[C---:B------:R-:W-:Y:S01]  /*1f80*/  IMAD R5, R16.reuse, UR5, R5 ;  /* 0x0000000510057c24 */ /* 0x040fe2000f8e0205 */
[----:B------:R-:W-:Y:S01]  /*1f90*/  @!P5 LEA R18, P4, R221, R238, 0x1 ;  /* 0x000000eedd12d211 */ /* 0x000fe200078808ff */
[C---:B------:R-:W-:Y:S01]  /*1fa0*/  IMAD R8, R16.reuse, UR7, R17 ;  /* 0x0000000710087c24 */ /* 0x040fe2000f8e0211 */
[----:B------:R-:W-:Y:S01]  /*1fb0*/  ISETP.GE.AND P1, PT, R207, R216, PT ;  /* 0x000000d8cf00720c */ /* 0x000fe20003f26270 */
[----:B------:R-:W-:Y:S01]  /*1fc0*/  IMAD.WIDE.U32 R26, R16, UR4, R20 ;  /* 0x00000004101a7c25 */ /* 0x000fe2000f8e0014 */
[----:B------:R-:W-:-:S03]  /*1fd0*/  @!P5 LEA.HI.X R19, R221, R239, R220, 0x1, P4 ;  /* 0x000000efdd13d211 */ /* 0x000fc600020f0cdc */
[----:B------:R-:W-:Y:S01]  /*1fe0*/  IMAD.MOV.U32 R226, RZ, RZ, 0x7f800000 ;  /* 0x7f800000ffe27424 */ /* 0x000fe200078e00ff */
[----:B------:R-:W-:Y:S01]  /*1ff0*/  ISETP.GE.AND P4, PT, R203, R4, PT ;  /* 0x00000004cb00720c */ /* 0x000fe20003f86270 */
[----:B------:R-:W-:Y:S01]  /*2000*/  IMAD.IADD R27, R27, 0x1, R5 ;  /* 0x000000011b1b7824 */ /* 0x000fe200078e0205 */
[----:B------:R-:W-:Y:S01]  /*2010*/  @!PT LDS RZ, [RZ] ;  /* 0x00000000fffff984 */ /* 0x000fe20000000800 */
[----:B------:R-:W-:Y:S01]  /*2020*/  @!PT LDS RZ, [RZ] ;  /* 0x00000000fffff984 */ /* 0x000fe20000000800 */
[----:B------:R-:W-:Y:S01]  /*2030*/  @!PT LDS RZ, [RZ] ;  /* 0x00000000fffff984 */ /* 0x000fe20000000800 */
[----:B------:R-:W-:Y:S01]  /*2040*/  @!P6 LDGSTS.E.BYPASS.LTC128B.128 [R212+0xc000], desc[UR12][R238.64] ;  /* 0x0c000000eed4efae */ /* 0x000fe2000b981a0c */
[----:B------:R-:W1:Y:S01]  /*2050*/  @!P2 LDC.64 R4, c[0x0][0x388] ;  /* 0x0000e200ff04ab82 */ /* 0x000e620000000a00 */
[----:B------:R-:W-:Y:S01]  /*2060*/  IMAD.WIDE.U32 R24, R16, UR6, R24 ;  /* 0x0000000610187c25 */ /* 0x000fe2000f8e0018 */
[----:B------:R-:W-:Y:S01]  /*2070*/  @!P5 LEA R16, P0, R23, R240, 0x1 ;  /* 0x000000f01710d211 */ /* 0x000fe200078008ff */
[----:B------:R-:W-:Y:S01]  /*2080*/  @!P6 LDGSTS.E.BYPASS.LTC128B.128 [R212+0xe000], desc[UR12][R238.64+0x80] ;  /* 0x0e000080eed4efae */ /* 0x000fe2000b981a0c */
[----:B------:R-:W2:Y:S01]  /*2090*/  LDCU UR4, c[0x0][0x590] ;  /* 0x0000b200ff0477ac */ /* 0x000ea20008000800 */
[----:B------:R-:W-:Y:S01]  /*20a0*/  IMAD.IADD R21, R25, 0x1, R8 ;  /* 0x0000000119157824 */ /* 0x000fe200078e0208 */
[----:B------:R-:W-:Y:S01]  /*20b0*/  @!P5 LEA.HI.X R17, R23, R241, R13, 0x1, P0 ;  /* 0x000000f11711d211 */ /* 0x000fe200000f0c0d */
[--C-:B------:R-:W-:Y:S01]  /*20c0*/  @!P2 IMAD.MOV.U32 R20, RZ, RZ, R24.reuse ;  /* 0x000000ffff14a224 */ /* 0x100fe200078e0018 */
[----:B------:R-:W-:Y:S01]  /*20d0*/  @!P6 LDGSTS.E.BYPASS.LTC128B.128 [R212+0x10000], desc[UR12][R238.64+0x100] ;  /* 0x10000100eed4efae */ /* 0x000fe2000b981a0c */
[----:B------:R-:W-:-:S02]  /*20e0*/  @!P1 IMAD.MOV.U32 R28, RZ, RZ, R24 ;  /* 0x000000ffff1c9224 */ /* 0x000fc400078e0018 */
[----:B------:R-:W-:Y:S01]  /*20f0*/  IMAD.MOV.U32 R225, RZ, RZ, 0x7f800000 ;  /* 0x7f800000ffe17424 */ /* 0x000fe200078e00ff */
[----:B------:R4:W-:Y:S01]  /*2100*/  @P6 STS.128 [R212+0xc000], RZ ;  /* 0x00c000ffd4006388 */ /* 0x0009e20000000c00 */
[----:B------:R-:W-:Y:S01]  /*2110*/  @!P1 IMAD.MOV.U32 R24, RZ, RZ, R26 ;  /* 0x000000ffff189224 */ /* 0x000fe200078e001a */
[----:B------:R-:W-:Y:S01]  /*2120*/  SHF.R.U32.HI R217, RZ, 0x2, R14 ;  /* 0x00000002ffd97819 */ /* 0x000fe2000001160e */
[----:B------:R-:W-:Y:S01]  /*2130*/  @!P1 IMAD.MOV.U32 R25, RZ, RZ, R27 ;  /* 0x000000ffff199224 */ /* 0x000fe200078e001b */
[----:B------:R4:W-:Y:S01]  /*2140*/  @P6 STS.128 [R212+0xe000], RZ ;  /* 0x00e000ffd4006388 */ /* 0x0009e20000000c00 */
[----:B------:R-:W-:Y:S01]  /*2150*/  @!P1 IMAD.MOV.U32 R29, RZ, RZ, R21 ;  /* 0x000000ffff1d9224 */ /* 0x000fe200078e0015 */
[----:B------:R-:W-:Y:S01]  /*2160*/  IADD3 R218, PT, PT, R218, 0x40, -R229 ;  /* 0x00000040dada7810 */ /* 0x000fe20007ffe8e5 */
[-C--:B------:R-:W-:Y:S01]  /*2170*/  @!P1 IMAD R15, R9, R6.reuse, RZ ;  /* 0x00000006090f9224 */ /* 0x080fe200078e02ff */
[----:B------:R4:W-:Y:S01]  /*2180*/  @P6 STS.128 [R212+0x10000], RZ ;  /* 0x010000ffd4006388 */ /* 0x0009e20000000c00 */
[----:B------:R-:W-:Y:S01]  /*2190*/  @!P2 IMAD.WIDE.U32 R22, R206, R6, R20 ;  /* 0x00000006ce16a225 */ /* 0x000fe200078e0014 */
[----:B------:R-:W-:-:S02]  /*21a0*/  CS2R R142, SRZ ;  /* 0x00000000008e7805 */ /* 0x000fc4000001ff00 */
[----:B------:R-:W-:Y:S01]  /*21b0*/  CS2R R140, SRZ ;  /* 0x00000000008c7805 */ /* 0x000fe2000001ff00 */
[----:B------:R4:W-:Y:S01]  /*21c0*/  @P5 STS.128 [R212+0xd000], RZ ;  /* 0x00d000ffd4005388 */ /* 0x0009e20000000c00 */
[-C--:B------:R-:W-:Y:S01]  /*21d0*/  @!P1 IMAD R13, R9, R10.reuse, RZ ;  /* 0x0000000a090d9224 */ /* 0x080fe200078e02ff */
[----:B------:R-:W-:Y:S01]  /*21e0*/  CS2R R146, SRZ ;  /* 0x0000000000927805 */ /* 0x000fe2000001ff00 */
[-C--:B------:R-:W-:Y:S01]  /*21f0*/  @!P1 IMAD.WIDE.U32 R24, R12, R10.reuse, R24 ;  /* 0x0000000a0c189225 */ /* 0x080fe200078e0018 */
[----:B------:R-:W3:Y:S01]  /*2200*/  @!P2 LDC.64 R8, c[0x0][0x390] ;  /* 0x0000e400ff08ab82 */ /* 0x000ee20000000a00 */
[----:B------:R4:W-:Y:S01]  /*2210*/  @P5 STS.128 [R212+0xf000], RZ ;  /* 0x00f000ffd4005388 */ /* 0x0009e20000000c00 */
[----:B------:R-:W-:Y:S01]  /*2220*/  CS2R R144, SRZ ;  /* 0x0000000000907805 */ /* 0x000fe2000001ff00 */
[----:B------:R-:W-:Y:S01]  /*2230*/  @!P2 IMAD.WIDE.U32 R26, R206, R10, R26 ;  /* 0x0000000ace1aa225 */ /* 0x000fe200078e001a */
[----:B------:R-:W-:Y:S01]  /*2240*/  CS2R R138, SRZ ;  /* 0x00000000008a7805 */ /* 0x000fe2000001ff00 */
[----:B------:R4:W-:Y:S01]  /*2250*/  @P5 STS.128 [R212+0x11000], RZ ;  /* 0x011000ffd4005388 */ /* 0x0009e20000000c00 */
[----:B------:R-:W-:Y:S01]  /*2260*/  CS2R R136, SRZ ;  /* 0x0000000000887805 */ /* 0x000fe2000001ff00 */
[----:B------:R-:W-:Y:S01]  /*2270*/  @!P1 IMAD.WIDE.U32 R20, R12, R6, R28 ;  /* 0x000000060c149225 */ /* 0x000fe200078e001c */
[----:B-1----:R-:W-:Y:S01]  /*2280*/  @!P2 LEA R28, P0, R22, R4, 0x1 ;  /* 0x00000004161ca211 */ /* 0x002fe200078008ff */
[----:B------:R-:W-:Y:S01]  /*2290*/  @!PT LDS RZ, [RZ] ;  /* 0x00000000fffff984 */ /* 0x000fe20000000800 */
[----:B------:R-:W-:Y:S01]  /*22a0*/  @!PT LDS RZ, [RZ] ;  /* 0x00000000fffff984 */ /* 0x000fe20000000800 */
[----:B------:R-:W-:Y:S01]  /*22b0*/  @!PT LDS RZ, [RZ] ;  /* 0x00000000fffff984 */ /* 0x000fe20000000800 */
[----:B------:R-:W-:Y:S01]  /*22c0*/  @!P5 LDGSTS.E.BYPASS.LTC128B.128 [R212+0xd000], desc[UR12][R18.64] ;  /* 0x0d00000012d4dfae */ /* 0x000fe2000b981a0c */
[----:B------:R-:W-:Y:S01]  /*22d0*/  CS2R R134, SRZ ;  /* 0x0000000000867805 */ /* 0x000fe2000001ff00 */
[-C--:B------:R-:W-:Y:S01]  /*22e0*/  @!P1 IMAD R15, R12, R7.reuse, R15 ;  /* 0x000000070c0f9224 */ /* 0x080fe200078e020f */
[----:B------:R-:W-:Y:S01]  /*22f0*/  CS2R R132, SRZ ;  /* 0x0000000000847805 */ /* 0x000fe2000001ff00 */
[----:B------:R-:W-:Y:S01]  /*2300*/  @!P2 IMAD R10, R206, R7, R23 ;  /* 0x00000007ce0aa224 */ /* 0x000fe200078e0217 */
[----:B------:R-:W-:Y:S01]  /*2310*/  @!P5 LDGSTS.E.BYPASS.LTC128B.128 [R212+0xf000], desc[UR12][R18.64+0x80] ;  /* 0x0f00008012d4dfae */ /* 0x000fe2000b981a0c */
[----:B------:R-:W1:Y:S01]  /*2320*/  @!P1 LDC.64 R6, c[0x0][0x388] ;  /* 0x0000e200ff069b82 */ /* 0x000e620000000a00 */
[----:B------:R-:W-:Y:S01]  /*2330*/  @!P1 IMAD.IADD R15, R21, 0x1, R15 ;  /* 0x00000001150f9824 */ /* 0x000fe200078e020f */
[----:B------:R-:W-:-:S02]  /*2340*/  CS2R R126, SRZ ;  /* 0x00000000007e7805 */ /* 0x000fc4000001ff00 */
[----:B------:R-:W-:Y:S01]  /*2350*/  @!P2 LEA.HI.X R29, R22, R5, R10, 0x1, P0 ;  /* 0x00000005161da211 */ /* 0x000fe200000f0c0a */
[-C--:B------:R-:W-:Y:S01]  /*2360*/  @!P1 IMAD R13, R12, R11.reuse, R13 ;  /* 0x0000000b0c0d9224 */ /* 0x080fe200078e020d */
[----:B------:R-:W-:Y:S01]  /*2370*/  @!P5 LDGSTS.E.BYPASS.LTC128B.128 [R212+0x11000], desc[UR12][R18.64+0x100] ;  /* 0x1100010012d4dfae */ /* 0x000fe2000b981a0c */
[----:B------:R-:W-:Y:S01]  /*2380*/  @!P2 IMAD R11, R206, R11, R27 ;  /* 0x0000000bce0ba224 */ /* 0x000fe200078e021b */
[----:B------:R-:W-:Y:S01]  /*2390*/  CS2R R124, SRZ ;  /* 0x00000000007c7805 */ /* 0x000fe2000001ff00 */
[----:B------:R-:W2:Y:S01]  /*23a0*/  @!P1 LDC.64 R4, c[0x0][0x390] ;  /* 0x0000e400ff049b82 */ /* 0x000ea20000000a00 */
[----:B------:R-:W-:Y:S01]  /*23b0*/  @!P1 IMAD.IADD R13, R25, 0x1, R13 ;  /* 0x00000001190d9824 */ /* 0x000fe200078e020d */
[----:B------:R-:W4:Y:S01]  /*23c0*/  S2R R215, SR_TID.X ;  /* 0x0000000000d77919 */ /* 0x000f220000002100 */
[--C-:B------:R-:W-:Y:S01]  /*23d0*/  IMAD.IADD R227, R212, 0x1, R187.reuse ;  /* 0x00000001d4e37824 */ /* 0x100fe200078e02bb */
[----:B------:R-:W-:Y:S01]  /*23e0*/  CS2R R130, SRZ ;  /* 0x0000000000827805 */ /* 0x000fe2000001ff00 */
[----:B------:R-:W-:Y:S01]  /*23f0*/  IMAD.IADD R188, R199, 0x1, R187 ;  /* 0x00000001c7bc7824 */ /* 0x000fe200078e02bb */
[----:B------:R-:W-:-:S02]  /*2400*/  CS2R R128, SRZ ;  /* 0x0000000000807805 */ /* 0x000fc4000001ff00 */
[----:B------:R-:W-:Y:S01]  /*2410*/  CS2R R122, SRZ ;  /* 0x00000000007a7805 */ /* 0x000fe2000001ff00 */
[----:B------:R-:W-:Y:S01]  /*2420*/  @!P6 LDGSTS.E.BYPASS.LTC128B.128 [R227], desc[UR12][R240.64] ;  /* 0x00000000f0e3efae */ /* 0x000fe2000b981a0c */
[----:B------:R-:W-:Y:S02]  /*2430*/  CS2R R120, SRZ ;  /* 0x0000000000787805 */ /* 0x000fe4000001ff00 */
[----:B------:R-:W-:Y:S02]  /*2440*/  CS2R R118, SRZ ;  /* 0x0000000000767805 */ /* 0x000fe4000001ff00 */
[----:B------:R-:W-:Y:S01]  /*2450*/  CS2R R116, SRZ ;  /* 0x0000000000747805 */ /* 0x000fe2000001ff00 */
[----:B------:R-:W-:Y:S01]  /*2460*/  @!P6 LDGSTS.E.BYPASS.LTC128B.128 [R227+0x2000], desc[UR12][R240.64+0x80] ;  /* 0x02000080f0e3efae */ /* 0x000fe2000b981a0c */
[----:B------:R-:W-:Y:S02]  /*2470*/  CS2R R110, SRZ ;  /* 0x00000000006e7805 */ /* 0x000fe4000001ff00 */
[----:B------:R-:W-:-:S02]  /*2480*/  CS2R R108, SRZ ;  /* 0x00000000006c7805 */ /* 0x000fc4000001ff00 */
[----:B------:R-:W-:Y:S02]  /*2490*/  CS2R R114, SRZ ;  /* 0x0000000000727805 */ /* 0x000fe4000001ff00 */
[C---:B-1----:R-:W-:Y:S01]  /*24a0*/  @!P1 LEA R6, P0, R20.reuse, R6, 0x1 ;  /* 0x0000000614069211 */ /* 0x042fe200078008ff */
[----:B------:R-:W-:Y:S01]  /*24b0*/  @!P6 LDGSTS.E.BYPASS.LTC128B.128 [R227+0x4000], desc[UR12][R240.64+0x100] ;  /* 0x04000100f0e3efae */ /* 0x000fe2000b981a0c */
[----:B------:R-:W-:Y:S02]  /*24c0*/  CS2R R112, SRZ ;  /* 0x0000000000707805 */ /* 0x000fe4000001ff00 */
[----:B------:R-:W-:Y:S02]  /*24d0*/  CS2R R106, SRZ ;  /* 0x00000000006a7805 */ /* 0x000fe4000001ff00 */
[----:B------:R-:W-:Y:S01]  /*24e0*/  @!P1 LEA.HI.X R7, R20, R7, R15, 0x1, P0 ;  /* 0x0000000714079211 */ /* 0x000fe200000f0c0f */
[----:B------:R1:W-:Y:S01]  /*24f0*/  @P6 STS.128 [R227], RZ ;  /* 0x000000ffe3006388 */ /* 0x0003e20000000c00 */
[----:B---3--:R-:W-:-:S02]  /*2500*/  @!P2 LEA R8, P0, R26, R8, 0x1 ;  /* 0x000000081a08a211 */ /* 0x008fc400078008ff */
[----:B------:R-:W-:Y:S02]  /*2510*/  CS2R R104, SRZ ;  /* 0x0000000000687805 */ /* 0x000fe4000001ff00 */
[----:B------:R-:W-:Y:S01]  /*2520*/  CS2R R102, SRZ ;  /* 0x0000000000667805 */ /* 0x000fe2000001ff00 */
[----:B------:R1:W-:Y:S01]  /*2530*/  @P6 STS.128 [R227+0x2000], RZ ;  /* 0x002000ffe3006388 */ /* 0x0003e20000000c00 */
[----:B------:R-:W-:Y:S02]  /*2540*/  @!P2 LEA.HI.X R9, R26, R9, R11, 0x1, P0 ;  /* 0x000000091a09a211 */ /* 0x000fe400000f0c0b */
[----:B------:R-:W-:Y:S02]  /*2550*/  CS2R R100, SRZ ;  /* 0x0000000000647805 */ /* 0x000fe4000001ff00 */
[----:B--2---:R-:W-:Y:S01]  /*2560*/  @!P1 LEA R10, P0, R24, R4, 0x1 ;  /* 0x00000004180a9211 */ /* 0x004fe200078008ff */
[----:B------:R1:W-:Y:S01]  /*2570*/  @P6 STS.128 [R227+0x4000], RZ ;  /* 0x004000ffe3006388 */ /* 0x0003e20000000c00 */
[----:B------:R-:W-:-:S02]  /*2580*/  CS2R R62, SRZ ;  /* 0x00000000003e7805 */ /* 0x000fc4000001ff00 */
[----:B------:R-:W-:Y:S02]  /*2590*/  CS2R R60, SRZ ;  /* 0x00000000003c7805 */ /* 0x000fe4000001ff00 */
[----:B------:R-:W-:Y:S01]  /*25a0*/  @!P1 LEA.HI.X R11, R24, R5, R13, 0x1, P0 ;  /* 0x00000005180b9211 */ /* 0x000fe200000f0c0d */
[----:B------:R-:W-:Y:S01]  /*25b0*/  IMAD.WIDE.U32 R12, R203, 0x4, R242 ;  /* 0x00000004cb0c7825 */ /* 0x000fe200078e00f2 */
[----:B------:R1:W-:Y:S01]  /*25c0*/  @P5 STS.128 [R227+0x1000], RZ ;  /* 0x001000ffe3005388 */ /* 0x0003e20000000c00 */
[----:B------:R-:W-:Y:S02]  /*25d0*/  CS2R R66, SRZ ;  /* 0x0000000000427805 */ /* 0x000fe4000001ff00 */
[----:B------:R-:W-:Y:S02]  /*25e0*/  CS2R R64, SRZ ;  /* 0x0000000000407805 */ /* 0x000fe4000001ff00 */
[----:B------:R-:W-:Y:S01]  /*25f0*/  CS2R R58, SRZ ;  /* 0x00000000003a7805 */ /* 0x000fe2000001ff00 */
[----:B------:R-:W5:Y:S01]  /*2600*/  @!P4 LDG.E R226, desc[UR12][R12.64] ;  /* 0x0000000c0ce2c981 */ /* 0x000f62000c1e1900 */
[----:B------:R-:W-:-:S02]  /*2610*/  CS2R R56, SRZ ;  /* 0x0000000000387805 */ /* 0x000fc4000001ff00 */
[----:B------:R-:W-:Y:S02]  /*2620*/  CS2R R54, SRZ ;  /* 0x0000000000367805 */ /* 0x000fe4000001ff00 */
[----:B------:R-:W-:Y:S01]  /*2630*/  CS2R R52, SRZ ;  /* 0x0000000000347805 */ /* 0x000fe2000001ff00 */
[----:B------:R-:W5:Y:S01]  /*2640*/  @!P3 LDG.E R225, desc[UR12][R12.64+0x20] ;  /* 0x0000200c0ce1b981 */ /* 0x000f62000c1e1900 */
[----:B------:R-:W-:Y:S02]  /*2650*/  CS2R R46, SRZ ;  /* 0x00000000002e7805 */ /* 0x000fe4000001ff00 */
[----:B------:R-:W-:Y:S02]  /*2660*/  CS2R R44, SRZ ;  /* 0x00000000002c7805 */ /* 0x000fe4000001ff00 */
[----:B------:R-:W-:Y:S01]  /*2670*/  CS2R R50, SRZ ;  /* 0x0000000000327805 */ /* 0x000fe2000001ff00 */
[----:B------:R1:W-:Y:S01]  /*2680*/  @P5 STS.128 [R227+0x3000], RZ ;  /* 0x003000ffe3005388 */ /* 0x0003e20000000c00 */
[----:B------:R-:W-:-:S02]  /*2690*/  CS2R R48, SRZ ;  /* 0x0000000000307805 */ /* 0x000fc4000001ff00 */
[----:B------:R-:W-:Y:S02]  /*26a0*/  CS2R R42, SRZ ;  /* 0x00000000002a7805 */ /* 0x000fe4000001ff00 */
[----:B------:R-:W-:Y:S01]  /*26b0*/  CS2R R40, SRZ ;  /* 0x0000000000287805 */ /* 0x000fe2000001ff00 */
[----:B------:R1:W-:Y:S01]  /*26c0*/  @P5 STS.128 [R227+0x5000], RZ ;  /* 0x005000ffe3005388 */ /* 0x0003e20000000c00 */
[----:B------:R-:W-:Y:S02]  /*26d0*/  CS2R R38, SRZ ;  /* 0x0000000000267805 */ /* 0x000fe4000001ff00 */
[----:B------:R-:W-:Y:S02]  /*26e0*/  CS2R R36, SRZ ;  /* 0x0000000000247805 */ /* 0x000fe4000001ff00 */
[----:B------:R-:W-:Y:S01]  /*26f0*/  CS2R R30, SRZ ;  /* 0x00000000001e7805 */ /* 0x000fe2000001ff00 */
[----:B------:R-:W-:Y:S01]  /*2700*/  @!PT LDS RZ, [RZ] ;  /* 0x00000000fffff984 */ /* 0x000fe20000000800 */
[----:B------:R-:W-:Y:S01]  /*2710*/  @!PT LDS RZ, [RZ] ;  /* 0x00000000fffff984 */ /* 0x000fe20000000800 */
[----:B------:R-:W-:Y:S01]  /*2720*/  @!PT LDS RZ, [RZ] ;  /* 0x00000000fffff984 */ /* 0x000fe20000000800 */
[----:B------:R-:W-:Y:S01]  /*2730*/  @!P5 LDGSTS.E.BYPASS.LTC128B.128 [R227+0x1000], desc[UR12][R16.64] ;  /* 0x0100000010e3dfae */ /* 0x000fe2000b981a0c */
[----:B------:R-:W-:-:S02]  /*2740*/  CS2R R34, SRZ ;  /* 0x0000000000227805 */ /* 0x000fc4000001ff00 */
[----:B------:R-:W-:Y:S01]  /*2750*/  CS2R R32, SRZ ;  /* 0x0000000000207805 */ /* 0x000fe2000001ff00 */
[----:B------:R-:W2:Y:S01]  /*2760*/  LDCU UR5, c[0x0][0x3e0] ;  /* 0x00007c00ff0577ac */ /* 0x000ea20008000800 */
[----:B------:R-:W-:Y:S01]  /*2770*/  @!P5 LDGSTS.E.BYPASS.LTC128B.128 [R227+0x3000], desc[UR12][R16.64+0x80] ;  /* 0x0300008010e3dfae */ /* 0x000fe2000b981a0c */
[----:B------:R-:W3:Y:S03]  /*2780*/  LDCU UR7, c[0x0][0x45c] ;  /* 0x00008b80ff0777ac */ /* 0x000ee60008000800 */
[----:B------:R-:W-:Y:S04]  /*2790*/  @!P5 LDGSTS.E.BYPASS.LTC128B.128 [R227+0x5000], desc[UR12][R16.64+0x100] ;  /* 0x0500010010e3dfae */ /* 0x000fe8000b981a0c */
[----:B------:R-:W-:Y:S04]  /*27a0*/  @!P2 LDGSTS.E.BYPASS.LTC128B.128 [R212+0x12000], desc[UR12][R28.64] ;  /* 0x120000001cd4afae */ /* 0x000fe8000b981a0c */
[----:B------:R-:W-:Y:S04]  /*27b0*/  @!P2 LDGSTS.E.BYPASS.LTC128B.128 [R212+0x14000], desc[UR12][R28.64+0x80] ;  /* 0x140000801cd4afae */ /* 0x000fe8000b981a0c */
[----:B------:R4:W-:Y:S04]  /*27c0*/  @!P2 LDGSTS.E.BYPASS.LTC128B.128 [R212+0x16000], desc[UR12][R28.64+0x100] ;  /* 0x160001001cd4afae */ /* 0x0009e8000b981a0c */
[----:B------:R1:W-:Y:S04]  /*27d0*/  @P2 STS.128 [R212+0x12000], RZ ;  /* 0x012000ffd4002388 */ /* 0x0003e80000000c00 */
[----:B------:R1:W-:Y:S04]  /*27e0*/  @P2 STS.128 [R212+0x14000], RZ ;  /* 0x014000ffd4002388 */ /* 0x0003e80000000c00 */
[----:B------:R1:W-:Y:S04]  /*27f0*/  @P2 STS.128 [R212+0x16000], RZ ;  /* 0x016000ffd4002388 */ /* 0x0003e80000000c00 */
[----:B------:R1:W-:Y:S04]  /*2800*/  @P1 STS.128 [R212+0x13000], RZ ;  /* 0x013000ffd4001388 */ /* 0x0003e80000000c00 */
[----:B------:R1:W-:Y:S04]  /*2810*/  @P1 STS.128 [R212+0x15000], RZ ;  /* 0x015000ffd4001388 */ /* 0x0003e80000000c00 */
[----:B------:R1:W-:Y:S04]  /*2820*/  @P1 STS.128 [R212+0x17000], RZ ;  /* 0x017000ffd4001388 */ /* 0x0003e80000000c00 */
[----:B------:R-:W-:Y:S01]  /*2830*/  @!PT LDS RZ, [RZ] ;  /* 0x00000000fffff984 */ /* 0x000fe20000000800 */
[----:B------:R-:W-:Y:S01]  /*2840*/  @!PT LDS RZ, [RZ] ;  /* 0x00000000fffff984 */ /* 0x000fe20000000800 */
[----:B------:R-:W-:Y:S01]  /*2850*/  @!PT LDS RZ, [RZ] ;  /* 0x00000000fffff984 */ /* 0x000fe20000000800 */
[----:B------:R1:W-:Y:S04]  /*2860*/  @!P1 LDGSTS.E.BYPASS.LTC128B.128 [R212+0x13000], desc[UR12][R6.64] ;  /* 0x1300000006d49fae */ /* 0x0003e8000b981a0c */
[----:B------:R1:W-:Y:S04]  /*2870*/  @!P1 LDGSTS.E.BYPASS.LTC128B.128 [R212+0x15000], desc[UR12][R6.64+0x80] ;  /* 0x1500008006d49fae */ /* 0x0003e8000b981a0c */
[----:B------:R1:W-:Y:S04]  /*2880*/  @!P1 LDGSTS.E.BYPASS.LTC128B.128 [R212+0x17000], desc[UR12][R6.64+0x100] ;  /* 0x1700010006d49fae */ /* 0x0003e8000b981a0c */
[----:B------:R1:W-:Y:S04]  /*2890*/  @!P2 LDGSTS.E.BYPASS.LTC128B.128 [R212+0x18000], desc[UR12][R8.64] ;  /* 0x1800000008d4afae */ /* 0x0003e8000b981a0c */
[----:B------:R1:W-:Y:S04]  /*28a0*/  @!P2 LDGSTS.E.BYPASS.LTC128B.128 [R212+0x1a000], desc[UR12][R8.64+0x80] ;  /* 0x1a00008008d4afae */ /* 0x0003e8000b981a0c */
        /* <DEDUP_REMOVED lines=13> */
[----:B------:R-:W0:Y:S01]  /*2980*/  LDGDEPBAR ;  /* 0x00000000000079af */ /* 0x000e220000000000 */
[----:B------:R-:W-:Y:S01]  /*2990*/  IMAD.SHL.U32 R4, R14, 0x2, RZ ;  /* 0x000000020e047824 */ /* 0x000fe200078e00ff */
[----:B------:R-:W-:-:S04]  /*29a0*/  IADD3 R5, PT, PT, R228, R203, R229 ;  /* 0x000000cbe4057210 */ /* 0x000fc80007ffe0e5 */
[----:B------:R-:W-:-:S04]  /*29b0*/  LOP3.LUT R4, R4, 0x6, RZ, 0xc0, !PT ;  /* 0x0000000604047812 */ /* 0x000fc800078ec0ff */
[----:B------:R-:W-:Y:S01]  /*29c0*/  LOP3.LUT R217, R4, 0xe0, R217, 0xf8, !PT ;  /* 0x000000e004d97812 */ /* 0x000fe200078ef8d9 */
[----:B------:R-:W-:Y:S01]  /*29d0*/  IMAD.IADD R224, R5, 0x1, -R224 ;  /* 0x0000000105e07824 */ /* 0x000fe200078e0ae0 */
[----:B----4-:R-:W-:Y:S02]  /*29e0*/  CS2R R28, SRZ ;  /* 0x00000000001c7805 */ /* 0x010fe4000001ff00 */
[----:B------:R-:W-:Y:S02]  /*29f0*/  CS2R R26, SRZ ;  /* 0x00000000001a7805 */ /* 0x000fe4000001ff00 */
[----:B------:R-:W-:Y:S02]  /*2a00*/  CS2R R24, SRZ ;  /* 0x0000000000187805 */ /* 0x000fe4000001ff00 */
[----:B------:R-:W-:Y:S02]  /*2a10*/  CS2R R22, SRZ ;  /* 0x0000000000167805 */ /* 0x000fe4000001ff00 */
[----:B------:R-:W-:-:S02]  /*2a20*/  CS2R R20, SRZ ;  /* 0x0000000000147805 */ /* 0x000fc4000001ff00 */
[----:B------:R-:W-:Y:S01]  /*2a30*/  LOP3.LUT P2, RZ, R215, 0x4, RZ, 0xc0, !PT ;  /* 0x00000004d7ff7812 */ /* 0x000fe2000784c0ff */
[----:B------:R-:W-:Y:S02]  /*2a40*/  VIADD R217, R217, UR15 ;  /* 0x0000000fd9d97c36 */ /* 0x000fe40008000000 */
[----:B------:R-:W-:Y:S01]  /*2a50*/  IMAD.IADD R187, R198, 0x1, R187 ;  /* 0x00000001c6bb7824 */ /* 0x000fe200078e02bb */
[----:B------:R-:W-:Y:S02]  /*2a60*/  UIADD3 UR6, UPT, UPT, UR15, 0x40, URZ ;  /* 0x000000400f067890 */ /* 0x000fe4000fffe0ff */
[----:B-123--:R-:W-:-:S12]  /*2a70*/  USHF.L.U32 UR4, UR4, 0x6, URZ ;  /* 0x0000000604047899 */ /* 0x00efd800080006ff */
.L_x_262:
[----:B------:R-:W0:Y:S01]  /*2a80*/  LDGDEPBAR ;  /* 0x00000000000079af */ /* 0x000e220000000000 */
[--C-:B------:R-:W-:Y:S01]  /*2a90*/  IMAD.IADD R150, R196, 0x1, R188.reuse ;  /* 0x00000001c4967824 */ /* 0x100fe200078e02bc */
[----:B-----5:R-:W-:Y:S01]  /*2aa0*/  FSETP.NEU.FTZ.AND P0, PT, R226, -INF , PT ;  /* 0xff800000e200780b */ /* 0x020fe20003f1d000 */
[----:B------:R-:W-:Y:S02]  /*2ab0*/  IMAD.IADD R149, R194, 0x1, R188 ;  /* 0x00000001c2957824 */ /* 0x000fe400078e02bc */
[----:B------:R-:W-:Y:S01]  /*2ac0*/  FMUL.FTZ R167, R225, 1.4426950216293334961 ;  /* 0x3fb8aa3be1a77820 */ /* 0x000fe20000410000 */
[----:B------:R-:W-:Y:S01]  /*2ad0*/  FMUL.FTZ R164, R226, 1.4426950216293334961 ;  /* 0x3fb8aa3be2a47820 */ /* 0x000fe20000410000 */
[----:B------:R-:W-:Y:S01]  /*2ae0*/  VIADD R228, R228, 0xffffffc0 ;  /* 0xffffffc0e4e47836 */ /* 0x000fe20000000000 */
[----:B------:R-:W-:Y:S02]  /*2af0*/  IADD3 R230, PT, PT, R230, -0x1, RZ ;  /* 0xffffffffe6e67810 */ /* 0x000fe40007ffe0ff */
[----:B------:R-:W-:Y:S02]  /*2b00*/  IADD3 R148, PT, PT, R196, R149, RZ ;  /* 0x00000095c4947210 */ /* 0x000fe40007ffe0ff */
[----:B------:R-:W-:Y:S02]  /*2b10*/  FSEL R164, R164, RZ, P0 ;  /* 0x000000ffa4a47208 */ /* 0x000fe40000000000 */
[----:B------:R-:W-:Y:S04]  /*2b20*/  ISETP.GE.AND P3, PT, R228, R218, PT ;  /* 0x000000dae400720c */ /* 0x000fe80003f66270 */
[----:B------:R-:W-:Y:S01]  /*2b30*/  ISETP.GT.AND P3, PT, R229, UR6, P3 ;  /* 0x00000006e5007c0c */ /* 0x000fe20009f64270 */
[----:B------:R-:W-:Y:S04]  /*2b40*/  DEPBAR.LE SB0, 0x0 ;  /* 0x000080000000791a */ /* 0x000fe80000000000 */
[----:B------:R-:W-:Y:S08]  /*2b50*/  BAR.SYNC.DEFER_BLOCKING 0x0 ;  /* 0x0000000000007b1d */ /* 0x000ff00000010000 */
[C-C-:B------:R-:W-:Y:S01]  /*2b60*/  @!P3 VIADDMNMX R166, R224.reuse, 0xffffffc1, R229.reuse, PT ;  /* 0xffffffc1e0a6b846 */ /* 0x140fe200038001e5 */
[C---:B------:R-:W-:Y:S01]  /*2b70*/  @!P3 VIADD R169, R217.reuse, 0x19 ;  /* 0x00000019d9a9b836 */ /* 0x040fe20000000000 */
[----:B------:R-:W-:Y:S01]  /*2b80*/  @!P3 VIADDMNMX R168, R224, 0xffffffc9, R229, PT ;  /* 0xffffffc9e0a8b846 */ /* 0x000fe200038001e5 */
[C---:B------:R-:W-:Y:S01]  /*2b90*/  @!P3 VIADD R153, R217.reuse, 0x1 ;  /* 0x00000001d999b836 */ /* 0x040fe20000000000 */
[CC--:B------:R-:W-:Y:S01]  /*2ba0*/  @!P3 ISETP.GE.AND P1, PT, R217.reuse, R166.reuse, PT ;  /* 0x000000a6d900b20c */ /* 0x0c0fe20003f26270 */
[C---:B------:R-:W-:Y:S01]  /*2bb0*/  @!P3 VIADD R157, R217.reuse, 0x9 ;  /* 0x00000009d99db836 */ /* 0x040fe20000000000 */
[C---:B------:R-:W-:Y:S01]  /*2bc0*/  @!P3 IADD3 R159, PT, PT, R217.reuse, 0x8, RZ ;  /* 0x00000008d99fb810 */ /* 0x040fe20007ffe0ff */
[----:B------:R-:W-:Y:S01]  /*2bd0*/  @!P3 VIADD R163, R217, 0x10 ;  /* 0x00000010d9a3b836 */ /* 0x000fe20000000000 */
[----:B------:R-:W-:Y:S01]  /*2be0*/  @!P3 ISETP.GE.AND P0, PT, R153, R166, PT ;  /* 0x000000a69900b20c */ /* 0x000fe20003f06270 */
[C---:B------:R-:W-:Y:S01]  /*2bf0*/  @!P3 VIADD R165, R217.reuse, 0x18 ;  /* 0x00000018d9a5b836 */ /* 0x040fe20000000000 */
[----:B------:R-:W-:Y:S01]  /*2c00*/  @!P3 IADD3 R161, PT, PT, R217, 0x11, RZ ;  /* 0x00000011d9a1b810 */ /* 0x000fe20007ffe0ff */
[----:B------:R-:W-:Y:S05]  /*2c10*/  LDSM.16.M88.4 R68, [R188] ;  /* 0x00000000bc44783b */ /* 0x000fea0000000200 */
[----:B------:R-:W1:Y:S05]  /*2c20*/  LDSM.16.M88.4 R72, [R197] ;  /* 0x00000000c548783b */ /* 0x000e6a0000000200 */
[----:B------:R-:W2:Y:S05]  /*2c30*/  LDSM.16.M88.4 R76, [R197+0x800] ;  /* 0x00080000c54c783b */ /* 0x000eaa0000000200 */
[----:B------:R-:W-:Y:S05]  /*2c40*/  LDSM.16.M88.4 R80, [R150] ;  /* 0x000000009650783b */ /* 0x000fea0000000200 */
[----:B------:R-:W3:Y:S05]  /*2c50*/  LDSM.16.M88.4 R84, [R195] ;  /* 0x00000000c354783b */ /* 0x000eea0000000200 */
[----:B------:R-:W4:Y:S05]  /*2c60*/  LDSM.16.M88.4 R88, [R195+0x800] ;  /* 0x00080000c358783b */ /* 0x000f2a0000000200 */
[----:B------:R-:W-:Y:S05]  /*2c70*/  LDSM.16.M88.4 R92, [R149] ;  /* 0x00000000955c783b */ /* 0x000fea0000000200 */
[----:B------:R-:W4:Y:S01]  /*2c80*/  LDSM.16.M88.4 R96, [R193] ;  /* 0x00000000c160783b */ /* 0x000f220000000200 */
[C---:B-1----:R-:W-:Y:S08]  /*2c90*/  HMMA.16816.F32 R4, R68.reuse, R72, RZ ;  /* 0x000000484404723c */ /* 0x042ff000000018ff */
[C---:B------:R-:W-:Y:S01]  /*2ca0*/  HMMA.16816.F32 R8, R68.reuse, R74, RZ ;  /* 0x0000004a4408723c */ /* 0x040fe200000018ff */
[----:B------:R-:W-:Y:S07]  /*2cb0*/  LDSM.16.M88.4 R72, [R148] ;  /* 0x000000009448783b */ /* 0x000fee0000000200 */
[C---:B--2---:R-:W-:Y:S08]  /*2cc0*/  HMMA.16816.F32 R12, R68.reuse, R76, RZ ;  /* 0x0000004c440c723c */ /* 0x044ff000000018ff */
[----:B------:R-:W-:Y:S01]  /*2cd0*/  HMMA.16816.F32 R16, R68, R78, RZ ;  /* 0x0000004e4410723c */ /* 0x000fe200000018ff */
[----:B------:R-:W1:Y:S05]  /*2ce0*/  LDSM.16.M88.4 R68, [R193+0x800] ;  /* 0x00080000c144783b */ /* 0x000e6a0000000200 */
[----:B------:R-:W2:Y:S02]  /*2cf0*/  LDSM.16.M88.4 R76, [R192] ;  /* 0x00000000c04c783b */ /* 0x000ea40000000200 */
[C---:B---3--:R-:W-:Y:S08]  /*2d00*/  HMMA.16816.F32 R4, R80.reuse, R84, R4 ;  /* 0x000000545004723c */ /* 0x048ff00000001804 */
[C---:B------:R-:W-:Y:S01]  /*2d10*/  HMMA.16816.F32 R8, R80.reuse, R86, R8 ;  /* 0x000000565008723c */ /* 0x040fe20000001808 */
[----:B------:R-:W-:Y:S07]  /*2d20*/  LDSM.16.M88.4 R84, [R188+0x2000] ;  /* 0x00200000bc54783b */ /* 0x000fee0000000200 */
[C---:B----4-:R-:W-:Y:S08]  /*2d30*/  HMMA.16816.F32 R12, R80.reuse, R88, R12 ;  /* 0x00000058500c723c */ /* 0x050ff0000000180c */
[----:B------:R-:W-:Y:S01]  /*2d40*/  HMMA.16816.F32 R16, R80, R90, R16 ;  /* 0x0000005a5010723c */ /* 0x000fe20000001810 */
[----:B------:R-:W3:Y:S05]  /*2d50*/  LDSM.16.M88.4 R80, [R192+0x800] ;  /* 0x00080000c050783b */ /* 0x000eea0000000200 */
        /* <DEDUP_REMOVED lines=8> */
[C---:B--2---:R-:W-:Y:S08]  /*2de0*/  HMMA.16816.F32 R4, R72.reuse, R76, R4 ;  /* 0x0000004c4804723c */ /* 0x044ff00000001804 */
[C---:B------:R-:W-:Y:S01]  /*2df0*/  HMMA.16816.F32 R8, R72.reuse, R78, R8 ;  /* 0x0000004e4808723c */ /* 0x040fe20000001808 */
[----:B------:R-:W-:Y:S07]  /*2e00*/  LDSM.16.M88.4 R76, [R149+0x2000] ;  /* 0x00200000954c783b */ /* 0x000fee0000000200 */
[C---:B---3--:R-:W-:Y:S08]  /*2e10*/  HMMA.16816.F32 R12, R72.reuse, R80, R12 ;  /* 0x00000050480c723c */ /* 0x048ff0000000180c */
[----:B------:R-:W-:Y:S01]  /*2e20*/  HMMA.16816.F32 R16, R72, R82, R16 ;  /* 0x000000524810723c */ /* 0x000fe20000001810 */
[----:B------:R-:W2:Y:S05]  /*2e30*/  LDSM.16.M88.4 R72, [R195+0x2800] ;  /* 0x00280000c348783b */ /* 0x000eaa0000000200 */
[----:B------:R-:W3:Y:S02]  /*2e40*/  LDSM.16.M88.4 R80, [R193+0x2000] ;  /* 0x00200000c150783b */ /* 0x000ee40000000200 */
[C---:B----4-:R-:W-:Y:S08]  /*2e50*/  HMMA.16816.F32 R4, R84.reuse, R88, R4 ;  /* 0x000000585404723c */ /* 0x050ff00000001804 */
        /* <DEDUP_REMOVED lines=35> */
[C---:B------:R-:W-:Y:S08]  /*3090*/  HMMA.16816.F32 R8, R76.reuse, R90, R8 ;  /* 0x0000005a4c08723c */ /* 0x040ff00000001808 */
[C---:B--2---:R-:W-:Y:S08]  /*30a0*/  HMMA.16816.F32 R12, R76.reuse, R72, R12 ;  /* 0x000000484c0c723c */ /* 0x044ff0000000180c */
[----:B------:R-:W-:Y:S01]  /*30b0*/  HMMA.16816.F32 R16, R76, R74, R16 ;  /* 0x0000004a4c10723c */ /* 0x000fe20000001810 */
[----:B------:R-:W2:Y:S07]  /*30c0*/  LDSM.16.M88.4 R72, [R192+0x4800] ;  /* 0x00480000c048783b */ /* 0x000eae0000000200 */
[C---:B---3--:R-:W-:Y:S08]  /*30d0*/  HMMA.16816.F32 R4, R84.reuse, R92, R4 ;  /* 0x0000005c5404723c */ /* 0x048ff00000001804 */
[C---:B------:R-:W-:Y:S08]  /*30e0*/  HMMA.16816.F32 R8, R84.reuse, R94, R8 ;  /* 0x0000005e5408723c */ /* 0x040ff00000001808 */
[C---:B------:R-:W-:Y:S08]  /*30f0*/  HMMA.16816.F32 R12, R84.reuse, R96, R12 ;  /* 0x00000060540c723c */ /* 0x040ff0000000180c */
[----:B------:R-:W-:Y:S08]  /*3100*/  HMMA.16816.F32 R16, R84, R98, R16 ;  /* 0x000000625410723c */ /* 0x000ff00000001810 */
[C---:B-1----:R-:W-:Y:S08]  /*3110*/  HMMA.16816.F32 R4, R68.reuse, R80, R4 ;  /* 0x000000504404723c */ /* 0x042ff00000001804 */
[C---:B------:R-:W-:Y:S08]  /*3120*/  HMMA.16816.F32 R8, R68.reuse, R82, R8 ;  /* 0x000000524408723c */ /* 0x040ff00000001808 */
[C---:B--2---:R-:W-:Y:S03]  /*3130*/  HMMA.16816.F32 R12, R68.reuse, R72, R12 ;  /* 0x00000048440c723c */ /* 0x044fe6000000180c */
[----:B------:R-:W-:Y:S02]  /*3140*/  @!P3 FSEL R5, R5, -INF , !P0 ;  /* 0xff8000000505b808 */ /* 0x000fe40004000000 */
[----:B------:R-:W-:Y:S02]  /*3150*/  FSETP.NEU.FTZ.AND P0, PT, R225, -INF , PT ;  /* 0xff800000e100780b */ /* 0x000fe40003f1d000 */
[----:B------:R-:W-:Y:S01]  /*3160*/  @!P3 FSEL R4, R4, -INF , !P1 ;  /* 0xff8000000404b808 */ /* 0x000fe20004800000 */
[----:B------:R-:W-:Y:S03]  /*3170*/  HMMA.16816.F32 R16, R68, R74, R16 ;  /* 0x0000004a4410723c */ /* 0x000fe60000001810 */
[----:B------:R-:W-:Y:S01]  /*3180*/  FSEL R167, R167, RZ, P0 ;  /* 0x000000ffa7a77208 */ /* 0x000fe20000000000 */
[--C-:B------:R-:W-:Y:S01]  /*3190*/  FFMA.FTZ R151, R4, UR7, -R164.reuse ;  /* 0x0000000704977c23 */ /* 0x100fe200080108a4 */
[-C--:B------:R-:W-:Y:S01]  /*31a0*/  @!P3 ISETP.GE.AND P0, PT, R153, R168.reuse, PT ;  /* 0x000000a89900b20c */ /* 0x080fe20003f06270 */
[--C-:B------:R-:W-:Y:S01]  /*31b0*/  FFMA.FTZ R152, R5, UR7, -R164.reuse ;  /* 0x0000000705987c23 */ /* 0x100fe200080108a4 */
[----:B------:R-:W-:Y:S02]  /*31c0*/  @!P3 ISETP.GE.AND P1, PT, R217, R168, PT ;  /* 0x000000a8d900b20c */ /* 0x000fe40003f26270 */
[----:B------:R-:W-:Y:S01]  /*31d0*/  @!P3 FSEL R7, R7, -INF , !P0 ;  /* 0xff8000000707b808 */ /* 0x000fe20004000000 */
[----:B------:R-:W-:Y:S01]  /*31e0*/  MUFU.EX2 R151, R151 ;  /* 0x0000009700977308 */ /* 0x000fe20000000800 */
[-C--:B------:R-:W-:Y:S02]  /*31f0*/  @!P3 ISETP.GE.AND P0, PT, R159, R166.reuse, PT ;  /* 0x000000a69f00b20c */ /* 0x080fe40003f06270 */
[----:B------:R-:W-:Y:S01]  /*3200*/  @!P3 FSEL R6, R6, -INF , !P1 ;  /* 0xff8000000606b808 */ /* 0x000fe20004800000 */
[--C-:B------:R-:W-:Y:S01]  /*3210*/  FFMA.FTZ R154, R7, UR7, -R167.reuse ;  /* 0x00000007079a7c23 */ /* 0x100fe200080108a7 */
[----:B------:R-:W-:Y:S02]  /*3220*/  @!P3 FSEL R8, R8, -INF , !P0 ;  /* 0xff8000000808b808 */ /* 0x000fe40004000000 */
[----:B------:R-:W-:Y:S01]  /*3230*/  @!P3 ISETP.GE.AND P0, PT, R157, R166, PT ;  /* 0x000000a69d00b20c */ /* 0x000fe20003f06270 */
[--C-:B------:R-:W-:Y:S01]  /*3240*/  FFMA.FTZ R153, R6, UR7, -R167.reuse ;  /* 0x0000000706997c23 */ /* 0x100fe200080108a7 */
[-C--:B------:R-:W-:Y:S01]  /*3250*/  @!P3 ISETP.GE.AND P1, PT, R165, R168.reuse, PT ;  /* 0x000000a8a500b20c */ /* 0x080fe20003f26270 */
[--C-:B------:R-:W-:Y:S01]  /*3260*/  FFMA.FTZ R155, R8, UR7, -R164.reuse ;  /* 0x00000007089b7c23 */ /* 0x100fe200080108a4 */
[----:B------:R-:W-:Y:S01]  /*3270*/  @!P3 FSEL R9, R9, -INF , !P0 ;  /* 0xff8000000909b808 */ /* 0x000fe20004000000 */
[----:B------:R-:W-:Y:S01]  /*3280*/  MUFU.EX2 R154, R154 ;  /* 0x0000009a009a7308 */ /* 0x000fe20000000800 */
[-C--:B------:R-:W-:Y:S02]  /*3290*/  @!P3 ISETP.GE.AND P0, PT, R159, R168.reuse, PT ;  /* 0x000000a89f00b20c */ /* 0x080fe40003f06270 */
[----:B------:R-:W-:Y:S01]  /*32a0*/  @!P3 FSEL R18, R18, -INF , !P1 ;  /* 0xff8000001212b808 */ /* 0x000fe20004800000 */
[--C-:B------:R-:W-:Y:S01]  /*32b0*/  FFMA.FTZ R156, R9, UR7, -R164.reuse ;  /* 0x00000007099c7c23 */ /* 0x100fe200080108a4 */
[----:B------:R-:W-:Y:S02]  /*32c0*/  @!P3 FSEL R10, R10, -INF , !P0 ;  /* 0xff8000000a0ab808 */ /* 0x000fe40004000000 */
[----:B------:R-:W-:Y:S03]  /*32d0*/  @!P3 ISETP.GE.AND P0, PT, R157, R168, PT ;  /* 0x000000a89d00b20c */ /* 0x000fe60003f06270 */
[----:B------:R-:W-:Y:S01]  /*32e0*/  MUFU.EX2 R153, R153 ;  /* 0x0000009900997308 */ /* 0x000fe20000000800 */
[--C-:B------:R-:W-:Y:S01]  /*32f0*/  FFMA.FTZ R157, R10, UR7, -R167.reuse ;  /* 0x000000070a9d7c23 */ /* 0x100fe200080108a7 */
[----:B------:R-:W-:Y:S02]  /*3300*/  @!P3 FSEL R11, R11, -INF , !P0 ;  /* 0xff8000000b0bb808 */ /* 0x000fe40004000000 */
[-C--:B------:R-:W-:Y:S03]  /*3310*/  @!P3 ISETP.GE.AND P0, PT, R163, R166.reuse, PT ;  /* 0x000000a6a300b20c */ /* 0x080fe60003f06270 */
[--C-:B------:R-:W-:Y:S01]  /*3320*/  FFMA.FTZ R158, R11, UR7, -R167.reuse ;  /* 0x000000070b9e7c23 */ /* 0x100fe200080108a7 */
[----:B------:R-:W-:Y:S02]  /*3330*/  @!P3 FSEL R12, R12, -INF , !P0 ;  /* 0xff8000000c0cb808 */ /* 0x000fe40004000000 */
[----:B------:R-:W1:Y:S01]  /*3340*/  MUFU.EX2 R152, R152 ;  /* 0x0000009800987308 */ /* 0x000e620000000800 */
[----:B------:R-:W-:Y:S02]  /*3350*/  @!P3 ISETP.GE.AND P0, PT, R161, R166, PT ;  /* 0x000000a6a100b20c */ /* 0x000fe40003f06270 */
[--C-:B------:R-:W-:Y:S02]  /*3360*/  FFMA.FTZ R159, R12, UR7, -R164.reuse ;  /* 0x000000070c9f7c23 */ /* 0x100fe400080108a4 */
[----:B------:R-:W-:Y:S02]  /*3370*/  @!P3 FSEL R13, R13, -INF , !P0 ;  /* 0xff8000000d0db808 */ /* 0x000fe40004000000 */
[-C--:B------:R-:W-:Y:S03]  /*3380*/  @!P3 ISETP.GE.AND P0, PT, R163, R168.reuse, PT ;  /* 0x000000a8a300b20c */ /* 0x080fe60003f06270 */
[----:B------:R-:W-:Y:S01]  /*3390*/  MUFU.EX2 R155, R155 ;  /* 0x0000009b009b7308 */ /* 0x000fe20000000800 */
[--C-:B------:R-:W-:Y:S01]  /*33a0*/  FFMA.FTZ R160, R13, UR7, -R164.reuse ;  /* 0x000000070da07c23 */ /* 0x100fe200080108a4 */
[----:B------:R-:W-:Y:S02]  /*33b0*/  @!P3 FSEL R14, R14, -INF , !P0 ;  /* 0xff8000000e0eb808 */ /* 0x000fe40004000000 */
[----:B------:R-:W-:Y:S03]  /*33c0*/  @!P3 ISETP.GE.AND P0, PT, R161, R168, PT ;  /* 0x000000a8a100b20c */ /* 0x000fe60003f06270 */
[--C-:B------:R-:W-:Y:S01]  /*33d0*/  FFMA.FTZ R161, R14, UR7, -R167.reuse ;  /* 0x000000070ea17c23 */ /* 0x100fe200080108a7 */
[----:B------:R-:W-:Y:S02]  /*33e0*/  @!P3 FSEL R15, R15, -INF , !P0 ;  /* 0xff8000000f0fb808 */ /* 0x000fe40004000000 */
[----:B------:R-:W2:Y:S01]  /*33f0*/  MUFU.EX2 R156, R156 ;  /* 0x0000009c009c7308 */ /* 0x000ea20000000800 */
[-C--:B------:R-:W-:Y:S01]  /*3400*/  @!P3 ISETP.GE.AND P0, PT, R165, R166.reuse, PT ;  /* 0x000000a6a500b20c */ /* 0x080fe20003f06270 */
[--C-:B------:R-:W-:Y:S01]  /*3410*/  FFMA.FTZ R165, R18, UR7, -R167.reuse ;  /* 0x0000000712a57c23 */ /* 0x100fe200080108a7 */
[----:B-1----:R-:W-:Y:S01]  /*3420*/  F2FP.F16.F32.PACK_AB R178, R152, R151 ;  /* 0x0000009798b2723e */ /* 0x002fe200000000ff */
[--C-:B------:R-:W-:Y:S01]  /*3430*/  FFMA.FTZ R162, R15, UR7, -R167.reuse ;  /* 0x000000070fa27c23 */ /* 0x100fe200080108a7 */
[----:B------:R-:W-:Y:S02]  /*3440*/  @!P3 FSEL R16, R16, -INF , !P0 ;  /* 0xff8000001010b808 */ /* 0x000fe40004000000 */
[----:B------:R-:W-:Y:S03]  /*3450*/  @!P3 ISETP.GE.AND P0, PT, R169, R166, PT ;  /* 0x000000a6a900b20c */ /* 0x000fe60003f06270 */
[----:B------:R-:W-:Y:S01]  /*3460*/  MUFU.EX2 R157, R157 ;  /* 0x0000009d009d7308 */ /* 0x000fe20000000800 */
[----:B------:R-:W-:Y:S01]  /*3470*/  F2FP.F16.F32.PACK_AB R166, R154, R153 ;  /* 0x000000999aa6723e */ /* 0x000fe200000000ff */
[--C-:B------:R-:W-:Y:S01]  /*3480*/  FFMA.FTZ R163, R16, UR7, -R164.reuse ;  /* 0x0000000710a37c23 */ /* 0x100fe200080108a4 */
[----:B------:R-:W-:Y:S01]  /*3490*/  @!P3 FSEL R17, R17, -INF , !P0 ;  /* 0xff8000001111b808 */ /* 0x000fe20004000000 */
[----:B------:R-:W-:Y:S01]  /*34a0*/  STS [R211], R178 ;  /* 0x000000b2d3007388 */ /* 0x000fe20000000800 */
[----:B------:R-:W-:Y:S02]  /*34b0*/  @!P3 ISETP.GE.AND P0, PT, R169, R168, PT ;  /* 0x000000a8a900b20c */ /* 0x000fe40003f06270 */
[----:B------:R-:W-:Y:S03]  /*34c0*/  IADD3 R168, PT, PT, R211, 0x10, RZ ;  /* 0x00000010d3a87810 */ /* 0x000fe60007ffe0ff */
[----:B------:R-:W1:Y:S01]  /*34d0*/  MUFU.EX2 R158, R158 ;  /* 0x0000009e009e7308 */ /* 0x000e620000000800 */
[----:B------:R-:W-:Y:S01]  /*34e0*/  @!P3 FSEL R19, R19, -INF , !P0 ;  /* 0xff8000001313b808 */ /* 0x000fe20004000000 */
[----:B------:R-:W-:Y:S01]  /*34f0*/  FFMA.FTZ R164, R17, UR7, -R164 ;  /* 0x0000000711a47c23 */ /* 0x000fe200080108a4 */
[----:B------:R-:W-:Y:S01]  /*3500*/  @P2 VIADD R168, R211, 0xfffffff0 ;  /* 0xfffffff0d3a82836 */ /* 0x000fe20000000000 */
[----:B--2---:R-:W-:Y:S01]  /*3510*/  F2FP.F16.F32.PACK_AB R177, R156, R155 ;  /* 0x0000009b9cb1723e */ /* 0x004fe200000000ff */
[----:B------:R2:W-:Y:S01]  /*3520*/  STS [R211+0x400], R166 ;  /* 0x000400a6d3007388 */ /* 0x0005e20000000800 */
[----:B------:R-:W-:Y:S01]  /*3530*/  FFMA.FTZ R167, R19, UR7, -R167 ;  /* 0x0000000713a77c23 */ /* 0x000fe200080108a7 */
[C---:B------:R-:W-:Y:S03]  /*3540*/  LEA R172, P0, R203.reuse, R222, 0x2 ;  /* 0x000000decbac7211 */ /* 0x040fe600078010ff */
[----:B------:R-:W-:Y:S01]  /*3550*/  MUFU.EX2 R159, R159 ;  /* 0x0000009f009f7308 */ /* 0x000fe20000000800 */
[----:B------:R-:W-:Y:S01]  /*3560*/  STS [R168], R177 ;  /* 0x000000b1a8007388 */ /* 0x000fe20000000800 */
[----:B------:R-:W-:Y:S02]  /*3570*/  ISETP.GT.AND P3, PT, R230, R219, PT ;  /* 0x000000dbe600720c */ /* 0x000fe40003f64270 */
[----:B------:R-:W-:Y:S06]  /*3580*/  LEA.HI.X R173, R203, R223, RZ, 0x2, P0 ;  /* 0x000000dfcbad7211 */ /* 0x000fec00000f14ff */
[----:B------:R-:W3:Y:S01]  /*3590*/  MUFU.EX2 R160, R160 ;  /* 0x000000a000a07308 */ /* 0x000ee20000000800 */
[----:B-1----:R-:W-:Y:S05]  /*35a0*/  F2FP.F16.F32.PACK_AB R175, R158, R157 ;  /* 0x0000009d9eaf723e */ /* 0x002fea00000000ff */
[----:B------:R-:W-:Y:S04]  /*35b0*/  STS [R168+0x400], R175 ;  /* 0x000400afa8007388 */ /* 0x000fe80000000800 */
[----:B------:R-:W-:Y:S01]  /*35c0*/  MUFU.EX2 R161, R161 ;  /* 0x000000a100a17308 */ /* 0x000fe20000000800 */
[----:B--2---:R1:W2:Y:S09]  /*35d0*/  LDG.E R166, desc[UR12][R172.64+0x20] ;  /* 0x0000200caca67981 */ /* 0x0042b2000c1e1900 */
[----:B------:R-:W4:Y:S01]  /*35e0*/  MUFU.EX2 R162, R162 ;  /* 0x000000a200a27308 */ /* 0x000f220000000800 */
[----:B---3--:R-:W-:Y:S05]  /*35f0*/  F2FP.F16.F32.PACK_AB R171, R160, R159 ;  /* 0x0000009fa0ab723e */ /* 0x008fea00000000ff */
[----:B------:R-:W-:Y:S04]  /*3600*/  STS [R234], R171 ;  /* 0x000000abea007388 */ /* 0x000fe80000000800 */
[----:B------:R3:W-:Y:S10]  /*3610*/  MUFU.EX2 R170, R167 ;  /* 0x000000a700aa7308 */ /* 0x0007f40000000800 */
[----:B------:R-:W-:Y:S01]  /*3620*/  MUFU.EX2 R163, R163 ;  /* 0x000000a300a37308 */ /* 0x000fe20000000800 */
[----:B----4-:R-:W-:Y:S05]  /*3630*/  F2FP.F16.F32.PACK_AB R169, R162, R161 ;  /* 0x000000a1a2a9723e */ /* 0x010fea00000000ff */
[----:B------:R-:W-:Y:S04]  /*3640*/  STS [R234+0x400], R169 ;  /* 0x000400a9ea007388 */ /* 0x000fe80000000800 */
[----:B------:R-:W4:Y:S01]  /*3650*/  MUFU.EX2 R164, R164 ;  /* 0x000000a400a47308 */ /* 0x000f220000000800 */
[----:B---3--:R-:W1:Y:S09]  /*3660*/  LDG.E R167, desc[UR12][R172.64] ;  /* 0x0000000caca77981 */ /* 0x008e72000c1e1900 */
[----:B------:R-:W3:Y:S01]  /*3670*/  MUFU.EX2 R165, R165 ;  /* 0x000000a500a57308 */ /* 0x000ee20000000800 */
[----:B----4-:R-:W-:Y:S05]  /*3680*/  F2FP.F16.F32.PACK_AB R176, R164, R163 ;  /* 0x000000a3a4b0723e */ /* 0x010fea00000000ff */
[----:B------:R-:W-:Y:S01]  /*3690*/  STS [R233], R176 ;  /* 0x000000b0e9007388 */ /* 0x000fe20000000800 */
[----:B---3--:R-:W-:Y:S05]  /*36a0*/  F2FP.F16.F32.PACK_AB R174, R170, R165 ;  /* 0x000000a5aaae723e */ /* 0x008fea00000000ff */
[----:B------:R-:W-:Y:S05]  /*36b0*/  STS [R233+0x400], R174 ;  /* 0x000400aee9007388 */ /* 0x000fea0000000800 */
[----:B------:R-:W-:Y:S05]  /*36c0*/  LDSM.16.M88.4 R68, [R199+0xc000] ;  /* 0x00c00000c744783b */ /* 0x000fea0000000200 */
[----:B------:R-:W3:Y:S05]  /*36d0*/  LDSM.16.M88.4 R72, [R197+0x6000] ;  /* 0x00600000c548783b */ /* 0x000eea0000000200 */
[----:B------:R-:W4:Y:S05]  /*36e0*/  LDSM.16.M88.4 R76, [R197+0x6800] ;  /* 0x00680000c54c783b */ /* 0x000f2a0000000200 */
[----:B------:R-:W-:Y:S05]  /*36f0*/  LDSM.16.M88.4 R80, [R186+0xc000] ;  /* 0x00c00000ba50783b */ /* 0x000fea0000000200 */
[----:B------:R-:W4:Y:S05]  /*3700*/  LDSM.16.M88.4 R84, [R195+0x6000] ;  /* 0x00600000c354783b */ /* 0x000f2a0000000200 */
[----:B------:R-:W4:Y:S05]  /*3710*/  LDSM.16.M88.4 R88, [R195+0x6800] ;  /* 0x00680000c358783b */ /* 0x000f2a0000000200 */
[----:B------:R-:W-:Y:S05]  /*3720*/  LDSM.16.M88.4 R92, [R185+0xc000] ;  /* 0x00c00000b95c783b */ /* 0x000fea0000000200 */
[----:B------:R-:W4:Y:S01]  /*3730*/  LDSM.16.M88.4 R96, [R193+0x6000] ;  /* 0x00600000c160783b */ /* 0x000f220000000200 */
[C---:B---3--:R-:W-:Y:S08]  /*3740*/  HMMA.16816.F32 R4, R68.reuse, R72, RZ ;  /* 0x000000484404723c */ /* 0x048ff000000018ff */
[C---:B------:R-:W-:Y:S01]  /*3750*/  HMMA.16816.F32 R8, R68.reuse, R74, RZ ;  /* 0x0000004a4408723c */ /* 0x040fe200000018ff */
[----:B------:R-:W-:Y:S07]  /*3760*/  LDSM.16.M88.4 R72, [R184+0xc000] ;  /* 0x00c00000b848783b */ /* 0x000fee0000000200 */
[C---:B----4-:R-:W-:Y:S08]  /*3770*/  HMMA.16816.F32 R12, R68.reuse, R76, RZ ;  /* 0x0000004c440c723c */ /* 0x050ff000000018ff */
[----:B------:R-:W-:Y:S01]  /*3780*/  HMMA.16816.F32 R16, R68, R78, RZ ;  /* 0x0000004e4410723c */ /* 0x000fe200000018ff */
[----:B------:R-:W3:Y:S05]  /*3790*/  LDSM.16.M88.4 R68, [R193+0x6800] ;  /* 0x00680000c144783b */ /* 0x000eea0000000200 */
[----:B------:R-:W4:Y:S02]  /*37a0*/  LDSM.16.M88.4 R76, [R192+0x6000] ;  /* 0x00600000c04c783b */ /* 0x000f240000000200 */
        /* <DEDUP_REMOVED lines=10> */
[C---:B---3--:R-:W-:Y:S08]  /*3850*/  HMMA.16816.F32 R12, R92.reuse, R68, R12 ;  /* 0x000000445c0c723c */ /* 0x048ff0000000180c */
[----:B------:R-:W-:Y:S01]  /*3860*/  HMMA.16816.F32 R16, R92, R70, R16 ;  /* 0x000000465c10723c */ /* 0x000fe20000001810 */
[----:B------:R-:W3:Y:S05]  /*3870*/  LDSM.16.M88.4 R68, [R197+0x8800] ;  /* 0x00880000c544783b */ /* 0x000eea0000000200 */
[----:B------:R-:W3:Y:S02]  /*3880*/  LDSM.16.M88.4 R92, [R186+0xe000] ;  /* 0x00e00000ba5c783b */ /* 0x000ee40000000200 */
[C---:B----4-:R-:W-:Y:S08]  /*3890*/  HMMA.16816.F32 R4, R72.reuse, R76, R4 ;  /* 0x0000004c4804723c */ /* 0x050ff00000001804 */
[C---:B------:R-:W-:Y:S01]  /*38a0*/  HMMA.16816.F32 R8, R72.reuse, R78, R8 ;  /* 0x0000004e4808723c */ /* 0x040fe20000001808 */
[----:B------:R-:W-:Y:S07]  /*38b0*/  LDSM.16.M88.4 R76, [R185+0xe000] ;  /* 0x00e00000b94c783b */ /* 0x000fee0000000200 */
[C---:B------:R-:W-:Y:S08]  /*38c0*/  HMMA.16816.F32 R12, R72.reuse, R80, R12 ;  /* 0x00000050480c723c */ /* 0x040ff0000000180c */
[----:B------:R-:W-:Y:S01]  /*38d0*/  HMMA.16816.F32 R16, R72, R82, R16 ;  /* 0x000000524810723c */ /* 0x000fe20000001810 */
[----:B------:R-:W4:Y:S05]  /*38e0*/  LDSM.16.M88.4 R72, [R195+0x8800] ;  /* 0x00880000c348783b */ /* 0x000f2a0000000200 */
[----:B------:R-:W2:Y:S02]  /*38f0*/  LDSM.16.M88.4 R80, [R193+0x8000] ;  /* 0x00800000c150783b */ /* 0x000ea40000000200 */
[C---:B------:R-:W-:Y:S08]  /*3900*/  HMMA.16816.F32 R4, R84.reuse, R88, R4 ;  /* 0x000000585404723c */ /* 0x040ff00000001804 */
[C---:B------:R-:W-:Y:S01]  /*3910*/  HMMA.16816.F32 R8, R84.reuse, R90, R8 ;  /* 0x0000005a5408723c */ /* 0x040fe20000001808 */
[----:B------:R-:W-:Y:S07]  /*3920*/  LDSM.16.M88.4 R88, [R192+0x8000] ;  /* 0x00800000c058783b */ /* 0x000fee0000000200 */
[C---:B---3--:R-:W-:Y:S08]  /*3930*/  HMMA.16816.F32 R12, R84.reuse, R68, R12 ;  /* 0x00000044540c723c */ /* 0x048ff0000000180c */
[----:B------:R-:W-:Y:S01]  /*3940*/  HMMA.16816.F32 R16, R84, R70, R16 ;  /* 0x000000465410723c */ /* 0x000fe20000001810 */
[----:B------:R-:W3:Y:S05]  /*3950*/  LDSM.16.M88.4 R68, [R193+0x8800] ;  /* 0x00880000c144783b */ /* 0x000eea0000000200 */
[----:B------:R-:W3:Y:S02]  /*3960*/  LDSM.16.M88.4 R84, [R184+0xe000] ;  /* 0x00e00000b854783b */ /* 0x000ee40000000200 */
[C---:B------:R-:W-:Y:S08]  /*3970*/  HMMA.16816.F32 R4, R92.reuse, R96, R4 ;  /* 0x000000605c04723c */ /* 0x040ff00000001804 */
[C---:B------:R-:W-:Y:S01]  /*3980*/  HMMA.16816.F32 R8, R92.reuse, R98, R8 ;  /* 0x000000625c08723c */ /* 0x040fe20000001808 */
[----:B------:R-:W-:Y:S07]  /*3990*/  LDSM.16.M88.4 R96, [R197+0xa000] ;  /* 0x00a00000c560783b */ /* 0x000fee0000000200 */
[C---:B----4-:R-:W-:Y:S08]  /*39a0*/  HMMA.16816.F32 R12, R92.reuse, R72, R12 ;  /* 0x000000485c0c723c */ /* 0x050ff0000000180c */
[----:B------:R-:W-:Y:S01]  /*39b0*/  HMMA.16816.F32 R16, R92, R74, R16 ;  /* 0x0000004a5c10723c */ /* 0x000fe20000001810 */
[----:B------:R-:W4:Y:S05]  /*39c0*/  LDSM.16.M88.4 R72, [R192+0x8800] ;  /* 0x00880000c048783b */ /* 0x000f2a0000000200 */
        /* <DEDUP_REMOVED lines=15> */
[C---:B-1----:R-:W-:Y:S08]  /*3ac0*/  HMMA.16816.F32 R4, R92.reuse, R96, R4 ;  /* 0x000000605c04723c */ /* 0x042ff00000001804 */
[C---:B------:R-:W-:Y:S01]  /*3ad0*/  HMMA.16816.F32 R8, R92.reuse, R98, R8 ;  /* 0x000000625c08723c */ /* 0x040fe20000001808 */
[----:B------:R-:W-:Y:S07]  /*3ae0*/  LDSM.16.M88.4 R96, [R192+0xa000] ;  /* 0x00a00000c060783b */ /* 0x000fee0000000200 */
[C---:B--2---:R-:W-:Y:S08]  /*3af0*/  HMMA.16816.F32 R12, R92.reuse, R68, R12 ;  /* 0x000000445c0c723c */ /* 0x044ff0000000180c */
        /* <DEDUP_REMOVED lines=16> */
[----:B------:R-:W-:Y:S03]  /*3c00*/  FADD.FTZ R169, -R167, R5 ;  /* 0x00000005a7a97221 */ /* 0x000fe60000010100 */
[----:B------:R-:W-:Y:S01]  /*3c10*/  FMUL.FTZ R172, R151, R172 ;  /* 0x000000ac97ac7220 */ /* 0x000fe20000410000 */
[----:B------:R-:W-:Y:S03]  /*3c20*/  HMMA.16816.F32 R16, R92, R74, R16 ;  /* 0x0000004a5c10723c */ /* 0x000fe60000001810 */
[----:B------:R-:W-:Y:S01]  /*3c30*/  FMUL.FTZ R169, R152, R169 ;  /* 0x000000a998a97220 */ /* 0x000fe20000410000 */
[C---:B------:R-:W-:Y:S01]  /*3c40*/  FADD.FTZ R152, -R167.reuse, R8 ;  /* 0x00000008a7987221 */ /* 0x040fe20000010100 */
[----:B------:R-:W-:Y:S03]  /*3c50*/  FADD.FTZ R151, -R167, R9 ;  /* 0x00000009a7977221 */ /* 0x000fe60000010100 */
[----:B------:R-:W-:Y:S01]  /*3c60*/  F2FP.F16.F32.PACK_AB R172, R169, R172 ;  /* 0x000000aca9ac723e */ /* 0x000fe200000000ff */
[----:B------:R-:W-:Y:S01]  /*3c70*/  FMUL.FTZ R152, R155, R152 ;  /* 0x000000989b987220 */ /* 0x000fe20000410000 */
[----:B------:R-:W-:Y:S01]  /*3c80*/  FMUL.FTZ R151, R156, R151 ;  /* 0x000000979c977220 */ /* 0x000fe20000410000 */
[C---:B------:R-:W-:Y:S01]  /*3c90*/  FADD.FTZ R156, -R167.reuse, R12 ;  /* 0x0000000ca79c7221 */ /* 0x040fe20000010100 */
[----:B------:R-:W-:Y:S03]  /*3ca0*/  FADD.FTZ R155, -R167, R13 ;  /* 0x0000000da79b7221 */ /* 0x000fe60000010100 */
[----:B------:R-:W-:Y:S01]  /*3cb0*/  FMUL.FTZ R156, R159, R156 ;  /* 0x0000009c9f9c7220 */ /* 0x000fe20000410000 */
[----:B------:R-:W-:Y:S01]  /*3cc0*/  F2FP.F16.F32.PACK_AB R151, R151, R152 ;  /* 0x000000989797723e */ /* 0x000fe200000000ff */
[C---:B------:R-:W-:Y:S01]  /*3cd0*/  FADD.FTZ R152, -R166.reuse, R6 ;  /* 0x00000006a6987221 */ /* 0x040fe20000010100 */
[----:B------:R-:W-:Y:S01]  /*3ce0*/  FADD.FTZ R159, -R166, R7 ;  /* 0x00000007a69f7221 */ /* 0x000fe20000010100 */
[----:B------:R-:W-:Y:S01]  /*3cf0*/  FADD.FTZ R174, -R167, R16 ;  /* 0x00000010a7ae7221 */ /* 0x000fe20000010100 */
[----:B------:R-:W-:Y:S01]  /*3d00*/  FMUL.FTZ R155, R160, R155 ;  /* 0x0000009ba09b7220 */ /* 0x000fe20000410000 */
[----:B------:R-:W-:Y:S01]  /*3d10*/  FMUL.FTZ R152, R153, R152 ;  /* 0x0000009899987220 */ /* 0x000fe20000410000 */
[----:B------:R-:W-:Y:S01]  /*3d20*/  FMUL.FTZ R159, R154, R159 ;  /* 0x0000009f9a9f7220 */ /* 0x000fe20000410000 */
[----:B------:R-:W-:Y:S01]  /*3d30*/  FADD.FTZ R167, -R167, R17 ;  /* 0x00000011a7a77221 */ /* 0x000fe20000010100 */
[C---:B------:R-:W-:Y:S01]  /*3d40*/  FADD.FTZ R154, -R166.reuse, R10 ;  /* 0x0000000aa69a7221 */ /* 0x040fe20000010100 */
[----:B------:R-:W-:Y:S01]  /*3d50*/  FADD.FTZ R153, -R166, R11 ;  /* 0x0000000ba6997221 */ /* 0x000fe20000010100 */
[----:B------:R-:W-:Y:S01]  /*3d60*/  FMUL.FTZ R174, R163, R174 ;  /* 0x000000aea3ae7220 */ /* 0x000fe20000410000 */
[----:B------:R-:W-:Y:S01]  /*3d70*/  FMUL.FTZ R167, R164, R167 ;  /* 0x000000a7a4a77220 */ /* 0x000fe20000410000 */
[----:B------:R-:W-:Y:S01]  /*3d80*/  F2FP.F16.F32.PACK_AB R155, R155, R156 ;  /* 0x0000009c9b9b723e */ /* 0x000fe200000000ff */
[----:B------:R-:W-:Y:S01]  /*3d90*/  FMUL.FTZ R154, R157, R154 ;  /* 0x0000009a9d9a7220 */ /* 0x000fe20000410000 */
[----:B------:R-:W-:Y:S01]  /*3da0*/  FMUL.FTZ R153, R158, R153 ;  /* 0x000000999e997220 */ /* 0x000fe20000410000 */
[----:B------:R-:W-:Y:S01]  /*3db0*/  F2FP.F16.F32.PACK_AB R152, R159, R152 ;  /* 0x000000989f98723e */ /* 0x000fe200000000ff */
[C---:B------:R-:W-:Y:S01]  /*3dc0*/  FADD.FTZ R156, -R166.reuse, R14 ;  /* 0x0000000ea69c7221 */ /* 0x040fe20000010100 */
[C---:B------:R-:W-:Y:S01]  /*3dd0*/  FADD.FTZ R157, -R166.reuse, R15 ;  /* 0x0000000fa69d7221 */ /* 0x040fe20000010100 */
[C---:B------:R-:W-:Y:S01]  /*3de0*/  FADD.FTZ R158, -R166.reuse, R18 ;  /* 0x00000012a69e7221 */ /* 0x040fe20000010100 */
[----:B------:R-:W-:Y:S01]  /*3df0*/  FADD.FTZ R159, -R166, R19 ;  /* 0x00000013a69f7221 */ /* 0x000fe20000010100 */
[----:B------:R-:W-:Y:S01]  /*3e00*/  F2FP.F16.F32.PACK_AB R174, R167, R174 ;  /* 0x000000aea7ae723e */ /* 0x000fe200000000ff */
[----:B------:R-:W-:Y:S01]  /*3e10*/  FMUL.FTZ R156, R161, R156 ;  /* 0x0000009ca19c7220 */ /* 0x000fe20000410000 */
[----:B------:R-:W-:Y:S01]  /*3e20*/  FMUL.FTZ R157, R162, R157 ;  /* 0x0000009da29d7220 */ /* 0x000fe20000410000 */
[----:B------:R-:W-:Y:S01]  /*3e30*/  FMUL.FTZ R158, R165, R158 ;  /* 0x0000009ea59e7220 */ /* 0x000fe20000410000 */
[----:B------:R-:W-:Y:S01]  /*3e40*/  FMUL.FTZ R159, R170, R159 ;  /* 0x0000009faa9f7220 */ /* 0x000fe20000410000 */
[----:B------:R-:W-:Y:S06]  /*3e50*/  @!P3 BRA `(.L_x_260) ;  /* 0x000000000068b947 */ /* 0x000fec0003800000 */
[----:B------:R-:W1:Y:S01]  /*3e60*/  LDC R5, c[0x0][0x3b0] ;  /* 0x0000ec00ff057b82 */ /* 0x000e620000000800 */
[----:B------:R-:W-:Y:S02]  /*3e70*/  IADD3 R8, P0, PT, RZ, -UR16, RZ ;  /* 0x80000010ff087c10 */ /* 0x000fe4000ff1e0ff */
[----:B------:R-:W-:Y:S04]  /*3e80*/  LOP3.LUT R6, R230, 0x1, RZ, 0xc0, !PT ;  /* 0x00000001e6067812 */ /* 0x000fe800078ec0ff */
[----:B------:R-:W-:Y:S01]  /*3e90*/  ISETP.NE.U32.AND P1, PT, R6, 0x1, PT ;  /* 0x000000010600780c */ /* 0x000fe20003f25070 */
[----:B------:R-:W2:Y:S01]  /*3ea0*/  LDC R4, c[0x0][0x3b4] ;  /* 0x0000ed00ff047b82 */ /* 0x000ea20000000800 */
[----:B------:R-:W-:Y:S05]  /*3eb0*/  IMAD.MOV.U32 R6, RZ, RZ, -0x6000 ;  /* 0xffffa000ff067424 */ /* 0x000fea00078e00ff */
[----:B------:R-:W-:Y:S05]  /*3ec0*/  SEL R6, R6, 0x6000, !P1 ;  /* 0x0000600006067807 */ /* 0x000fea0004800000 */
[--C-:B------:R-:W-:Y:S02]  /*3ed0*/  IMAD.IADD R227, R227, 0x1, R6.reuse ;  /* 0x00000001e3e37824 */ /* 0x100fe400078e0206 */
[----:B------:R-:W-:Y:S02]  /*3ee0*/  IMAD.IADD R188, R188, 0x1, R6 ;  /* 0x00000001bcbc7824 */ /* 0x000fe400078e0206 */
[----:B-1----:R-:W-:Y:S04]  /*3ef0*/  IMAD.SHL.U32 R7, R5, 0x40, RZ ;  /* 0x0000004005077824 */ /* 0x002fe800078e00ff */
[----:B------:R-:W-:Y:S05]  /*3f00*/  IMAD.X R7, RZ, RZ, ~R7, P0 ;  /* 0x000000ffff077224 */ /* 0x000fea00000e0e07 */
[----:B------:R-:W-:Y:S04]  /*3f10*/  SHF.R.S64 R9, R8, 0x1f, R7 ;  /* 0x0000001f08097819 */ /* 0x000fe80000001007 */
[----:B------:R-:W-:Y:S04]  /*3f20*/  IADD3 R240, P0, PT, R240, R9, RZ ;  /* 0x00000009f0f07210 */ /* 0x000fe80007f1e0ff */
[----:B------:R-:W-:Y:S02]  /*3f30*/  LEA.HI.X.SX32 R241, R7, R241, 0x1, P0 ;  /* 0x000000f107f17211 */ /* 0x000fe400000f0eff */
[C---:B------:R-:W-:Y:S03]  /*3f40*/  LEA R8, P0, R5.reuse, R240, 0x6 ;  /* 0x000000f005087211 */ /* 0x040fe600078030ff */
[----:B------:R-:W-:Y:S01]  /*3f50*/  @!PT LDS RZ, [RZ] ;  /* 0x00000000fffff984 */ /* 0x000fe20000000800 */
[----:B------:R-:W-:Y:S01]  /*3f60*/  @!PT LDS RZ, [RZ] ;  /* 0x00000000fffff984 */ /* 0x000fe20000000800 */
[----:B------:R-:W-:Y:S01]  /*3f70*/  @!PT LDS RZ, [RZ] ;  /* 0x00000000fffff984 */ /* 0x000fe20000000800 */
[----:B------:R1:W-:Y:S01]  /*3f80*/  LDGSTS.E.BYPASS.LTC128B.128 [R227], desc[UR12][R240.64] ;  /* 0x00000000f0e37fae */ /* 0x0003e2000b981a0c */
[----:B--2---:R-:W-:Y:S03]  /*3f90*/  LEA.HI.X R9, R5, R241, R4, 0x6, P0 ;  /* 0x000000f105097211 */ /* 0x004fe600000f3404 */
[----:B------:R1:W-:Y:S04]  /*3fa0*/  LDGSTS.E.BYPASS.LTC128B.128 [R227+0x2000], desc[UR12][R240.64+0x80] ;  /* 0x02000080f0e37fae */ /* 0x0003e8000b981a0c */
[----:B------:R1:W-:Y:S04]  /*3fb0*/  LDGSTS.E.BYPASS.LTC128B.128 [R227+0x4000], desc[UR12][R240.64+0x100] ;  /* 0x04000100f0e37fae */ /* 0x0003e8000b981a0c */
[----:B------:R1:W-:Y:S04]  /*3fc0*/  LDGSTS.E.BYPASS.LTC128B.128 [R227+0x1000], desc[UR12][R8.64] ;  /* 0x0100000008e37fae */ /* 0x0003e8000b981a0c */
[----:B------:R1:W-:Y:S04]  /*3fd0*/  LDGSTS.E.BYPASS.LTC128B.128 [R227+0x3000], desc[UR12][R8.64+0x80] ;  /* 0x0300008008e37fae */ /* 0x0003e8000b981a0c */
[----:B------:R1:W-:Y:S04]  /*3fe0*/  LDGSTS.E.BYPASS.LTC128B.128 [R227+0x5000], desc[UR12][R8.64+0x100] ;  /* 0x0500010008e37fae */ /* 0x0003e8000b981a0c */
[----:B------:R-:W0:Y:S02]  /*3ff0*/  LDGDEPBAR ;  /* 0x00000000000079af */ /* 0x000e240000000000 */
.L_x_260:
        /* <DEDUP_REMOVED lines=14> */
[----:B-1----:R-:W1:Y:S05]  /*40e0*/  LDSM.16.MT88.4 R8, [R198+0xc000] ;  /* 0x00c00000c608783b */ /* 0x002e6a0000004200 */
        /* <DEDUP_REMOVED lines=12> */
[-C--:B------:R-:W-:Y:S08]  /*41b0*/  HMMA.16816.F32 R28, R12, R10.reuse, R28 ;  /* 0x0000000a0c1c723c */ /* 0x080ff0000000181c */
[C---:B------:R-:W-:Y:S01]  /*41c0*/  HMMA.16816.F32 R32, R4.reuse, R10, R32 ;  /* 0x0000000a0420723c */ /* 0x040fe20000001820 */
[----:B------:R-:W1:Y:S07]  /*41d0*/  LDSM.16.MT88.4 R8, [R198+0x10800] ;  /* 0x01080000c608783b */ /* 0x000e6e0000004200 */
[-C--:B---3--:R-:W-:Y:S08]  /*41e0*/  HMMA.16816.F32 R36, R4, R16.reuse, R36 ;  /* 0x000000100424723c */ /* 0x088ff00000001824 */
[C---:B------:R-:W-:Y:S08]  /*41f0*/  HMMA.16816.F32 R40, R12.reuse, R16, R40 ;  /* 0x000000100c28723c */ /* 0x040ff00000001828 */
[-C--:B------:R-:W-:Y:S08]  /*4200*/  HMMA.16816.F32 R44, R12, R18.reuse, R44 ;  /* 0x000000120c2c723c */ /* 0x080ff0000000182c */
[C---:B------:R-:W-:Y:S01]  /*4210*/  HMMA.16816.F32 R48, R4.reuse, R18, R48 ;  /* 0x000000120430723c */ /* 0x040fe20000001830 */
[----:B------:R-:W-:Y:S07]  /*4220*/  LDSM.16.MT88.4 R16, [R190+0x1000] ;  /* 0x00100000be10783b */ /* 0x000fee0000004200 */
[-C--:B----4-:R-:W-:Y:S08]  /*4230*/  HMMA.16816.F32 R52, R4, R68.reuse, R52 ;  /* 0x000000440434723c */ /* 0x090ff00000001834 */
[C---:B------:R-:W-:Y:S08]  /*4240*/  HMMA.16816.F32 R56, R12.reuse, R68, R56 ;  /* 0x000000440c38723c */ /* 0x040ff00000001838 */
[-C--:B------:R-:W-:Y:S01]  /*4250*/  HMMA.16816.F32 R60, R12, R70.reuse, R60 ;  /* 0x000000460c3c723c */ /* 0x080fe2000000183c */
[----:B------:R-:W-:Y:S07]  /*4260*/  LDSM.16.MT88.4 R12, [R198+0xd000] ;  /* 0x00d00000c60c783b */ /* 0x000fee0000004200 */
[----:B------:R-:W-:Y:S01]  /*4270*/  HMMA.16816.F32 R64, R4, R70, R64 ;  /* 0x000000460440723c */ /* 0x000fe20000001840 */
[----:B------:R-:W2:Y:S05]  /*4280*/  LDSM.16.MT88.4 R4, [R191+0x1000] ;  /* 0x00100000bf04783b */ /* 0x000eaa0000004200 */
        /* <DEDUP_REMOVED lines=11> */
[-C--:B-1----:R-:W-:Y:S08]  /*4340*/  HMMA.16816.F32 R52, R72, R8.reuse, R52 ;  /* 0x000000084834723c */ /* 0x082ff00000001834 */
[C---:B------:R-:W-:Y:S08]  /*4350*/  HMMA.16816.F32 R56, R80.reuse, R8, R56 ;  /* 0x000000085038723c */ /* 0x040ff00000001838 */
[-C--:B------:R-:W-:Y:S01]  /*4360*/  HMMA.16816.F32 R60, R80, R10.reuse, R60 ;  /* 0x0000000a503c723c */ /* 0x080fe2000000183c */
[----:B------:R-:W1:Y:S01]  /*4370*/  LDSM.16.MT88.4 R80, [R198+0x11800] ;  /* 0x01180000c650783b */ /* 0x000e620000004200 */
[----:B------:R-:W-:Y:S06]  /*4380*/  BAR.SYNC.DEFER_BLOCKING 0x0 ;  /* 0x0000000000007b1d */ /* 0x000fec0000010000 */
        /* <DEDUP_REMOVED lines=24> */
[-C--:B-1----:R-:W-:Y:S08]  /*4510*/  HMMA.16816.F32 R52, R84, R80.reuse, R52 ;  /* 0x000000505434723c */ /* 0x082ff00000001834 */
[C---:B------:R-:W-:Y:S08]  /*4520*/  HMMA.16816.F32 R56, R92.reuse, R80, R56 ;  /* 0x000000505c38723c */ /* 0x040ff00000001838 */
[-C--:B------:R-:W-:Y:S08]  /*4530*/  HMMA.16816.F32 R60, R92, R82.reuse, R60 ;  /* 0x000000525c3c723c */ /* 0x080ff0000000183c */
[----:B------:R-:W-:Y:S01]  /*4540*/  HMMA.16816.F32 R64, R84, R82, R64 ;  /* 0x000000525440723c */ /* 0x000fe20000001840 */
[----:B------:R-:W-:Y:S08]  /*4550*/  @!UPT UIADD3 URZ, UPT, UPT, URZ, URZ, URZ ;  /* 0x000000fffffff290 */ /* 0x000ff0000fffe0ff */
[----:B------:R-:W-:Y:S11]  /*4560*/  @!P3 BRA `(.L_x_261) ;  /* 0x000000000044b947 */ /* 0x000ff60003800000 */
[----:B------:R-:W-:Y:S05]  /*4570*/  IADD3 R4, P0, PT, RZ, -UR17, RZ ;  /* 0x80000011ff047c10 */ /* 0x000fea000ff1e0ff */
[----:B------:R-:W-:Y:S05]  /*4580*/  IMAD.X R5, RZ, RZ, ~UR4, P0 ;  /* 0x80000004ff057e24 */ /* 0x000fea00080e06ff */
[----:B------:R-:W-:Y:S04]  /*4590*/  SHF.R.S64 R7, R4, 0x1f, R5 ;  /* 0x0000001f04077819 */ /* 0x000fe80000001005 */
[----:B------:R-:W-:Y:S04]  /*45a0*/  IADD3 R238, P0, PT, R238, R7, RZ ;  /* 0x00000007eeee7210 */ /* 0x000fe80007f1e0ff */
[----:B------:R-:W-:Y:S02]  /*45b0*/  LEA.HI.X.SX32 R239, R5, R239, 0x1, P0 ;  /* 0x000000ef05ef7211 */ /* 0x000fe400000f0eff */
[C---:B------:R-:W-:Y:S03]  /*45c0*/  LEA R8, P0, R221.reuse, R238, 0x1 ;  /* 0x000000eedd087211 */ /* 0x040fe600078008ff */
[----:B------:R-:W-:Y:S01]  /*45d0*/  @!PT LDS RZ, [RZ] ;  /* 0x00000000fffff984 */ /* 0x000fe20000000800 */
[----:B------:R-:W-:Y:S01]  /*45e0*/  @!PT LDS RZ, [RZ] ;  /* 0x00000000fffff984 */ /* 0x000fe20000000800 */
[----:B------:R-:W-:Y:S01]  /*45f0*/  @!PT LDS RZ, [RZ] ;  /* 0x00000000fffff984 */ /* 0x000fe20000000800 */
[----:B------:R1:W-:Y:S01]  /*4600*/  LDGSTS.E.BYPASS.LTC128B.128 [R212+0xc000], desc[UR12][R238.64] ;  /* 0x0c000000eed47fae */ /* 0x0003e2000b981a0c */
[----:B------:R-:W-:Y:S03]  /*4610*/  LEA.HI.X R9, R221, R239, R220, 0x1, P0 ;  /* 0x000000efdd097211 */ /* 0x000fe600000f0cdc */
[----:B------:R1:W-:Y:S04]  /*4620*/  LDGSTS.E.BYPASS.LTC128B.128 [R212+0xe000], desc[UR12][R238.64+0x80] ;  /* 0x0e000080eed47fae */ /* 0x0003e8000b981a0c */
[----:B------:R1:W-:Y:S04]  /*4630*/  LDGSTS.E.BYPASS.LTC128B.128 [R212+0x10000], desc[UR12][R238.64+0x100] ;  /* 0x10000100eed47fae */ /* 0x0003e8000b981a0c */
[----:B------:R1:W-:Y:S04]  /*4640*/  LDGSTS.E.BYPASS.LTC128B.128 [R212+0xd000], desc[UR12][R8.64] ;  /* 0x0d00000008d47fae */ /* 0x0003e8000b981a0c */
[----:B------:R1:W-:Y:S04]  /*4650*/  LDGSTS.E.BYPASS.LTC128B.128 [R212+0xf000], desc[UR12][R8.64+0x80] ;  /* 0x0f00008008d47fae */ /* 0x0003e8000b981a0c */
[----:B------:R1:W-:Y:S04]  /*4660*/  LDGSTS.E.BYPASS.LTC128B.128 [R212+0x11000], desc[UR12][R8.64+0x100] ;  /* 0x1100010008d47fae */ /* 0x0003e8000b981a0c */
[----:B------:R-:W0:Y:S02]  /*4670*/  LDGDEPBAR ;  /* 0x00000000000079af */ /* 0x000e240000000000 */
.L_x_261:
[----:B------:R-:W-:Y:S01]  /*4680*/  LDSM.16.M88.4 R148, [R189+0x1e000] ;  /* 0x01e00000bd94783b */ /* 0x000fe20000000200 */
[----:B------:R-:W-:Y:S01]  /*4690*/  ISETP.GT.AND P1, PT, R230, R219, PT ;  /* 0x000000dbe600720c */ /* 0x000fe20003f24270 */
[----:B------:R-:W-:Y:S01]  /*46a0*/  VIADD R224, R224, 0xffffffc0 ;  /* 0xffffffc0e0e07836 */ /* 0x000fe20000000000 */
[----:B------:R-:W-:Y:S01]  /*46b0*/  @P3 IADD3 R222, P4, PT, R222, -0x100, RZ ;  /* 0xffffff00dede3810 */ /* 0x000fe20007f9e0ff */
[----:B------:R-:W2:Y:S03]  /*46c0*/  LDSM.16.MT88.4 R16, [R198+0x12000] ;  /* 0x01200000c610783b */ /* 0x000ea60000004200 */
[----:B------:R-:W-:Y:S01]  /*46d0*/  @P3 IADD3.X R223, PT, PT, R223, -0x1, RZ, P4, !PT ;  /* 0xffffffffdfdf3810 */ /* 0x000fe200027fe4ff */
[----:B------:R-:W1:Y:S04]  /*46e0*/  LDSM.16.M88.4 R92, [R189+0x1f000] ;  /* 0x01f00000bd5c783b */ /* 0x000e680000000200 */
        /* <DEDUP_REMOVED lines=8> */
[-C--:B--2---:R-:W-:Y:S03]  /*4770*/  HMMA.16816.F32 R4, R148, R16.reuse, RZ ;  /* 0x000000109404723c */ /* 0x084fe600000018ff */
[----:B------:R-:W2:Y:S04]  /*4780*/  LDSM.16.MT88.4 R176, [R198+0x13000] ;  /* 0x01300000c6b0783b */ /* 0x000ea80000004200 */
[----:B------:R-:W2:Y:S01]  /*4790*/  LDSM.16.M88.4 R180, [R2+0x1f000] ;  /* 0x01f0000002b4783b */ /* 0x000ea20000000200 */
[C---:B-1----:R-:W-:Y:S08]  /*47a0*/  HMMA.16816.F32 R8, R92.reuse, R16, RZ ;  /* 0x000000105c08723c */ /* 0x042ff000000018ff */
        /* <DEDUP_REMOVED lines=10> */
[----:B------:R-:W1:Y:S07]  /*4850*/  LDSM.16.MT88.4 R148, [R198+0x15000] ;  /* 0x01500000c694783b */ /* 0x000e6e0000004200 */
[-C--:B------:R-:W-:Y:S08]  /*4860*/  HMMA.16816.F32 R4, R152, R156.reuse, R4 ;  /* 0x0000009c9804723c */ /* 0x080ff00000001804 */
        /* <DEDUP_REMOVED lines=8> */
[----:B------:R-:W-:Y:S07]  /*48f0*/  LDSM.16.MT88.4 R164, [R198+0x15800] ;  /* 0x01580000c6a4783b */ /* 0x000fee0000004200 */
[-C--:B------:R-:W-:Y:S08]  /*4900*/  HMMA.16816.F32 R84, R152, R168.reuse, R84 ;  /* 0x000000a89854723c */ /* 0x080ff00000001854 */
[C---:B------:R-:W-:Y:S08]  /*4910*/  HMMA.16816.F32 R88, R160.reuse, R168, R88 ;  /* 0x000000a8a058723c */ /* 0x040ff00000001858 */
[-C--:B------:R-:W-:Y:S01]  /*4920*/  HMMA.16816.F32 R92, R160, R170.reuse, R92 ;  /* 0x000000aaa05c723c */ /* 0x080fe2000000185c */
[----:B------:R-:W-:Y:S07]  /*4930*/  LDSM.16.M88.4 R160, [R0+0x1f000] ;  /* 0x01f0000000a0783b */ /* 0x000fee0000000200 */
[----:B------:R-:W-:Y:S04]  /*4940*/  HMMA.16816.F32 R96, R152, R170, R96 ;  /* 0x000000aa9860723c */ /* 0x000fe80000001860 */
[----:B------:R-:W-:Y:S04]  /*4950*/  IMAD.SHL.U32 R153, R235, 0x8, RZ ;  /* 0x00000008eb997824 */ /* 0x000fe800078e00ff */
[-C--:B--2---:R-:W-:Y:S05]  /*4960*/  HMMA.16816.F32 R4, R172, R176.reuse, R4 ;  /* 0x000000b0ac04723c */ /* 0x084fea0000001804 */
[C---:B------:R-:W-:Y:S03]  /*4970*/  LEA R168, P0, R153.reuse, R236, 0x2 ;  /* 0x000000ec99a87211 */ /* 0x040fe600078010ff */
[C---:B------:R-:W-:Y:S04]  /*4980*/  HMMA.16816.F32 R8, R180.reuse, R176, R8 ;  /* 0x000000b0b408723c */ /* 0x040fe80000001808 */
[----:B------:R-:W-:Y:S02]  /*4990*/  LEA.HI.X.SX32 R169, R153, R237, 0x2, P0 ;  /* 0x000000ed99a97211 */ /* 0x000fe400000f16ff */
[----:B------:R-:W2:Y:S01]  /*49a0*/  LDSM.16.MT88.4 R152, [R198+0x17000] ;  /* 0x01700000c698783b */ /* 0x000ea20000004200 */
[C---:B------:R-:W-:Y:S01]  /*49b0*/  LEA R170, P0, R235.reuse, R168, 0x5 ;  /* 0x000000a8ebaa7211 */ /* 0x040fe200078028ff */
[-C--:B------:R-:W-:Y:S03]  /*49c0*/  HMMA.16816.F32 R12, R180, R178.reuse, R12 ;  /* 0x000000b2b40c723c */ /* 0x080fe6000000180c */
[C---:B------:R-:W-:Y:S02]  /*49d0*/  LEA.HI.X.SX32 R171, R235.reuse, R169, 0x5, P0 ;  /* 0x000000a9ebab7211 */ /* 0x040fe400000f2eff */
[C---:B------:R-:W-:Y:S03]  /*49e0*/  LEA R176, P0, R235.reuse, R170, 0x5 ;  /* 0x000000aaebb07211 */ /* 0x040fe600078028ff */
[C---:B------:R-:W-:Y:S04]  /*49f0*/  HMMA.16816.F32 R16, R172.reuse, R178, R16 ;  /* 0x000000b2ac10723c */ /* 0x040fe80000001810 */
[C---:B------:R-:W-:Y:S02]  /*4a00*/  LEA.HI.X.SX32 R177, R235.reuse, R171, 0x5, P0 ;  /* 0x000000abebb17211 */ /* 0x040fe400000f2eff */
[C---:B------:R-:W-:Y:S02]  /*4a10*/  LEA R178, P0, R235.reuse, R176, 0x5 ;  /* 0x000000b0ebb27211 */ /* 0x040fe400078028ff */
[-C--:B-1----:R-:W-:Y:S03]  /*4a20*/  HMMA.16816.F32 R68, R172, R148.reuse, R68 ;  /* 0x00000094ac44723c */ /* 0x082fe60000001844 */
        /* <DEDUP_REMOVED lines=11> */
[-C--:B--2---:R-:W-:Y:S08]  /*4ae0*/  HMMA.16816.F32 R84, R172, R152.reuse, R84 ;  /* 0x00000098ac54723c */ /* 0x084ff00000001854 */
[C---:B------:R-:W-:Y:S08]  /*4af0*/  HMMA.16816.F32 R88, R180.reuse, R152, R88 ;  /* 0x00000098b458723c */ /* 0x040ff00000001858 */
[-C--:B------:R-:W-:Y:S03]  /*4b00*/  HMMA.16816.F32 R92, R180, R154.reuse, R92 ;  /* 0x0000009ab45c723c */ /* 0x080fe6000000185c */
[C---:B------:R-:W-:Y:S05]  /*4b10*/  IMAD.WIDE R182, R235.reuse, -0xc0, R248 ;  /* 0xffffff40ebb67825 */ /* 0x040fea00078e02f8 */
[----:B------:R-:W-:Y:S01]  /*4b20*/  HMMA.16816.F32 R96, R172, R154, R96 ;  /* 0x0000009aac60723c */ /* 0x000fe20000001860 */
[----:B------:R-:W2:Y:S03]  /*4b30*/  LDSM.16.MT88.4 R152, [R198+0x17800] ;  /* 0x01780000c698783b */ /* 0x000ea60000004200 */
[C---:B------:R-:W-:Y:S04]  /*4b40*/  LEA R180, P0, R235.reuse, R182, 0x5 ;  /* 0x000000b6ebb47211 */ /* 0x040fe800078028ff */
[C---:B------:R-:W-:Y:S01]  /*4b50*/  LEA.HI.X.SX32 R181, R235.reuse, R183, 0x5, P0 ;  /* 0x000000b7ebb57211 */ /* 0x040fe200000f2eff */
[-C--:B-1----:R-:W-:Y:S05]  /*4b60*/  HMMA.16816.F32 R4, R148, R156.reuse, R4 ;  /* 0x0000009c9404723c */ /* 0x082fea0000001804 */
[C---:B------:R-:W-:Y:S03]  /*4b70*/  LEA R172, P0, R235.reuse, R180, 0x5 ;  /* 0x000000b4ebac7211 */ /* 0x040fe600078028ff */
[C---:B------:R-:W-:Y:S04]  /*4b80*/  HMMA.16816.F32 R8, R160.reuse, R156, R8 ;  /* 0x0000009ca008723c */ /* 0x040fe80000001808 */
[C---:B------:R-:W-:Y:S02]  /*4b90*/  LEA.HI.X.SX32 R173, R235.reuse, R181, 0x5, P0 ;  /* 0x000000b5ebad7211 */ /* 0x040fe400000f2eff */
[C---:B------:R-:W-:Y:S02]  /*4ba0*/  LEA R156, P0, R235.reuse, R172, 0x5 ;  /* 0x000000aceb9c7211 */ /* 0x040fe400078028ff */
[-C--:B------:R-:W-:Y:S03]  /*4bb0*/  HMMA.16816.F32 R12, R160, R158.reuse, R12 ;  /* 0x0000009ea00c723c */ /* 0x080fe6000000180c */
[C---:B------:R-:W-:Y:S05]  /*4bc0*/  LEA.HI.X.SX32 R157, R235.reuse, R173, 0x5, P0 ;  /* 0x000000adeb9d7211 */ /* 0x040fea00000f2eff */
[C---:B------:R-:W-:Y:S04]  /*4bd0*/  HMMA.16816.F32 R16, R148.reuse, R158, R16 ;  /* 0x0000009e9410723c */ /* 0x040fe80000001810 */
[C---:B------:R-:W-:Y:S04]  /*4be0*/  LEA R158, P0, R235.reuse, R156, 0x5 ;  /* 0x0000009ceb9e7211 */ /* 0x040fe800078028ff */
[-C--:B------:R-:W-:Y:S03]  /*4bf0*/  HMMA.16816.F32 R68, R148, R164.reuse, R68 ;  /* 0x000000a49444723c */ /* 0x080fe60000001844 */
[C---:B------:R-:W-:Y:S02]  /*4c00*/  LEA.HI.X.SX32 R159, R235.reuse, R157, 0x5, P0 ;  /* 0x0000009deb9f7211 */ /* 0x040fe400000f2eff */
[C---:B------:R-:W-:Y:S03]  /*4c10*/  LEA R174, P0, R235.reuse, R158, 0x5 ;  /* 0x0000009eebae7211 */ /* 0x040fe600078028ff */
[C---:B------:R-:W-:Y:S04]  /*4c20*/  HMMA.16816.F32 R72, R160.reuse, R164, R72 ;  /* 0x000000a4a048723c */ /* 0x040fe80000001848 */
[C---:B------:R-:W-:Y:S02]  /*4c30*/  LEA.HI.X.SX32 R175, R235.reuse, R159, 0x5, P0 ;  /* 0x0000009febaf7211 */ /* 0x040fe400000f2eff */
[C---:B------:R-:W-:Y:S02]  /*4c40*/  LEA R164, P0, R235.reuse, R174, 0x5 ;  /* 0x000000aeeba47211 */ /* 0x040fe400078028ff */
[-C--:B------:R-:W-:Y:S03]  /*4c50*/  HMMA.16816.F32 R76, R160, R166.reuse, R76 ;  /* 0x000000a6a04c723c */ /* 0x080fe6000000184c */
[C---:B------:R-:W-:Y:S05]  /*4c60*/  LEA.HI.X.SX32 R165, R235.reuse, R175, 0x5, P0 ;  /* 0x000000afeba57211 */ /* 0x040fea00000f2eff */
[C---:B------:R-:W-:Y:S04]  /*4c70*/  HMMA.16816.F32 R80, R148.reuse, R166, R80 ;  /* 0x000000a69450723c */ /* 0x040fe80000001850 */
[C---:B------:R-:W-:Y:S04]  /*4c80*/  IMAD.WIDE R166, R235.reuse, -0xc0, R164 ;  /* 0xffffff40eba67825 */ /* 0x040fe800078e02a4 */
[-C--:B--2---:R-:W-:Y:S08]  /*4c90*/  HMMA.16816.F32 R84, R148, R152.reuse, R84 ;  /* 0x000000989454723c */ /* 0x084ff00000001854 */
        /* <DEDUP_REMOVED lines=22> */
[C---:B-1----:R-:W-:Y:S03]  /*4e00*/  LEA R154, P0, R235.reuse, R250, 0x5 ;  /* 0x000000faeb9a7211 */ /* 0x042fe600078028ff */
[----:B------:R1:W-:Y:S01]  /*4e10*/  REDG.E.ADD.F32.FTZ.RN.STRONG.GPU desc[UR12][R246.64], R10 ;  /* 0x0000000af60079a6 */ /* 0x0003e2000c12f30c */
[C---:B------:R-:W-:Y:S03]  /*4e20*/  LEA.HI.X.SX32 R155, R235.reuse, R251, 0x5, P0 ;  /* 0x000000fbeb9b7211 */ /* 0x040fe600000f2eff */
[----:B------:R1:W-:Y:S01]  /*4e30*/  REDG.E.ADD.F32.FTZ.RN.STRONG.GPU desc[UR12][R248.64], R11 ;  /* 0x0000000bf80079a6 */ /* 0x0003e2000c12f30c */
[C---:B--2---:R-:W-:Y:S03]  /*4e40*/  IMAD.WIDE R4, R235.reuse, -0xc0, R154 ;  /* 0xffffff40eb047825 */ /* 0x044fe600078e029a */
[----:B------:R-:W-:Y:S04]  /*4e50*/  REDG.E.ADD.F32.FTZ.RN.STRONG.GPU desc[UR12][R236.64+0x80], R16 ;  /* 0x00008010ec0079a6 */ /* 0x000fe8000c12f30c */
[----:B------:R2:W-:Y:S01]  /*4e60*/  REDG.E.ADD.F32.FTZ.RN.STRONG.GPU desc[UR12][R182.64+0x80], R17 ;  /* 0x00008011b60079a6 */ /* 0x0005e2000c12f30c */
[C---:B------:R-:W-:Y:S03]  /*4e70*/  LEA R168, P0, R235.reuse, R4, 0x5 ;  /* 0x00000004eba87211 */ /* 0x040fe600078028ff */
[----:B------:R2:W-:Y:S01]  /*4e80*/  REDG.E.ADD.F32.FTZ.RN.STRONG.GPU desc[UR12][R180.64+0x80], R18 ;  /* 0x00008012b40079a6 */ /* 0x0005e2000c12f30c */
[C---:B------:R-:W-:Y:S02]  /*4e90*/  LEA.HI.X.SX32 R169, R235.reuse, R5, 0x5, P0 ;  /* 0x00000005eba97211 */ /* 0x040fe400000f2eff */
[C---:B------:R-:W-:Y:S01]  /*4ea0*/  LEA R148, P0, R235.reuse, R168, 0x5 ;  /* 0x000000a8eb947211 */ /* 0x040fe200078028ff */
[----:B------:R2:W-:Y:S03]  /*4eb0*/  REDG.E.ADD.F32.FTZ.RN.STRONG.GPU desc[UR12][R172.64+0x80], R19 ;  /* 0x00008013ac0079a6 */ /* 0x0005e6000c12f30c */
[C---:B------:R-:W-:Y:S01]  /*4ec0*/  LEA.HI.X.SX32 R149, R235.reuse, R169, 0x5, P0 ;  /* 0x000000a9eb957211 */ /* 0x040fe200000f2eff */
[----:B------:R2:W-:Y:S01]  /*4ed0*/  REDG.E.ADD.F32.FTZ.RN.STRONG.GPU desc[UR12][R156.64+0x80], R12 ;  /* 0x0000800c9c0079a6 */ /* 0x0005e2000c12f30c */
[C---:B---3--:R-:W-:Y:S03]  /*4ee0*/  LEA R170, P0, R235.reuse, R148, 0x5 ;  /* 0x00000094ebaa7211 */ /* 0x048fe600078028ff */
[----:B------:R3:W-:Y:S01]  /*4ef0*/  REDG.E.ADD.F32.FTZ.RN.STRONG.GPU desc[UR12][R158.64+0x80], R13 ;  /* 0x0000800d9e0079a6 */ /* 0x0007e2000c12f30c */
[C---:B------:R-:W-:Y:S02]  /*4f00*/  LEA.HI.X.SX32 R171, R235.reuse, R149, 0x5, P0 ;  /* 0x00000095ebab7211 */ /* 0x040fe400000f2eff */
[C---:B----4-:R-:W-:Y:S01]  /*4f10*/  LEA R176, P0, R235.reuse, R170, 0x5 ;  /* 0x000000aaebb07211 */ /* 0x050fe200078028ff */
[----:B------:R-:W-:Y:S03]  /*4f20*/  REDG.E.ADD.F32.FTZ.RN.STRONG.GPU desc[UR12][R174.64+0x80], R14 ;  /* 0x0000800eae0079a6 */ /* 0x000fe6000c12f30c */
[C---:B------:R-:W-:Y:S01]  /*4f30*/  LEA.HI.X.SX32 R177, R235.reuse, R171, 0x5, P0 ;  /* 0x000000abebb17211 */ /* 0x040fe200000f2eff */
[----:B------:R4:W-:Y:S01]  /*4f40*/  REDG.E.ADD.F32.FTZ.RN.STRONG.GPU desc[UR12][R164.64+0x80], R15 ;  /* 0x0000800fa40079a6 */ /* 0x0009e2000c12f30c */
[C---:B------:R-:W-:Y:S03]  /*4f50*/  LEA R178, P0, R235.reuse, R176, 0x5 ;  /* 0x000000b0ebb27211 */ /* 0x040fe600078028ff */
[----:B------:R-:W-:Y:S01]  /*4f60*/  REDG.E.ADD.F32.FTZ.RN.STRONG.GPU desc[UR12][R236.64+0x100], R68 ;  /* 0x00010044ec0079a6 */ /* 0x000fe2000c12f30c */
[C---:B------:R-:W-:Y:S02]  /*4f70*/  LEA.HI.X.SX32 R179, R235.reuse, R177, 0x5, P0 ;  /* 0x000000b1ebb37211 */ /* 0x040fe400000f2eff */
[C---:B------:R-:W-:Y:S01]  /*4f80*/  LEA R6, P0, R235.reuse, R178, 0x5 ;  /* 0x000000b2eb067211 */ /* 0x040fe200078028ff */
[----:B------:R-:W-:Y:S03]  /*4f90*/  REDG.E.ADD.F32.FTZ.RN.STRONG.GPU desc[UR12][R166.64+0x100], R69 ;  /* 0x00010045a60079a6 */ /* 0x000fe6000c12f30c */
[C---:B------:R-:W-:Y:S01]  /*4fa0*/  LEA.HI.X.SX32 R7, R235.reuse, R179, 0x5, P0 ;  /* 0x000000b3eb077211 */ /* 0x040fe200000f2eff */
[----:B------:R4:W-:Y:S04]  /*4fb0*/  REDG.E.ADD.F32.FTZ.RN.STRONG.GPU desc[UR12][R152.64+0x100], R70 ;  /* 0x00010046980079a6 */ /* 0x0009e8000c12f30c */
[----:B------:R-:W-:Y:S01]  /*4fc0*/  REDG.E.ADD.F32.FTZ.RN.STRONG.GPU desc[UR12][R162.64+0x100], R71 ;  /* 0x00010047a20079a6 */ /* 0x000fe2000c12f30c */
[C---:B------:R-:W-:Y:S03]  /*4fd0*/  IMAD.WIDE R244, R235.reuse, -0xc0, R6 ;  /* 0xffffff40ebf47825 */ /* 0x040fe600078e0206 */
[----:B------:R-:W-:Y:S01]  /*4fe0*/  REDG.E.ADD.F32.FTZ.RN.STRONG.GPU desc[UR12][R160.64+0x100], R72 ;  /* 0x00010048a00079a6 */ /* 0x000fe2000c12f30c */
[C---:B------:R-:W-:Y:S03]  /*4ff0*/  LEA R8, P0, R235.reuse, R244, 0x5 ;  /* 0x000000f4eb087211 */ /* 0x040fe600078028ff */
[----:B------:R-:W-:Y:S01]  /*5000*/  REDG.E.ADD.F32.FTZ.RN.STRONG.GPU desc[UR12][R150.64+0x100], R73 ;  /* 0x00010049960079a6 */ /* 0x000fe2000c12f30c */
[C---:B------:R-:W-:Y:S03]  /*5010*/  LEA.HI.X.SX32 R9, R235.reuse, R245, 0x5, P0 ;  /* 0x000000f5eb097211 */ /* 0x040fe600000f2eff */
[----:B------:R-:W-:Y:S01]  /*5020*/  REDG.E.ADD.F32.FTZ.RN.STRONG.GPU desc[UR12][R250.64+0x100], R74 ;  /* 0x0001004afa0079a6 */ /* 0x000fe2000c12f30c */
[C---:B-1----:R-:W-:Y:S03]  /*5030*/  LEA R246, P0, R235.reuse, R8, 0x5 ;  /* 0x00000008ebf67211 */ /* 0x042fe600078028ff */
[----:B------:R1:W-:Y:S01]  /*5040*/  REDG.E.ADD.F32.FTZ.RN.STRONG.GPU desc[UR12][R154.64+0x100], R75 ;  /* 0x0001004b9a0079a6 */ /* 0x0003e2000c12f30c */
[C---:B------:R-:W-:Y:S02]  /*5050*/  LEA.HI.X.SX32 R247, R235.reuse, R9, 0x5, P0 ;  /* 0x00000009ebf77211 */ /* 0x040fe400000f2eff */
[C---:B------:R-:W-:Y:S01]  /*5060*/  LEA R248, P0, R235.reuse, R246, 0x5 ;  /* 0x000000f6ebf87211 */ /* 0x040fe200078028ff */
[----:B------:R-:W-:Y:S03]  /*5070*/  REDG.E.ADD.F32.FTZ.RN.STRONG.GPU desc[UR12][R236.64+0x180], R80 ;  /* 0x00018050ec0079a6 */ /* 0x000fe6000c12f30c */
[C---:B------:R-:W-:Y:S01]  /*5080*/  LEA.HI.X.SX32 R249, R235.reuse, R247, 0x5, P0 ;  /* 0x000000f7ebf97211 */ /* 0x040fe200000f2eff */
[----:B------:R-:W-:Y:S01]  /*5090*/  REDG.E.ADD.F32.FTZ.RN.STRONG.GPU desc[UR12][R4.64+0x180], R81 ;  /* 0x00018051040079a6 */ /* 0x000fe2000c12f30c */
[C---:B------:R-:W-:Y:S03]  /*50a0*/  LEA R10, P0, R235.reuse, R248, 0x5 ;  /* 0x000000f8eb0a7211 */ /* 0x040fe600078028ff */
[----:B------:R-:W-:Y:S01]  /*50b0*/  REDG.E.ADD.F32.FTZ.RN.STRONG.GPU desc[UR12][R168.64+0x180], R82 ;  /* 0x00018052a80079a6 */ /* 0x000fe2000c12f30c */
[C---:B------:R-:W-:Y:S02]  /*50c0*/  LEA.HI.X.SX32 R11, R235.reuse, R249, 0x5, P0 ;  /* 0x000000f9eb0b7211 */ /* 0x040fe400000f2eff */
[C---:B--2---:R-:W-:Y:S01]  /*50d0*/  LEA R182, P0, R235.reuse, R10, 0x5 ;  /* 0x0000000aebb67211 */ /* 0x044fe200078028ff */
[----:B------:R-:W-:Y:S03]  /*50e0*/  REDG.E.ADD.F32.FTZ.RN.STRONG.GPU desc[UR12][R148.64+0x180], R83 ;  /* 0x00018053940079a6 */ /* 0x000fe6000c12f30c */
[C---:B------:R-:W-:Y:S01]  /*50f0*/  LEA.HI.X.SX32 R183, R235.reuse, R11, 0x5, P0 ;  /* 0x0000000bebb77211 */ /* 0x040fe200000f2eff */
[----:B------:R-:W-:Y:S01]  /*5100*/  REDG.E.ADD.F32.FTZ.RN.STRONG.GPU desc[UR12][R170.64+0x180], R76 ;  /* 0x0001804caa0079a6 */ /* 0x000fe2000c12f30c */
        /* <DEDUP_REMOVED lines=13> */
[C---:B---3--:R-:W-:Y:S01]  /*51e0*/  LEA R158, P0, R235.reuse, R156, 0x5 ;  /* 0x0000009ceb9e7211 */ /* 0x048fe200078028ff */
[----:B------:R-:W-:Y:S03]  /*51f0*/  REDG.E.ADD.F32.FTZ.RN.STRONG.GPU desc[UR12][R246.64+0x200], R87 ;  /* 0x00020057f60079a6 */ /* 0x000fe6000c12f30c */
[C---:B------:R-:W-:Y:S01]  /*5200*/  LEA.HI.X.SX32 R159, R235.reuse, R157, 0x5, P0 ;  /* 0x0000009deb9f7211 */ /* 0x040fe200000f2eff */
[----:B------:R-:W-:Y:S01]  /*5210*/  REDG.E.ADD.F32.FTZ.RN.STRONG.GPU desc[UR12][R248.64+0x200], R88 ;  /* 0x00020058f80079a6 */ /* 0x000fe2000c12f30c */
[C---:B----4-:R-:W-:Y:S03]  /*5220*/  LEA R164, P0, R235.reuse, R158, 0x5 ;  /* 0x0000009eeba47211 */ /* 0x050fe600078028ff */
[----:B------:R-:W-:Y:S01]  /*5230*/  REDG.E.ADD.F32.FTZ.RN.STRONG.GPU desc[UR12][R10.64+0x200], R89 ;  /* 0x000200590a0079a6 */ /* 0x000fe2000c12f30c */
[C---:B------:R-:W-:Y:S02]  /*5240*/  LEA.HI.X.SX32 R165, R235.reuse, R159, 0x5, P0 ;  /* 0x0000009feba57211 */ /* 0x040fe400000f2eff */
[C---:B------:R-:W-:Y:S01]  /*5250*/  LEA R152, P0, R235.reuse, R164, 0x5 ;  /* 0x000000a4eb987211 */ /* 0x040fe200078028ff */
[----:B------:R-:W-:Y:S03]  /*5260*/  LDSM.16.MT88.4 R4, [R191+-0x2000] ;  /* 0xffe00000bf04783b */ /* 0x000fe60000004200 */
[C---:B------:R-:W-:Y:S01]  /*5270*/  LEA.HI.X.SX32 R153, R235.reuse, R165, 0x5, P0 ;  /* 0x000000a5eb997211 */ /* 0x040fe200000f2eff */
[----:B------:R-:W2:Y:S01]  /*5280*/  LDSM.16.MT88.4 R8, [R187] ;  /* 0x00000000bb08783b */ /* 0x000ea20000004200 */
[C---:B-1----:R-:W-:Y:S03]  /*5290*/  LEA R154, P0, R235.reuse, R152, 0x5 ;  /* 0x00000098eb9a7211 */ /* 0x042fe600078028ff */
[----:B------:R-:W1:Y:S01]  /*52a0*/  LDSM.16.MT88.4 R12, [R190+-0x2000] ;  /* 0xffe00000be0c783b */ /* 0x000e620000004200 */
[----:B------:R-:W-:Y:S03]  /*52b0*/  LEA.HI.X.SX32 R155, R235, R153, 0x5, P0 ;  /* 0x00000099eb9b7211 */ /* 0x000fe600000f2eff */
[----:B------:R-:W-:Y:S04]  /*52c0*/  REDG.E.ADD.F32.FTZ.RN.STRONG.GPU desc[UR12][R182.64+0x200], R90 ;  /* 0x0002005ab60079a6 */ /* 0x000fe8000c12f30c */
[----:B------:R-:W-:Y:S04]  /*52d0*/  REDG.E.ADD.F32.FTZ.RN.STRONG.GPU desc[UR12][R180.64+0x200], R91 ;  /* 0x0002005bb40079a6 */ /* 0x000fe8000c12f30c */
[----:B------:R-:W-:Y:S04]  /*52e0*/  REDG.E.ADD.F32.FTZ.RN.STRONG.GPU desc[UR12][R236.64+0x280], R96 ;  /* 0x00028060ec0079a6 */ /* 0x000fe8000c12f30c */
[----:B------:R-:W-:Y:S04]  /*52f0*/  REDG.E.ADD.F32.FTZ.RN.STRONG.GPU desc[UR12][R16.64+0x280], R97 ;  /* 0x00028061100079a6 */ /* 0x000fe8000c12f30c */
[----:B------:R-:W3:Y:S04]  /*5300*/  LDSM.16.MT88.4 R16, [R187+0x2000] ;  /* 0x00200000bb10783b */ /* 0x000ee80000004200 */
[----:B------:R-:W4:Y:S04]  /*5310*/  LDSM.16.MT88.4 R68, [R187+0x4000] ;  /* 0x00400000bb44783b */ /* 0x000f280000004200 */
[----:B------:R-:W-:Y:S04]  /*5320*/  LDSM.16.MT88.4 R72, [R191+-0x1800] ;  /* 0xffe80000bf48783b */ /* 0x000fe80000004200 */
[----:B------:R-:W4:Y:S01]  /*5330*/  LDSM.16.MT88.4 R76, [R187+0x800] ;  /* 0x00080000bb4c783b */ /* 0x000f220000004200 */
[-C--:B--2---:R-:W-:Y:S03]  /*5340*/  HMMA.16816.F32 R100, R4, R8.reuse, R100 ;  /* 0x000000080464723c */ /* 0x084fe60000001864 */
[----:B------:R-:W2:Y:S04]  /*5350*/  LDSM.16.MT88.4 R80, [R190+-0x1800] ;  /* 0xffe80000be50783b */ /* 0x000ea80000004200 */
[----:B------:R-:W2:Y:S01]  /*5360*/  LDSM.16.MT88.4 R84, [R187+0x2800] ;  /* 0x00280000bb54783b */ /* 0x000ea20000004200 */
[C---:B-1----:R-:W-:Y:S03]  /*5370*/  HMMA.16816.F32 R104, R12.reuse, R8, R104 ;  /* 0x000000080c68723c */ /* 0x042fe60000001868 */
[----:B------:R-:W-:Y:S04]  /*5380*/  LDSM.16.MT88.4 R88, [R187+0x1800] ;  /* 0x00180000bb58783b */ /* 0x000fe80000004200 */
[----:B------:R-:W-:Y:S01]  /*5390*/  LDSM.16.MT88.4 R148, [R187+0x5800] ;  /* 0x00580000bb94783b */ /* 0x000fe20000004200 */
[-C--:B------:R-:W-:Y:S03]  /*53a0*/  HMMA.16816.F32 R108, R12, R10.reuse, R108 ;  /* 0x0000000a0c6c723c */ /* 0x080fe6000000186c */
[----:B------:R-:W-:Y:S04]  /*53b0*/  REDG.E.ADD.F32.FTZ.RN.STRONG.GPU desc[UR12][R172.64+0x280], R98 ;  /* 0x00028062ac0079a6 */ /* 0x000fe8000c12f30c */
[----:B------:R-:W-:Y:S01]  /*53c0*/  REDG.E.ADD.F32.FTZ.RN.STRONG.GPU desc[UR12][R156.64+0x280], R99 ;  /* 0x000280639c0079a6 */ /* 0x000fe2000c12f30c */
[C---:B------:R-:W-:Y:S03]  /*53d0*/  HMMA.16816.F32 R112, R4.reuse, R10, R112 ;  /* 0x0000000a0470723c */ /* 0x040fe60000001870 */
[----:B------:R-:W1:Y:S04]  /*53e0*/  LDSM.16.MT88.4 R8, [R187+0x4800] ;  /* 0x00480000bb08783b */ /* 0x000e680000004200 */
[----:B------:R-:W-:Y:S01]  /*53f0*/  LDSM.16.MT88.4 R96, [R187+0x3800] ;  /* 0x00380000bb60783b */ /* 0x000fe20000004200 */
[-C--:B---3--:R-:W-:Y:S03]  /*5400*/  HMMA.16816.F32 R116, R4, R16.reuse, R116 ;  /* 0x000000100474723c */ /* 0x088fe60000001874 */
[----:B------:R-:W-:Y:S04]  /*5410*/  REDG.E.ADD.F32.FTZ.RN.STRONG.GPU desc[UR12][R158.64+0x280], R92 ;  /* 0x0002805c9e0079a6 */ /* 0x000fe8000c12f30c */
[----:B------:R-:W-:Y:S01]  /*5420*/  REDG.E.ADD.F32.FTZ.RN.STRONG.GPU desc[UR12][R164.64+0x280], R93 ;  /* 0x0002805da40079a6 */ /* 0x000fe2000c12f30c */
[C---:B------:R-:W-:Y:S03]  /*5430*/  HMMA.16816.F32 R120, R12.reuse, R16, R120 ;  /* 0x000000100c78723c */ /* 0x040fe60000001878 */
[----:B------:R-:W-:Y:S04]  /*5440*/  REDG.E.ADD.F32.FTZ.RN.STRONG.GPU desc[UR12][R152.64+0x280], R94 ;  /* 0x0002805e980079a6 */ /* 0x000fe8000c12f30c */
[----:B------:R-:W-:Y:S01]  /*5450*/  REDG.E.ADD.F32.FTZ.RN.STRONG.GPU desc[UR12][R154.64+0x280], R95 ;  /* 0x0002805f9a0079a6 */ /* 0x000fe2000c12f30c */
[-C--:B------:R-:W-:Y:S03]  /*5460*/  HMMA.16816.F32 R124, R12, R18.reuse, R124 ;  /* 0x000000120c7c723c */ /* 0x080fe6000000187c */
[----:B------:R-:W-:Y:S05]  /*5470*/  LDSM.16.MT88.4 R92, [R190+-0x800] ;  /* 0xfff80000be5c783b */ /* 0x000fea0000004200 */
        /* <DEDUP_REMOVED lines=58> */
[----:B------:R-:W1:Y:S01]  /*5820*/  LDCU UR4, c[0x0][0x500] ;  /* 0x0000a000ff0477ac */ /* 0x000e620008000800 */
[----:B------:R-:W-:Y:S01]  /*5830*/  LOP3.LUT P0, RZ, R215, 0x10, RZ, 0xc0, !PT ;  /* 0x00000010d7ff7812 */ /* 0x000fe2000780c0ff */
[----:B------:R-:W-:Y:S01]  /*5840*/  VIADD R7, R210, 0x40 ;  /* 0x00000040d2077836 */ /* 0x000fe20000000000 */
[----:B------:R-:W-:Y:S02]  /*5850*/  ISETP.NE.AND P1, PT, R232, -0x1, PT ;  /* 0xffffffffe800780c */ /* 0x000fe40003f25270 */
[----:B------:R-:W-:Y:S02]  /*5860*/  F2FP.F16.F32.PACK_AB R21, R21, R20 ;  /* 0x000000141515723e */ /* 0x000fe400000000ff */
[----:B------:R-:W-:Y:S02]  /*5870*/  F2FP.F16.F32.PACK_AB R23, R23, R22 ;  /* 0x000000161717723e */ /* 0x000fe400000000ff */
[----:B------:R-:W-:Y:S02]  /*5880*/  F2FP.F16.F32.PACK_AB R32, R33, R32 ;  /* 0x000000202120723e */ /* 0x000fe400000000ff */
[----:B------:R-:W-:-:S02]  /*5890*/  F2FP.F16.F32.PACK_AB R34, R35, R34 ;  /* 0x000000222322723e */ /* 0x000fc400000000ff */
[----:B------:R-:W-:Y:S01]  /*58a0*/  F2FP.F16.F32.PACK_AB R25, R25, R24 ;  /* 0x000000181919723e */ /* 0x000fe200000000ff */
[----:B------:R-:W-:Y:S01]  /*58b0*/  @P0 VIADD R7, R210, 0xffffffc0 ;  /* 0xffffffc0d2070836 */ /* 0x000fe20000000000 */
[----:B------:R-:W-:Y:S01]  /*58c0*/  F2FP.F16.F32.PACK_AB R27, R27, R26 ;  /* 0x0000001a1b1b723e */ /* 0x000fe200000000ff */
[----:B------:R-:W2:Y:S01]  /*58d0*/  @P1 LDC.64 R4, c[0x0][0x5c0] ;  /* 0x00017000ff041b82 */ /* 0x000ea20000000a00 */
[----:B------:R-:W-:Y:S01]  /*58e0*/  F2FP.F16.F32.PACK_AB R28, R29, R28 ;  /* 0x0000001c1d1c723e */ /* 0x000fe200000000ff */
        /* <DEDUP_REMOVED lines=56> */
[----:B------:R-:W-:Y:S01]  /*5c70*/  STS [R210], R101 ;  /* 0x00000065d2007388 */ /* 0x000fe20000000800 */
[----:B------:R-:W-:Y:S01]  /*5c80*/  F2FP.F16.F32.PACK_AB R130, R131, R130 ;  /* 0x000000828382723e */ /* 0x000fe200000000ff */
[----:B------:R-:W-:Y:S01]  /*5c90*/  FMUL.FTZ R140, R140, UR4 ;  /* 0x000000048c8c7c20 */ /* 0x000fe20008410000 */
[----:B------:R-:W-:Y:S01]  /*5ca0*/  FMUL.FTZ R141, R141, UR4 ;  /* 0x000000048d8d7c20 */ /* 0x000fe20008410000 */
[----:B------:R-:W-:Y:S01]  /*5cb0*/  STS [R210+0x400], R103 ;  /* 0x00040067d2007388 */ /* 0x000fe20000000800 */
[----:B------:R-:W-:Y:S01]  /*5cc0*/  FMUL.FTZ R142, R142, UR4 ;  /* 0x000000048e8e7c20 */ /* 0x000fe20008410000 */
[----:B------:R-:W-:Y:S01]  /*5cd0*/  FMUL.FTZ R143, R143, UR4 ;  /* 0x000000048f8f7c20 */ /* 0x000fe20008410000 */
[----:B------:R-:W-:Y:S01]  /*5ce0*/  F2FP.F16.F32.PACK_AB R121, R121, R120 ;  /* 0x000000787979723e */ /* 0x000fe200000000ff */
[----:B------:R-:W-:Y:S01]  /*5cf0*/  STS [R7], R112 ;  /* 0x0000007007007388 */ /* 0x000fe20000000800 */
[----:B------:R-:W-:-:S02]  /*5d00*/  F2FP.F16.F32.PACK_AB R123, R123, R122 ;  /* 0x0000007a7b7b723e */ /* 0x000fc400000000ff */
[----:B------:R-:W-:Y:S01]  /*5d10*/  F2FP.F16.F32.PACK_AB R124, R125, R124 ;  /* 0x0000007c7d7c723e */ /* 0x000fe200000000ff */
[----:B------:R-:W-:Y:S01]  /*5d20*/  STS [R7+0x400], R114 ;  /* 0x0004007207007388 */ /* 0x000fe20000000800 */
[----:B------:R-:W-:Y:S02]  /*5d30*/  F2FP.F16.F32.PACK_AB R126, R127, R126 ;  /* 0x0000007e7f7e723e */ /* 0x000fe400000000ff */
[----:B------:R-:W-:Y:S01]  /*5d40*/  F2FP.F16.F32.PACK_AB R133, R133, R132 ;  /* 0x000000848585723e */ /* 0x000fe200000000ff */
[----:B------:R-:W-:Y:S01]  /*5d50*/  STS [R210+0x1000], R105 ;  /* 0x00100069d2007388 */ /* 0x000fe20000000800 */
[----:B------:R-:W-:Y:S02]  /*5d60*/  F2FP.F16.F32.PACK_AB R135, R135, R134 ;  /* 0x000000868787723e */ /* 0x000fe400000000ff */
[----:B------:R-:W-:Y:S01]  /*5d70*/  F2FP.F16.F32.PACK_AB R144, R145, R144 ;  /* 0x000000909190723e */ /* 0x000fe200000000ff */
[----:B------:R-:W-:Y:S01]  /*5d80*/  STS [R210+0x1400], R107 ;  /* 0x0014006bd2007388 */ /* 0x000fe20000000800 */
        /* <DEDUP_REMOVED lines=33> */
[----:B------:R-:W-:Y:S02]  /*5fa0*/  @P1 IADD3 R47, PT, PT, R231, R232, RZ ;  /* 0x000000e8e72f1210 */ /* 0x000fe40007ffe0ff */
[----:B------:R-:W-:Y:S01]  /*5fb0*/  ISETP.NE.AND P0, PT, R232, -0x1, PT ;  /* 0xffffffffe800780c */ /* 0x000fe20003f05270 */
[----:B------:R-:W-:Y:S04]  /*5fc0*/  STS [R210+0x4400], R135 ;  /* 0x00440087d2007388 */ /* 0x000fe80000000800 */
        /* <DEDUP_REMOVED lines=20> */
[----:B------:R2:W-:Y:S04]  /*6110*/  STS [R7+0x9000], R44 ;  /* 0x0090002c07007388 */ /* 0x0005e80000000800 */
[----:B------:R1:W-:Y:S04]  /*6120*/  STS [R7+0x9400], R46 ;  /* 0x0094002e07007388 */ /* 0x0003e80000000800 */
[----:B------:R3:W-:Y:S04]  /*6130*/  STS [R210+0xa000], R53 ;  /* 0x00a00035d2007388 */ /* 0x0007e80000000800 */
[----:B------:R3:W-:Y:S04]  /*6140*/  STS [R210+0xa400], R55 ;  /* 0x00a40037d2007388 */ /* 0x0007e80000000800 */
[----:B------:R3:W-:Y:S04]  /*6150*/  STS [R7+0xa000], R64 ;  /* 0x00a0004007007388 */ /* 0x0007e80000000800 */
[----:B------:R3:W-:Y:S04]  /*6160*/  STS [R7+0xa400], R66 ;  /* 0x00a4004207007388 */ /* 0x0007e80000000800 */
[----:B------:R3:W-:Y:S01]  /*6170*/  STS [R210+0xb000], R57 ;  /* 0x00b00039d2007388 */ /* 0x0007e20000000800 */
[----:B--2---:R-:W-:-:S03]  /*6180*/  @P1 IMAD R44, R47, R5, RZ ;  /* 0x000000052f2c1224 */ /* 0x004fc600078e02ff */
[----:B------:R3:W-:Y:S01]  /*6190*/  STS [R210+0xb400], R59 ;  /* 0x00b4003bd2007388 */ /* 0x0007e20000000800 */
[----:B-1----:R-:W-:-:S03]  /*61a0*/  @P1 IMAD.WIDE.U32 R46, R47, R4, RZ ;  /* 0x000000042f2e1225 */ /* 0x002fc600078e00ff */
[----:B------:R3:W-:Y:S02]  /*61b0*/  STS [R7+0xb000], R60 ;  /* 0x00b0003c07007388 */ /* 0x0007e40000000800 */
[----:B------:R-:W-:Y:S02]  /*61c0*/  @P1 IADD3 R44, PT, PT, R47, R44, RZ ;  /* 0x0000002c2f2c1210 */ /* 0x000fe40007ffe0ff */
[----:B------:R3:W-:Y:S01]  /*61d0*/  STS [R7+0xb400], R62 ;  /* 0x00b4003e07007388 */ /* 0x0007e20000000800 */
[----:B------:R-:W-:Y:S05]  /*61e0*/  @P1 BRA `(.L_x_263) ;  /* 0x0000000000241947 */ /* 0x000fea0003800000 */
[----:B------:R-:W1:Y:S01]  /*61f0*/  LDC.64 R4, c[0x0][0x5c0] ;  /* 0x00017000ff047b82 */ /* 0x000e620000000a00 */
[----:B------:R-:W-:-:S07]  /*6200*/  SHF.R.S32.HI R9, RZ, 0x1f, R231 ;  /* 0x0000001fff097819 */ /* 0x000fce00000114e7 */
[----:B---3--:R-:W2:Y:S01]  /*6210*/  LDC.64 R6, c[0x0][0x5a8] ;  /* 0x00016a00ff067b82 */ /* 0x008ea20000000a00 */
[-C--:B-1----:R-:W-:Y:S02]  /*6220*/  IMAD R8, R9, R4.reuse, RZ ;  /* 0x0000000409087224 */ /* 0x082fe400078e02ff */
[----:B------:R-:W-:-:S04]  /*6230*/  IMAD.WIDE.U32 R10, R231, R4, RZ ;  /* 0x00000004e70a7225 */ /* 0x000fc800078e00ff */
[----:B------:R-:W-:-:S05]  /*6240*/  IMAD R8, R231, R5, R8 ;  /* 0x00000005e7087224 */ /* 0x000fca00078e0208 */
[----:B------:R-:W-:-:S03]  /*6250*/  IADD3 R11, PT, PT, R11, R8, RZ ;  /* 0x000000080b0b7210 */ /* 0x000fc60007ffe0ff */
[----:B--2---:R-:W-:-:S04]  /*6260*/  IMAD.WIDE.U32 R46, R202, R6, R10 ;  /* 0x00000006ca2e7225 */ /* 0x004fc800078e000a */
[----:B------:R-:W-:Y:S02]  /*6270*/  IMAD R44, R202, R7, R47 ;  /* 0x00000007ca2c7224 */ /* 0x000fe400078e022f */
.L_x_263:
[----:B------:R-:W-:Y:S05]  /*6280*/  @P0 BRA `(.L_x_264) ;  /* 0x0000000000300947 */ /* 0x000fea0003800000 */
[----:B------:R-:W1:Y:S01]  /*6290*/  LDCU.64 UR4, c[0x0][0x5c8] ;  /* 0x0000b900ff0477ac */ /* 0x000e620008000a00 */
[----:B------:R-:W-:Y:S01]  /*62a0*/  SHF.R.S32.HI R9, RZ, 0x1f, R231 ;  /* 0x0000001fff097819 */ /* 0x000fe200000114e7 */
[----:B------:R-:W2:Y:S01]  /*62b0*/  LDCU.64 UR6, c[0x0][0x5b0] ;  /* 0x0000b600ff0677ac */ /* 0x000ea20008000a00 */
[----:B-1----:R-:W-:Y:S02]  /*62c0*/  MOV R6, UR4 ;  /* 0x0000000400067c02 */ /* 0x002fe40008000f00 */
[----:B---3--:R-:W-:-:S03]  /*62d0*/  MOV R7, UR5 ;  /* 0x0000000500077c02 */ /* 0x008fc60008000f00 */
[-C--:B------:R-:W-:Y:S02]  /*62e0*/  IMAD R8, R9, R6.reuse, RZ ;  /* 0x0000000609087224 */ /* 0x080fe400078e02ff */
[----:B------:R-:W-:-:S04]  /*62f0*/  IMAD.WIDE.U32 R10, R231, R6, RZ ;  /* 0x00000006e70a7225 */ /* 0x000fc800078e00ff */
[----:B------:R-:W-:-:S05]  /*6300*/  IMAD R8, R231, R7, R8 ;  /* 0x00000007e7087224 */ /* 0x000fca00078e0208 */
[----:B------:R-:W-:-:S03]  /*6310*/  IADD3 R11, PT, PT, R11, R8, RZ ;  /* 0x000000080b0b7210 */ /* 0x000fc60007ffe0ff */
[----:B--2---:R-:W-:-:S04]  /*6320*/  IMAD.WIDE.U32 R58, R202, UR6, R10 ;  /* 0x00000006ca3a7c25 */ /* 0x004fc8000f8e000a */
[----:B------:R-:W-:Y:S01]  /*6330*/  IMAD R56, R202, UR7, R59 ;  /* 0x00000007ca387c24 */ /* 0x000fe2000f8e023b */
[----:B------:R-:W-:Y:S06]  /*6340*/  BRA `(.L_x_265) ;  /* 0x0000000000147947 */ /* 0x000fec0003800000 */
.L_x_264:
[----:B---3--:R-:W1:Y:S01]  /*6350*/  LDC.64 R6, c[0x0][0x5c8] ;  /* 0x00017200ff067b82 */ /* 0x008e620000000a00 */
[----:B------:R-:W-:-:S05]  /*6360*/  IADD3 R58, PT, PT, R231, R232, RZ ;  /* 0x000000e8e73a7210 */ /* 0x000fca0007ffe0ff */
[C---:B-1----:R-:W-:Y:S02]  /*6370*/  IMAD R56, R58.reuse, R7, RZ ;  /* 0x000000073a387224 */ /* 0x042fe400078e02ff */
[----:B------:R-:W-:-:S05]  /*6380*/  IMAD.WIDE.U32 R58, R58, R6, RZ ;  /* 0x000000063a3a7225 */ /* 0x000fca00078e00ff */
[----:B------:R-:W-:-:S07]  /*6390*/  IADD3 R56, PT, PT, R59, R56, RZ ;  /* 0x000000383b387210 */ /* 0x000fce0007ffe0ff */
.L_x_265:
[----:B------:R-:W-:Y:S01]  /*63a0*/  BAR.SYNC.DEFER_BLOCKING 0x0 ;  /* 0x0000000000007b1d */ /* 0x000fe20000010000 */
[----:B------:R-:W-:Y:S01]  /*63b0*/  USHF.L.U32 UR6, UR11, 0x6, URZ ;  /* 0x000000060b067899 */ /* 0x000fe200080006ff */
[-C--:B------:R-:W-:Y:S02]  /*63c0*/  ISETP.GE.AND P1, PT, R206, R216.reuse, PT ;  /* 0x000000d8ce00720c */ /* 0x080fe40003f26270 */
[----:B------:R-:W-:Y:S01]  /*63d0*/  ISETP.GE.AND P2, PT, R207, R216, PT ;  /* 0x000000d8cf00720c */ /* 0x000fe20003f46270 */
[----:B------:R-:W-:Y:S01]  /*63e0*/  USHF.R.S32.HI UR7, URZ, 0x1f, UR6 ;  /* 0x0000001fff077899 */ /* 0x000fe20008011406 */
[----:B------:R-:W-:Y:S01]  /*63f0*/  BSSY.RECONVERGENT B0, `(.L_x_266) ;  /* 0x0000022000007945 */ /* 0x000fe20003800200 */
[C---:B------:R-:W-:Y:S01]  /*6400*/  IMAD.WIDE.U32 R50, R4.reuse, UR6, RZ ;  /* 0x0000000604327c25 */ /* 0x040fe2000f8e00ff */
[----:B------:R-:W1:Y:S03]  /*6410*/  LDCU.64 UR4, c[0x0][0x5d8] ;  /* 0x0000bb00ff0477ac */ /* 0x000e660008000a00 */
[----:B------:R-:W-:Y:S01]  /*6420*/  IMAD R48, R4, UR7, RZ ;  /* 0x0000000704307c24 */ /* 0x000fe2000f8e02ff */
[----:B------:R-:W-:-:S03]  /*6430*/  LOP3.LUT R47, R50, 0x38, R205, 0xf8, !PT ;  /* 0x00000038322f7812 */ /* 0x000fc600078ef8cd */
[----:B------:R-:W-:Y:S01]  /*6440*/  IMAD R45, R5, UR6, R48 ;  /* 0x00000006052d7c24 */ /* 0x000fe2000f8e0230 */
[----:B------:R-:W-:-:S04]  /*6450*/  IADD3 R62, P0, PT, R46, R47, RZ ;  /* 0x0000002f2e3e7210 */ /* 0x000fc80007f1e0ff */
[----:B------:R-:W-:Y:S02]  /*6460*/  IADD3.X R63, PT, PT, R44, R51, R45, P0, !PT ;  /* 0x000000332c3f7210 */ /* 0x000fe400007fe42d */
[----:B------:R-:W-:Y:S01]  /*6470*/  IADD3 R59, P0, PT, R206, 0x20, RZ ;  /* 0x00000020ce3b7810 */ /* 0x000fe20007f1e0ff */
[----:B------:R2:W3:Y:S01]  /*6480*/  LDS.128 R40, [R212+0x13000] ;  /* 0x01300000d4287984 */ /* 0x0004e20000000c00 */
[C---:B-1----:R-:W-:Y:S02]  /*6490*/  IMAD.WIDE.U32 R62, R201.reuse, UR4, R62 ;  /* 0x00000004c93e7c25 */ /* 0x042fe4000f8e003e */
[----:B------:R-:W-:Y:S01]  /*64a0*/  IADD3.X R57, PT, PT, RZ, RZ, RZ, P0, !PT ;  /* 0x000000ffff397210 */ /* 0x000fe200007fe4ff */
        /* <DEDUP_REMOVED lines=10> */
[----:B------:R-:W3:Y:S01]  /*6550*/  LDS.128 R48, [R212+0x14000] ;  /* 0x01400000d4307984 */ /* 0x000ee20000000c00 */
[----:B------:R-:W4:Y:S01]  /*6560*/  LDCU.64 UR4, c[0x0][0x560] ;  /* 0x0000ac00ff0477ac */ /* 0x000f220008000a00 */
[----:B------:R-:W-:Y:S02]  /*6570*/  MOV R60, R62 ;  /* 0x0000003e003c7202 */ /* 0x000fe40000000f00 */
[----:B------:R-:W2:Y:S03]  /*6580*/  LDS.128 R44, [R212+0x12000] ;  /* 0x01200000d42c7984 */ /* 0x000ea60000000c00 */
[C---:B------:R-:W-:Y:S01]  /*6590*/  IMAD.WIDE.U32 R64, R206.reuse, R4, R60 ;  /* 0x00000004ce407225 */ /* 0x040fe200078e003c */
[----:B------:R-:W1:Y:S03]  /*65a0*/  LDS.128 R52, [R212+0x16000] ;  /* 0x01600000d4347984 */ /* 0x000e660000000c00 */
[----:B------:R-:W-:Y:S01]  /*65b0*/  IMAD R60, R206, R5, R65 ;  /* 0x00000005ce3c7224 */ /* 0x000fe200078e0241 */
[----:B----4-:R-:W-:-:S04]  /*65c0*/  LEA R66, P0, R64, UR4, 0x1 ;  /* 0x0000000440427c11 */ /* 0x010fc8000f8008ff */
[----:B------:R-:W-:-:S05]  /*65d0*/  LEA.HI.X R67, R64, UR5, R60, 0x1, P0 ;  /* 0x0000000540437c11 */ /* 0x000fca00080f0c3c */
[----:B---3--:R3:W-:Y:S04]  /*65e0*/  STG.E.128 desc[UR12][R66.64+0x80], R48 ;  /* 0x0000803042007986 */ /* 0x0087e8000c101d0c */
[----:B--2---:R3:W-:Y:S04]  /*65f0*/  STG.E.128 desc[UR12][R66.64], R44 ;  /* 0x0000002c42007986 */ /* 0x0047e8000c101d0c */
[----:B-1----:R3:W-:Y:S02]  /*6600*/  STG.E.128 desc[UR12][R66.64+0x100], R52 ;  /* 0x0001003442007986 */ /* 0x0027e4000c101d0c */
.L_x_267:
[----:B------:R-:W-:Y:S05]  /*6610*/  BSYNC.RECONVERGENT B0 ;  /* 0x0000000000007941 */ /* 0x000fea0003800200 */
.L_x_266:
[----:B------:R-:W-:Y:S04]  /*6620*/  BSSY.RECONVERGENT B0, `(.L_x_268) ;  /* 0x000000d000007945 */ /* 0x000fe80003800200 */
[----:B------:R-:W-:Y:S05]  /*6630*/  @P2 BRA `(.L_x_269) ;  /* 0x00000000002c2947 */ /* 0x000fea0003800000 */
[----:B------:R-:W4:Y:S01]  /*6640*/  LDCU.64 UR4, c[0x0][0x560] ;  /* 0x0000ac00ff0477ac */ /* 0x000f220008000a00 */
[----:B------:R-:W-:Y:S01]  /*6650*/  MOV R60, R62 ;  /* 0x0000003e003c7202 */ /* 0x000fe20000000f00 */
[----:B---3--:R-:W-:-:S04]  /*6660*/  IMAD R44, R57, R4, RZ ;  /* 0x00000004392c7224 */ /* 0x008fc800078e02ff */
[----:B------:R-:W-:-:S04]  /*6670*/  IMAD.WIDE.U32 R46, R59, R4, R60 ;  /* 0x000000043b2e7225 */ /* 0x000fc800078e003c */
[----:B------:R-:W-:-:S05]  /*6680*/  IMAD R44, R59, R5, R44 ;  /* 0x000000053b2c7224 */ /* 0x000fca00078e022c */
[----:B------:R-:W-:Y:S02]  /*6690*/  IADD3 R44, PT, PT, R44, R47, RZ ;  /* 0x0000002f2c2c7210 */ /* 0x000fe40007ffe0ff */
[----:B----4-:R-:W-:-:S04]  /*66a0*/  LEA R4, P0, R46, UR4, 0x1 ;  /* 0x000000042e047c11 */ /* 0x010fc8000f8008ff */
[----:B------:R-:W-:-:S05]  /*66b0*/  LEA.HI.X R5, R46, UR5, R44, 0x1, P0 ;  /* 0x000000052e057c11 */ /* 0x000fca00080f0c2c */
[----:B------:R3:W-:Y:S04]  /*66c0*/  STG.E.128 desc[UR12][R4.64], R40 ;  /* 0x0000002804007986 */ /* 0x0007e8000c101d0c */
[----:B-1----:R3:W-:Y:S04]  /*66d0*/  STG.E.128 desc[UR12][R4.64+0x80], R36 ;  /* 0x0000802404007986 */ /* 0x0027e8000c101d0c */
[----:B------:R3:W-:Y:S02]  /*66e0*/  STG.E.128 desc[UR12][R4.64+0x100], R32 ;  /* 0x0001002004007986 */ /* 0x0007e4000c101d0c */
.L_x_269:
[----:B------:R-:W-:Y:S05]  /*66f0*/  BSYNC.RECONVERGENT B0 ;  /* 0x0000000000007941 */ /* 0x000fea0003800200 */
.L_x_268:
[----:B------:R-:W-:Y:S01]  /*6700*/  MOV R215, RZ ;  /* 0x000000ff00d77202 */ /* 0x000fe20000000f00 */
[----:B------:R-:W2:Y:S01]  /*6710*/  LDCU.64 UR4, c[0x0][0x5e0] ;  /* 0x0000bc00ff0477ac */ /* 0x000ea20008000a00 */
[C---:B---3--:R-:W-:Y:S01]  /*6720*/  IMAD R4, R6.reuse, UR7, RZ ;  /* 0x0000000706047c24 */ /* 0x048fe2000f8e02ff */
[----:B------:R-:W-:Y:S01]  /*6730*/  BSSY.RECONVERGENT B0, `(.L_x_270) ;  /* 0x0000011000007945 */ /* 0x000fe20003800200 */
[----:B----4-:R-:W-:-:S04]  /*6740*/  IMAD.WIDE.U32 R32, R6, UR6, R214 ;  /* 0x0000000606207c25 */ /* 0x010fc8000f8e00d6 */
[----:B------:R-:W-:Y:S01]  /*6750*/  IMAD R5, R7, UR6, R4 ;  /* 0x0000000607057c24 */ /* 0x000fe2000f8e0204 */
[----:B------:R-:W-:-:S04]  /*6760*/  IADD3 R32, P0, PT, R58, R32, RZ ;  /* 0x000000203a207210 */ /* 0x000fc80007f1e0ff */
[----:B------:R-:W-:-:S03]  /*6770*/  IADD3.X R33, PT, PT, R56, R33, R5, P0, !PT ;  /* 0x0000002138217210 */ /* 0x000fc600007fe405 */
[----:B--2---:R-:W-:-:S04]  /*6780*/  IMAD.WIDE.U32 R32, R201, UR4, R32 ;  /* 0x00000004c9207c25 */ /* 0x004fc8000f8e0020 */
        /* <DEDUP_REMOVED lines=8> */
[----:B------:R2:W-:Y:S04]  /*6810*/  STG.E.128 desc[UR12][R36.64], R28 ;  /* 0x0000001c24007986 */ /* 0x0005e8000c101d0c */
[----:B------:R2:W-:Y:S04]  /*6820*/  STG.E.128 desc[UR12][R36.64+0x80], R20 ;  /* 0x0000801424007986 */ /* 0x0005e8000c101d0c */
[----:B------:R2:W-:Y:S02]  /*6830*/  STG.E.128 desc[UR12][R36.64+0x100], R12 ;  /* 0x0001000c24007986 */ /* 0x0005e4000c101d0c */
.L_x_271:
[----:B------:R-:W-:Y:S05]  /*6840*/  BSYNC.RECONVERGENT B0 ;  /* 0x0000000000007941 */ /* 0x000fea0003800200 */
.L_x_270:
[----:B------:R-:W-:Y:S05]  /*6850*/  @P2 BRA `(.L_x_259) ;  /* 0x0000000000302947 */ /* 0x000fea0003800000 */
[----:B------:R-:W3:Y:S01]  /*6860*/  LDCU.64 UR4, c[0x0][0x568] ;  /* 0x0000ad00ff0477ac */ /* 0x000ee20008000a00 */
[----:B-12---:R-:W-:Y:S01]  /*6870*/  MOV R12, R32 ;  /* 0x00000020000c7202 */ /* 0x006fe20000000f00 */
[----:B------:R-:W-:Y:S01]  /*6880*/  IMAD R4, R57, R6, RZ ;  /* 0x0000000639047224 */ /* 0x000fe200078e02ff */
[----:B------:R-:W-:-:S03]  /*6890*/  MOV R13, R5 ;  /* 0x00000005000d7202 */ /* 0x000fc60000000f00 */
[C---:B------:R-:W-:Y:S02]  /*68a0*/  IMAD R4, R59.reuse, R7, R4 ;  /* 0x000000073b047224 */ /* 0x040fe400078e0204 */
[----:B------:R-:W-:-:S05]  /*68b0*/  IMAD.WIDE.U32 R12, R59, R6, R12 ;  /* 0x000000063b0c7225 */ /* 0x000fca00078e000c */
[----:B------:R-:W-:Y:S02]  /*68c0*/  IADD3 R4, PT, PT, R4, R13, RZ ;  /* 0x0000000d04047210 */ /* 0x000fe40007ffe0ff */
[----:B---3--:R-:W-:-:S04]  /*68d0*/  LEA R6, P0, R12, UR4, 0x1 ;  /* 0x000000040c067c11 */ /* 0x008fc8000f8008ff */
[----:B------:R-:W-:-:S05]  /*68e0*/  LEA.HI.X R7, R12, UR5, R4, 0x1, P0 ;  /* 0x000000050c077c11 */ /* 0x000fca00080f0c04 */
[----:B------:R3:W-:Y:S04]  /*68f0*/  STG.E.128 desc[UR12][R6.64], R24 ;  /* 0x0000001806007986 */ /* 0x0007e8000c101d0c */
[----:B------:R3:W-:Y:S04]  /*6900*/  STG.E.128 desc[UR12][R6.64+0x80], R16 ;  /* 0x0000801006007986 */ /* 0x0007e8000c101d0c */
[----:B------:R3:W-:Y:S02]  /*6910*/  STG.E.128 desc[UR12][R6.64+0x100], R8 ;  /* 0x0001000806007986 */ /* 0x0007e4000c101d0c */
.L_x_259:
[----:B------:R-:W-:Y:S05]  /*6920*/  BSYNC.RECONVERGENT B1 ;  /* 0x0000000000017941 */ /* 0x000fea0003800200 */
.L_x_237:
[----:B------:R-:W4:Y:S01]  /*6930*/  LDCU UR5, c[0x0][0x438] ;  /* 0x00008700ff0577ac */ /* 0x000f220008000800 */
[----:B-1-3--:R-:W1:Y:S01]  /*6940*/  LDC R10, c[0x0][0x438] ;  /* 0x00010e00ff0a7b82 */ /* 0x00ae620000000800 */
[----:B------:R-:W3:Y:S01]  /*6950*/  LDCU UR6, c[0x0][0x370] ;  /* 0x00006e00ff0677ac */ /* 0x000ee20008000800 */
[----:B----4-:R-:W-:-:S04]  /*6960*/  UIADD3 UR5, UPT, UPT, UR5, 0x3f, URZ ;  /* 0x0000003f05057890 */ /* 0x010fc8000fffe0ff */
[----:B------:R-:W-:Y:S02]  /*6970*/  USHF.R.S32.HI UR4, URZ, 0x1f, UR5 ;  /* 0x0000001fff047899 */ /* 0x000fe40008011405 */
[----:B---3--:R-:W-:Y:S02]  /*6980*/  UIADD3 UR11, UPT, UPT, UR6, UR11, URZ ;  /* 0x0000000b060b7290 */ /* 0x008fe4000fffe0ff */
[----:B------:R-:W-:-:S04]  /*6990*/  ULEA.HI UR4, UR4, UR5, URZ, 0x6 ;  /* 0x0000000504047291 */ /* 0x000fc8000f8f30ff */
[----:B------:R-:W-:-:S04]  /*69a0*/  USHF.R.S32.HI UR4, URZ, 0x6, UR4 ;  /* 0x00000006ff047899 */ /* 0x000fc80008011404 */
[----:B------:R-:W-:-:S09]  /*69b0*/  UISETP.GE.AND UP0, UPT, UR11, UR4, UPT ;  /* 0x000000040b00728c */ /* 0x000fd2000bf06270 */
[----:B------:R-:W-:Y:S05]  /*69c0*/  BRA.U !UP0, `(.L_x_272) ;  /* 0xffffff9d08287547 */ /* 0x000fea000b83ffff */
[----:B------:R-:W-:Y:S05]  /*69d0*/  EXIT ;  /* 0x000000000000794d */ /* 0x000fea0003800000 */
.L_x_273:
        /* <DEDUP_REMOVED lines=10> */
.L_x_1084:


//--------------------- .text._ZN5flash44flash_bwd_dq_dk_dv_loop_seqk_parallel_kernelI23Flash_bwd_kernel_traitsILi192ELi64ELi64ELi8ELi4ELi2ELi2ELb0ELb0EN7cutlass6half_tE19Flash_kernel_traitsILi192ELi64ELi64ELi8ES3_EELb0ELb1ELb0ELb1ELb0ELb0ELb0EEEvNS_16Flash_bwd_paramsE --------------------------
	.section	.text._ZN5flash44flash_bwd_dq_dk_dv_loop_seqk_parallel_kernelI23Flash_bwd_kernel_traitsILi192ELi64ELi64ELi8ELi4ELi2ELi2ELb0ELb0EN7cutlass6half_tE19Flash_kernel_traitsILi192ELi64ELi64ELi8ES3_EELb0ELb1ELb0ELb1ELb0ELb0ELb0EEEvNS_16Flash_bwd_paramsE,"ax",@progbits
	.align	128
        .global         _ZN5flash44flash_bwd_dq_dk_dv_loop_seqk_parallel_kernelI23Flash_bwd_kernel_traitsILi192ELi64ELi64ELi8ELi4ELi2ELi2ELb0ELb0EN7cutlass6half_tE19Flash_kernel_traitsILi192ELi64ELi64ELi8ES3_EELb0ELb1ELb0ELb1ELb0ELb0ELb0EEEvNS_16Flash_bwd_paramsE
        .type           _ZN5flash44flash_bwd_dq_dk_dv_loop_seqk_parallel_kernelI23Flash_bwd_kernel_traitsILi192ELi64ELi64ELi8ELi4ELi2ELi2ELb0ELb0EN7cutlass6half_tE19Flash_kernel_traitsILi192ELi64ELi64ELi8ES3_EELb0ELb1ELb0ELb1ELb0ELb0ELb0EEEvNS_16Flash_bwd_paramsE,@function
        .size           _ZN5flash44flash_bwd_dq_dk_dv_loop_seqk_parallel_kernelI23Flash_bwd_kernel_traitsILi192ELi64ELi64ELi8ELi4ELi2ELi2ELb0ELb0EN7cutlass6half_tE19Flash_kernel_traitsILi192ELi64ELi64ELi8ES3_EELb0ELb1ELb0ELb1ELb0ELb0ELb0EEEvNS_16Flash_bwd_paramsE,(.L_x_1085 - _ZN5flash44flash_bwd_dq_dk_dv_loop_seqk_parallel_kernelI23Flash_bwd_kernel_traitsILi192ELi64ELi64ELi8ELi4ELi2ELi2ELb0ELb0EN7cutlass6half_tE19Flash_kernel_traitsILi192ELi64ELi64ELi8ES3_EELb0ELb1ELb0ELb1ELb0ELb0ELb0EEEvNS_16Flash_bwd_paramsE)
        .other          _ZN5flash44flash_bwd_dq_dk_dv_loop_seqk_parallel_kernelI23Flash_bwd_kernel_traitsILi192ELi64ELi64ELi8ELi4ELi2ELi2ELb0ELb0EN7cutlass6half_tE19Flash_kernel_traitsILi192ELi64ELi64ELi8ES3_EELb0ELb1ELb0ELb1ELb0ELb0ELb0EEEvNS_16Flash_bwd_paramsE,@"STO_CUDA_ENTRY STV_DEFAULT"
_ZN5flash44flash_bwd_dq_dk_dv_loop_seqk_parallel_kernelI23Flash_bwd_kernel_traitsILi192ELi64ELi64ELi8ELi4ELi2ELi2ELb0ELb0EN7cutlass6half_tE19Flash_kernel_traitsILi192ELi64ELi64ELi8ES3_EELb0ELb1ELb0ELb1ELb0ELb0ELb0EEEvNS_16Flash_bwd_paramsE:
.text._ZN5flash44flash_bwd_dq_dk_dv_loop_seqk_parallel_kernelI23Flash_bwd_kernel_traitsILi192ELi64ELi64ELi8ELi4ELi2ELi2ELb0ELb0EN7cutlass6half_tE19Flash_kernel_traitsILi192ELi64ELi64ELi8ES3_EELb0ELb1ELb0ELb1ELb0ELb0ELb0EEEvNS_16Flash_bwd_paramsE:
        /* <DEDUP_REMOVED lines=12> */
[----:B------:R-:W-:Y:S01]  /*00c0*/  IMAD.U32 R204, RZ, RZ, UR5 ;  /* 0x00000005ffcc7e24 */ /* 0x000fe2000f8e00ff */
[----:B------:R-:W2:Y:S01]  /*00d0*/  S2R R199, SR_CTAID.Y ;  /* 0x0000000000c77919 */ /* 0x000ea20000002600 */
[----:B------:R-:W-:Y:S01]  /*00e0*/  IMAD.MOV.U32 R225, RZ, RZ, 0x10 ;  /* 0x00000010ffe17424 */ /* 0x000fe200078e00ff */
[----:B------:R-:W-:Y:S01]  /*00f0*/  UMOV UR7, 0x400 ;  /* 0x0000040000077882 */ /* 0x000fe20000000000 */
[----:B------:R-:W-:Y:S01]  /*0100*/  IMAD.MOV.U32 R186, RZ, RZ, 0x20 ;  /* 0x00000020ffba7424 */ /* 0x000fe200078e00ff */
[----:B------:R-:W4:Y:S01]  /*0110*/  S2R R194, SR_CTAID.Z ;  /* 0x0000000000c27919 */ /* 0x000f220000002700 */
[----:B------:R-:W5:Y:S01]  /*0120*/  S2UR UR6, SR_CgaCtaId ;  /* 0x00000000000679c3 */ /* 0x000f620000008800 */
[----:B------:R-:W1:Y:S01]  /*0130*/  LDCU.64 UR18, c[0x0][0x358] ;  /* 0x00006b00ff1277ac */ /* 0x000e620008000a00 */
[----:B------:R-:W1:Y:S06]  /*0140*/  LDCU.64 UR8, c[0x0][0x470] ;  /* 0x00008e00ff0877ac */ /* 0x000e6c0008000a00 */
[----:B------:R-:W2:Y:S01]  /*0150*/  S2UR UR16, SR_CTAID.X ;  /* 0x00000000001079c3 */ /* 0x000ea20000002500 */
[----:B------:R-:W-:Y:S01]  /*0160*/  UMOV UR17, URZ ;  /* 0x000000ff00117c82 */ /* 0x000fe20008000000 */
[----:B------:R-:W-:Y:S01]  /*0170*/  UMOV UR20, URZ ;  /* 0x000000ff00147c82 */ /* 0x000fe20008000000 */
[----:B---3--:R-:W-:-:S02]  /*0180*/  IMAD.U32 R11, RZ, RZ, UR4 ;  /* 0x00000004ff0b7e24 */ /* 0x008fc4000f8e00ff */
        /* <DEDUP_REMOVED lines=9> */
[--C-:B------:R-:W-:Y:S02]  /*0220*/  LOP3.LUT R7, R6, 0x20, R5.reuse, 0x78, !PT ;  /* 0x0000002006077812 */ /* 0x100fe400078e7805 */
        /* <DEDUP_REMOVED lines=8> */
[C---:B------:R-:W-:Y:S01]  /*02b0*/  LOP3.LUT R3, R4.reuse, 0xc00, RZ, 0xc0, !PT ;  /* 0x00000c0004037812 */ /* 0x040fe200078ec0ff */
[----:B------:R-:W-:Y:S01]  /*02c0*/  VIADD R196, R203, 0x20 ;  /* 0x00000020cbc47836 */ /* 0x000fe20000000000 */
[----:B------:R-:W-:Y:S02]  /*02d0*/  LOP3.LUT R7, R4, 0x400, RZ, 0xc0, !PT ;  /* 0x0000040004077812 */ /* 0x000fe400078ec0ff */
[----:B------:R-:W-:-:S02]  /*02e0*/  LOP3.LUT R209, R8, 0x18, R203, 0xf8, !PT ;  /* 0x0000001808d17812 */ /* 0x000fc400078ef8cb */
[--C-:B------:R-:W-:Y:S02]  /*02f0*/  LOP3.LUT R3, R3, 0x6, R2.reuse, 0xf8, !PT ;  /* 0x0000000603037812 */ /* 0x100fe400078ef802 */
[--C-:B------:R-:W-:Y:S02]  /*0300*/  LOP3.LUT R8, R7, 0x6, R2.reuse, 0xf8, !PT ;  /* 0x0000000607087812 */ /* 0x100fe400078ef802 */
[----:B------:R-:W-:Y:S02]  /*0310*/  LOP3.LUT R209, R209, 0x38, R2, 0x78, !PT ;  /* 0x00000038d1d17812 */ /* 0x000fe400078e7802 */
[----:B------:R-:W-:Y:S02]  /*0320*/  LOP3.LUT R2, R2, 0x20, RZ, 0xc0, !PT ;  /* 0x0000002002027812 */ /* 0x000fe400078ec0ff */
[----:B------:R-:W-:Y:S01]  /*0330*/  LOP3.LUT R210, R3, R210, RZ, 0xfc, !PT ;  /* 0x000000d203d27212 */ /* 0x000fe200078efcff */
[----:B------:R-:W-:Y:S01]  /*0340*/  IMAD.SHL.U32 R3, R200, 0x40, RZ ;  /* 0x00000040c8037824 */ /* 0x000fe200078e00ff */
[----:B------:R-:W-:-:S02]  /*0350*/  LOP3.LUT R2, R2, 0x18, R203, 0xf8, !PT ;  /* 0x0000001802027812 */ /* 0x000fc400078ef8cb */
[----:B--2---:R-:W-:Y:S02]  /*0360*/  LEA R206, P0, R199, R206, 0x2 ;  /* 0x000000cec7ce7211 */ /* 0x004fe400078010ff */
[C---:B------:R-:W-:Y:S02]  /*0370*/  LOP3.LUT R10, R3.reuse, 0x1c0, RZ, 0xc0, !PT ;  /* 0x000001c0030a7812 */ /* 0x040fe400078ec0ff */
[----:B------:R-:W-:Y:S02]  /*0380*/  LOP3.LUT R2, R2, 0x1c0, R3, 0xf8, !PT ;  /* 0x000001c002027812 */ /* 0x000fe400078ef803 */
[----:B------:R-:W-:Y:S02]  /*0390*/  LOP3.LUT R191, R3, 0x200, RZ, 0xc0, !PT ;  /* 0x0000020003bf7812 */ /* 0x000fe400078ec0ff */
[----:B------:R-:W-:Y:S02]  /*03a0*/  LOP3.LUT R5, R0, 0x10, RZ, 0xc0, !PT ;  /* 0x0000001000057812 */ /* 0x000fe400078ec0ff */
[----:B------:R-:W-:-:S02]  /*03b0*/  LOP3.LUT R195, R10, 0x38, R201, 0xf8, !PT ;  /* 0x000000380ac37812 */ /* 0x000fc400078ef8c9 */
[----:B------:R-:W-:Y:S02]  /*03c0*/  LOP3.LUT R190, R2, 0x38, R201, 0x78, !PT ;  /* 0x0000003802be7812 */ /* 0x000fe400078e78c9 */
[----:B------:R-:W-:Y:S02]  /*03d0*/  R2P PR, R200, 0xe ;  /* 0x0000000ec8007804 */ /* 0x000fe40000000000 */
[----:B------:R-:W-:Y:S02]  /*03e0*/  LOP3.LUT R197, R191, 0xc00, R4, 0xf8, !PT ;  /* 0x00000c00bfc57812 */ /* 0x000fe400078ef804 */
[----:B------:R-:W-:Y:S02]  /*03f0*/  LOP3.LUT R10, R5, 0x8, R200, 0xf8, !PT ;  /* 0x00000008050a7812 */ /* 0x000fe400078ef8c8 */
[----:B------:R-:W-:Y:S02]  /*0400*/  LOP3.LUT R0, R195, 0x8, R0, 0x78, !PT ;  /* 0x00000008c3007812 */ /* 0x000fe400078e7800 */
[----:B------:R-:W-:-:S02]  /*0410*/  LOP3.LUT R191, R191, 0x400, R4, 0xf8, !PT ;  /* 0x00000400bfbf7812 */ /* 0x000fc400078ef804 */
[----:B------:R-:W-:Y:S02]  /*0420*/  LOP3.LUT R190, R190, 0x200, R3, 0xf8, !PT ;  /* 0x00000200bebe7812 */ /* 0x000fe400078ef803 */
[----:B------:R-:W-:Y:S02]  /*0430*/  LOP3.LUT R3, R201, 0x1f8, RZ, 0xc0, !PT ;  /* 0x000001f8c9037812 */ /* 0x000fe400078ec0ff */
[----:B------:R-:W-:Y:S02]  /*0440*/  LEA R210, R210, UR5, 0x1 ;  /* 0x00000005d2d27c11 */ /* 0x000fe4000f8e08ff */
[----:B------:R-:W-:Y:S02]  /*0450*/  LOP3.LUT R193, R10, R195, RZ, 0x3c, !PT ;  /* 0x000000c30ac17212 */ /* 0x000fe400078e3cff */
[-C--:B------:R-:W-:Y:S01]  /*0460*/  LOP3.LUT R197, R197, R0.reuse, RZ, 0xfc, !PT ;  /* 0x00000000c5c57212 */ /* 0x080fe200078efcff */
[C---:B------:R-:W-:Y:S01]  /*0470*/  VIADD R212, R210.reuse, 0x20 ;  /* 0x00000020d2d47836 */ /* 0x040fe20000000000 */
[----:B------:R-:W-:Y:S01]  /*0480*/  LOP3.LUT R191, R191, R0, RZ, 0xfc, !PT ;  /* 0x00000000bfbf7212 */ /* 0x000fe200078efcff */
[----:B------:R-:W-:Y:S01]  /*0490*/  @P3 VIADD R212, R210, 0xffffffe0 ;  /* 0xffffffe0d2d43836 */ /* 0x000fe20000000000 */
[----:B------:R-:W-:-:S02]  /*04a0*/  LOP3.LUT R195, R195, 0x8, R200, 0x78, !PT ;  /* 0x00000008c3c37812 */ /* 0x000fc400078e78c8 */
[----:B------:R-:W-:Y:S02]  /*04b0*/  LOP3.LUT R0, R3, 0x38, R200, 0x78, !PT ;  /* 0x0000003803007812 */ /* 0x000fe400078e78c8 */
[C---:B------:R-:W-:Y:S02]  /*04c0*/  SEL R188, R225.reuse, 0xfffffff0, !P1 ;  /* 0xfffffff0e1bc7807 */ /* 0x040fe40004800000 */
[----:B------:R-:W-:Y:S02]  /*04d0*/  SEL R225, R225, 0xfffffff0, !P2 ;  /* 0xfffffff0e1e17807 */ /* 0x000fe40005000000 */
[----:B------:R-:W-:Y:S01]  /*04e0*/  SEL R186, R186, 0xffffffe0, !P2 ;  /* 0xffffffe0baba7807 */ /* 0x000fe20005000000 */
[----:B------:R-:W-:Y:S01]  /*04f0*/  IMAD.SHL.U32 R188, R188, 0x2, RZ ;  /* 0x00000002bcbc7824 */ /* 0x000fe200078e00ff */
[----:B------:R-:W-:Y:S01]  /*0500*/  LOP3.LUT R209, R8, R209, RZ, 0xfc, !PT ;  /* 0x000000d108d17212 */ /* 0x000fe200078efcff */
[----:B------:R-:W-:Y:S01]  /*0510*/  IMAD.IADD R240, R210, 0x1, R225 ;  /* 0x00000001d2f07824 */ /* 0x000fe200078e02e1 */
[----:B------:R-:W-:Y:S01]  /*0520*/  LOP3.LUT R195, R6, R195, RZ, 0xfc, !PT ;  /* 0x000000c306c37212 */ /* 0x000fe200078efcff */
[----:B------:R-:W-:Y:S01]  /*0530*/  IMAD.SHL.U32 R186, R186, 0x2, RZ ;  /* 0x00000002baba7824 */ /* 0x000fe200078e00ff */
[----:B------:R-:W-:Y:S01]  /*0540*/  LOP3.LUT R193, R193, 0x200, R4, 0xf8, !PT ;  /* 0x00000200c1c17812 */ /* 0x000fe200078ef804 */
[----:B------:R-:W-:Y:S01]  /*0550*/  IMAD.IADD R225, R225, 0x1, R212 ;  /* 0x00000001e1e17824 */ /* 0x000fe200078e02d4 */
[----:B------:R-:W-:-:S02]  /*0560*/  LOP3.LUT R202, R201, 0x38, RZ, 0xc0, !PT ;  /* 0x00000038c9ca7812 */ /* 0x000fc400078ec0ff */
[----:B------:R-:W-:Y:S02]  /*0570*/  LOP3.LUT R211, R0, 0x1e00, R201, 0xf8, !PT ;  /* 0x00001e0000d37812 */ /* 0x000fe400078ef8c9 */
[----:B------:R-:W-:Y:S02]  /*0580*/  LEA.HI.X R207, R199, R207, RZ, 0x2, P0 ;  /* 0x000000cfc7cf7211 */ /* 0x000fe400000f14ff */
[----:B------:R-:W-:Y:S02]  /*0590*/  SHF.R.U32.HI R200, RZ, 0x5, R200 ;  /* 0x00000005ffc87819 */ /* 0x000fe400000116c8 */
[C---:B------:R-:W-:Y:S02]  /*05a0*/  LOP3.LUT R208, R202.reuse, 0x40, RZ, 0xfc, !PT ;  /* 0x00000040cad07812 */ /* 0x040fe400078efcff */
[----:B------:R-:W-:Y:S02]  /*05b0*/  LOP3.LUT R205, R202, 0x80, RZ, 0xfc, !PT ;  /* 0x00000080cacd7812 */ /* 0x000fe400078efcff */
[----:B------:R-:W-:-:S02]  /*05c0*/  LEA R211, R211, UR6, 0x1 ;  /* 0x00000006d3d37c11 */ /* 0x000fc4000f8e08ff */
[----:B------:R-:W-:Y:S02]  /*05d0*/  LEA R209, R209, UR4, 0x1 ;  /* 0x00000004d1d17c11 */ /* 0x000fe4000f8e08ff */
[----:B------:R-:W-:Y:S02]  /*05e0*/  LEA R195, R195, UR4, 0x1 ;  /* 0x00000004c3c37c11 */ /* 0x000fe4000f8e08ff */
[----:B------:R-:W-:Y:S02]  /*05f0*/  LEA R193, R193, UR5, 0x1 ;  /* 0x00000005c1c17c11 */ /* 0x000fe4000f8e08ff */
[----:B------:R-:W-:Y:S02]  /*0600*/  LEA R197, R197, UR6, 0x1 ;  /* 0x00000006c5c57c11 */ /* 0x000fe4000f8e08ff */
[----:B------:R-:W-:Y:S02]  /*0610*/  LEA R191, R191, UR6, 0x1 ;  /* 0x00000006bfbf7c11 */ /* 0x000fe4000f8e08ff */
[----:B----4-:R-:W-:-:S07]  /*0620*/  LEA R190, R190, UR6, 0x1 ;  /* 0x00000006bebe7c11 */ /* 0x010fce000f8e08ff */
.L_x_338:
[----:B------:R-:W1:Y:S01]  /*0630*/  LDC.64 R2, c[0x0][0x478] ;  /* 0x00011e00ff027b82 */ /* 0x000e620000000a00 */
[----:B------:R-:W-:Y:S01]  /*0640*/  ISETP.NE.U32.AND P4, PT, RZ, UR8, PT ;  /* 0x00000008ff007c0c */ /* 0x000fe2000bf85070 */
[----:B------:R-:W-:Y:S01]  /*0650*/  IMAD.SHL.U32 R9, R199, 0x4, RZ ;  /* 0x00000004c7097824 */ /* 0x000fe200078e00ff */
[----:B------:R-:W-:Y:S01]  /*0660*/  SHF.R.U32.HI R8, RZ, 0x1e, R199 ;  /* 0x0000001eff087819 */ /* 0x000fe200000116c7 */
[----:B------:R-:W-:Y:S01]  /*0670*/  IMAD.MOV.U32 R238, RZ, RZ, RZ ;  /* 0x000000ffffee7224 */ /* 0x000fe200078e00ff */
[----:B------:R-:W-:-:S03]  /*0680*/  ISETP.NE.AND.EX P4, PT, RZ, UR9, PT, P4 ;  /* 0x00000009ff007c0c */ /* 0x000fc6000bf85340 */
[----:B------:R-:W2:Y:S08]  /*0690*/  LDC.64 R6, c[0x0][0x460] ;  /* 0x00011800ff067b82 */ /* 0x000eb00000000a00 */
[----:B------:R-:W3:Y:S02]  /*06a0*/  LDC.U8 R0, c[0x0][0x532] ;  /* 0x00014c80ff007b82 */ /* 0x000ee40000000000 */
[----:B------:R-:W-:-:S04]  /*06b0*/  @P4 IADD3 R14, P1, PT, R9, UR8, RZ ;  /* 0x00000008090e4c10 */ /* 0x000fc8000ff3e0ff */
[----:B------:R-:W-:Y:S02]  /*06c0*/  @P4 IADD3.X R15, PT, PT, R8, UR9, RZ, P1, !PT ;  /* 0x00000009080f4c10 */ /* 0x000fe40008ffe4ff */
[----:B-1----:R-:W-:Y:S01]  /*06d0*/  ISETP.NE.U32.AND P3, PT, R2, RZ, PT ;  /* 0x000000ff0200720c */ /* 0x002fe20003f65070 */
[----:B------:R-:W1:Y:S02]  /*06e0*/  LDC.64 R4, c[0x0][0x468] ;  /* 0x00011a00ff047b82 */ /* 0x000e640000000a00 */
[----:B------:R-:W4:Y:S01]  /*06f0*/  @P4 LDG.E R238, desc[UR18][R14.64] ;  /* 0x000000120eee4981 */ /* 0x000f22000c1e1900 */
[----:B------:R-:W-:Y:S02]  /*0700*/  ISETP.NE.AND.EX P3, PT, R3, RZ, PT, P3 ;  /* 0x000000ff0300720c */ /* 0x000fe40003f65330 */
[C---:B--2---:R-:W-:Y:S02]  /*0710*/  ISETP.NE.U32.AND P5, PT, R6.reuse, RZ, PT ;  /* 0x000000ff0600720c */ /* 0x044fe40003fa5070 */
[----:B------:R-:W-:-:S02]  /*0720*/  ISETP.NE.U32.AND P2, PT, R6, RZ, PT ;  /* 0x000000ff0600720c */ /* 0x000fc40003f45070 */
[C---:B------:R-:W-:Y:S02]  /*0730*/  ISETP.NE.AND.EX P5, PT, R7.reuse, RZ, PT, P5 ;  /* 0x000000ff0700720c */ /* 0x040fe40003fa5350 */
[----:B------:R-:W-:-:S05]  /*0740*/  ISETP.NE.AND.EX P2, PT, R7, RZ, PT, P2 ;  /* 0x000000ff0700720c */ /* 0x000fca0003f45320 */
[----:B------:R-:W-:Y:S01]  /*0750*/  @P3 IADD3 R2, P0, PT, R9, R2, RZ ;  /* 0x0000000209023210 */ /* 0x000fe20007f1e0ff */
[----:B------:R-:W-:-:S04]  /*0760*/  IMAD.MOV.U32 R6, RZ, RZ, -0x1 ;  /* 0xffffffffff067424 */ /* 0x000fc800078e00ff */
[----:B------:R-:W-:Y:S02]  /*0770*/  @P3 IMAD.X R3, R8, 0x1, R3, P0 ;  /* 0x0000000108033824 */ /* 0x000fe400000e0603 */
[----:B-----5:R2:W5:Y:S04]  /*0780*/  @P5 LDG.E R6, desc[UR18][R206.64] ;  /* 0x00000012ce065981 */ /* 0x020568000c1e1900 */
[----:B------:R-:W4:Y:S04]  /*0790*/  @P3 LDG.E R239, desc[UR18][R2.64] ;  /* 0x0000001202ef3981 */ /* 0x000f28000c1e1900 */
[----:B------:R2:W5:Y:S01]  /*07a0*/  @P2 LDG.E R7, desc[UR18][R206.64+0x4] ;  /* 0x00000412ce072981 */ /* 0x000562000c1e1900 */
[----:B---3--:R-:W-:-:S02]  /*07b0*/  ISETP.NE.AND P4, PT, R0, RZ, PT ;  /* 0x000000ff0000720c */ /* 0x008fc40003f85270 */
[----:B-1----:R-:W-:Y:S01]  /*07c0*/  ISETP.EQ.U32.AND P1, PT, R4, RZ, PT ;  /* 0x000000ff0400720c */ /* 0x002fe20003f22070 */
[----:B------:R-:W-:Y:S01]  /*07d0*/  IMAD.MOV.U32 R241, RZ, RZ, -0x1 ;  /* 0xfffffffffff17424 */ /* 0x000fe200078e00ff */
[----:B------:R-:W-:Y:S01]  /*07e0*/  IADD3 R12, P0, PT, R9, R4, RZ ;  /* 0x00000004090c7210 */ /* 0x000fe20007f1e0ff */
[----:B------:R-:W1:Y:S01]  /*07f0*/  @!P3 LDC R0, c[0x0][0x43c] ;  /* 0x00010f00ff00bb82 */ /* 0x000e620000000800 */
[----:B------:R-:W-:-:S03]  /*0800*/  ISETP.EQ.OR.EX P1, PT, R5, RZ, !P4, P1 ;  /* 0x000000ff0500720c */ /* 0x000fc60006722710 */
[----:B------:R-:W-:-:S04]  /*0810*/  IMAD.X R13, R8, 0x1, R5, P0 ;  /* 0x00000001080d7824 */ /* 0x000fc800000e0605 */
[----:B------:R-:W3:Y:S06]  /*0820*/  @!P3 LDC.64 R2, c[0x0][0x488] ;  /* 0x00012200ff02bb82 */ /* 0x000eec0000000a00 */
[----:B------:R2:W5:Y:S01]  /*0830*/  @!P1 LDG.E R241, desc[UR18][R12.64] ;  /* 0x000000120cf19981 */ /* 0x000562000c1e1900 */
[----:B------:R-:W-:Y:S01]  /*0840*/  ISETP.NE.U32.AND P1, PT, R4, RZ, PT ;  /* 0x000000ff0400720c */ /* 0x000fe20003f25070 */
[----:B------:R-:W1:Y:S03]  /*0850*/  @!P2 LDC R9, c[0x0][0x434] ;  /* 0x00010d00ff09ab82 */ /* 0x000e660000000800 */
[----:B------:R-:W-:-:S02]  /*0860*/  ISETP.NE.AND.EX P1, PT, R5, RZ, PT, P1 ;  /* 0x000000ff0500720c */ /* 0x000fc40003f25310 */
[----:B---3--:R-:W-:-:S04]  /*0870*/  @!P3 ISETP.NE.U32.AND P0, PT, R2, RZ, PT ;  /* 0x000000ff0200b20c */ /* 0x008fc80003f05070 */
[----:B------:R-:W-:-:S04]  /*0880*/  @!P3 ISETP.NE.AND.EX P0, PT, R3, RZ, PT, P0 ;  /* 0x000000ff0300b20c */ /* 0x000fc80003f05300 */
[----:B-1----:R-:W-:Y:S01]  /*0890*/  @!P3 SEL R0, R0, RZ, P0 ;  /* 0x000000ff0000b207 */ /* 0x002fe20000000000 */
[----:B----4-:R-:W-:Y:S02]  /*08a0*/  @P3 IMAD.IADD R239, R239, 0x1, -R238 ;  /* 0x00000001efef3824 */ /* 0x010fe400078e0aee */
[----:B--2---:R-:W-:Y:S06]  /*08b0*/  @!P1 BRA `(.L_x_274) ;  /* 0x00000000000c9947 */ /* 0x004fec0003800000 */
[----:B------:R-:W2:Y:S02]  /*08c0*/  @P4 LDG.E R2, desc[UR18][R12.64+0x4] ;  /* 0x000004120c024981 */ /* 0x000ea4000c1e1900 */
[----:B--2--5:R-:W-:-:S06]  /*08d0*/  @P4 IADD3 R11, PT, PT, R2, -R241, RZ ;  /* 0x800000f1020b4210 */ /* 0x024fcc0007ffe0ff */
[----:B------:R1:W5:Y:S02]  /*08e0*/  @!P4 LDG.E R11, desc[UR18][R12.64] ;  /* 0x000000120c0bc981 */ /* 0x000364000c1e1900 */
.L_x_274:
[----:B------:R-:W-:Y:S01]  /*08f0*/  IMAD.SHL.U32 R230, R204, 0x40, RZ ;  /* 0x00000040cce67824 */ /* 0x000fe200078e00ff */
[----:B-----5:R-:W-:Y:S01]  /*0900*/  @!P3 IADD3 R239, PT, PT, R0, R11, -R238 ;  /* 0x0000000b00efb210 */ /* 0x020fe20007ffe8ee */
[----:B------:R-:W-:-:S03]  /*0910*/  @P2 IMAD.IADD R9, R7, 0x1, -R6 ;  /* 0x0000000107092824 */ /* 0x000fc600078e0a06 */
[----:B------:R-:W-:-:S13]  /*0920*/  ISETP.GT.AND P0, PT, R239, R230, PT ;  /* 0x000000e6ef00720c */ /* 0x000fda0003f04270 */
        /* <DEDUP_REMOVED lines=27> */
[----:B------:R-:W-:Y:S06]  /*0ae0*/  BRA `(.L_x_277) ;  /* 0x0000000000147947 */ /* 0x000fec0003800000 */
.L_x_276:
[----:B------:R-:W1:Y:S01]  /*0af0*/  LDCU.64 UR14, c[0x0][0x3b8] ;  /* 0x00007700ff0e77ac */ /* 0x000e620008000a00 */
[----:B------:R-:W-:-:S05]  /*0b00*/  IADD3 R16, PT, PT, R238, R241, RZ ;  /* 0x000000f1ee107210 */ /* 0x000fca0007ffe0ff */
[C---:B-1----:R-:W-:Y:S02]  /*0b10*/  IMAD R13, R16.reuse, UR15, RZ ;  /* 0x0000000f100d7c24 */ /* 0x042fe4000f8e02ff */
[----:B------:R-:W-:-:S05]  /*0b20*/  IMAD.WIDE.U32 R16, R16, UR14, RZ ;  /* 0x0000000e10107c25 */ /* 0x000fca000f8e00ff */
[----:B------:R-:W-:Y:S02]  /*0b30*/  IADD3 R13, PT, PT, R17, R13, RZ ;  /* 0x0000000d110d7210 */ /* 0x000fe40007ffe0ff */
.L_x_277:
[----:B------:R-:W1:Y:S01]  /*0b40*/  LDC R3, c[0x0][0x3e8] ;  /* 0x0000fa00ff037b82 */ /* 0x000e620000000800 */
[----:B------:R-:W-:Y:S01]  /*0b50*/  IMAD.MOV.U32 R10, RZ, RZ, RZ ;  /* 0x000000ffff0a7224 */ /* 0x000fe200078e00ff */
[----:B-1----:R-:W-:-:S04]  /*0b60*/  IABS R5, R3 ;  /* 0x0000000300057213 */ /* 0x002fc80000000000 */
[----:B------:R-:W1:Y:S08]  /*0b70*/  I2F.RP R8, R5 ;  /* 0x0000000500087306 */ /* 0x000e700000209400 */
[----:B-1----:R-:W1:Y:S02]  /*0b80*/  MUFU.RCP R7, R8 ;  /* 0x0000000800077308 */ /* 0x002e640000001000 */
[----:B-1----:R-:W-:-:S06]  /*0b90*/  VIADD R7, R7, 0xffffffe ;  /* 0x0ffffffe07077836 */ /* 0x002fcc0000000000 */
[----:B------:R-:W1:Y:S02]  /*0ba0*/  F2I.FTZ.U32.TRUNC.NTZ R11, R7 ;  /* 0x00000007000b7305 */ /* 0x000e64000021f000 */
[----:B-1----:R-:W-:-:S04]  /*0bb0*/  IMAD.MOV R2, RZ, RZ, -R11 ;  /* 0x000000ffff027224 */ /* 0x002fc800078e0a0b */
[----:B------:R-:W-:Y:S01]  /*0bc0*/  IMAD R4, R2, R5, RZ ;  /* 0x0000000502047224 */ /* 0x000fe200078e02ff */
[----:B------:R-:W-:-:S03]  /*0bd0*/  IABS R2, R194 ;  /* 0x000000c200027213 */ /* 0x000fc60000000000 */
[----:B------:R-:W-:Y:S01]  /*0be0*/  IMAD.HI.U32 R11, R11, R4, R10 ;  /* 0x000000040b0b7227 */ /* 0x000fe200078e000a */
[----:B------:R-:W-:-:S05]  /*0bf0*/  MOV R4, R2 ;  /* 0x0000000200047202 */ /* 0x000fca0000000f00 */
[----:B------:R-:W-:Y:S01]  /*0c00*/  IMAD.HI.U32 R10, R11, R4, RZ ;  /* 0x000000040b0a7227 */ /* 0x000fe200078e00ff */
[----:B------:R-:W-:-:S03]  /*0c10*/  SHF.R.S32.HI R11, RZ, 0x1f, R230 ;  /* 0x0000001fff0b7819 */ /* 0x000fc600000114e6 */
[----:B------:R-:W-:-:S04]  /*0c20*/  IMAD.MOV R2, RZ, RZ, -R10 ;  /* 0x000000ffff027224 */ /* 0x000fc800078e0a0a */
[----:B------:R-:W-:-:S05]  /*0c30*/  IMAD R2, R5, R2, R4 ;  /* 0x0000000205027224 */ /* 0x000fca00078e0204 */
[----:B------:R-:W-:-:S13]  /*0c40*/  ISETP.GT.U32.AND P1, PT, R5, R2, PT ;  /* 0x000000020500720c */ /* 0x000fda0003f24070 */
[----:B------:R-:W-:Y:S01]  /*0c50*/  @!P1 IMAD.IADD R2, R2, 0x1, -R5 ;  /* 0x0000000102029824 */ /* 0x000fe200078e0a05 */
[----:B------:R-:W-:Y:S02]  /*0c60*/  @!P1 IADD3 R10, PT, PT, R10, 0x1, RZ ;  /* 0x000000010a0a9810 */ /* 0x000fe40007ffe0ff */
[----:B------:R-:W-:Y:S02]  /*0c70*/  ISETP.NE.AND P1, PT, R3, RZ, PT ;  /* 0x000000ff0300720c */ /* 0x000fe40003f25270 */
[----:B------:R-:W-:Y:S02]  /*0c80*/  ISETP.GE.U32.AND P4, PT, R2, R5, PT ;  /* 0x000000050200720c */ /* 0x000fe40003f86070 */
[----:B------:R-:W-:-:S04]  /*0c90*/  LOP3.LUT R2, R194, R3, RZ, 0x3c, !PT ;  /* 0x00000003c2027212 */ /* 0x000fc800078e3cff */
[----:B------:R-:W-:-:S07]  /*0ca0*/  ISETP.GE.AND P0, PT, R2, RZ, PT ;  /* 0x000000ff0200720c */ /* 0x000fce0003f06270 */
[----:B------:R-:W-:-:S06]  /*0cb0*/  @P4 VIADD R10, R10, 0x1 ;  /* 0x000000010a0a4836 */ /* 0x000fcc0000000000 */
        /* <DEDUP_REMOVED lines=14> */
.L_x_278:
[----:B------:R-:W1:Y:S01]  /*0da0*/  LDCU.64 UR12, c[0x0][0x3c0] ;  /* 0x00007800ff0c77ac */ /* 0x000e620008000a00 */
[----:B------:R-:W-:-:S05]  /*0db0*/  IADD3 R2, PT, PT, R238, R241, RZ ;  /* 0x000000f1ee027210 */ /* 0x000fca0007ffe0ff */
[C---:B-1----:R-:W-:Y:S02]  /*0dc0*/  IMAD R12, R2.reuse, UR13, RZ ;  /* 0x0000000d020c7c24 */ /* 0x042fe4000f8e02ff */
[----:B------:R-:W-:-:S05]  /*0dd0*/  IMAD.WIDE.U32 R14, R2, UR12, RZ ;  /* 0x0000000c020e7c25 */ /* 0x000fca000f8e00ff */
[----:B------:R-:W-:-:S07]  /*0de0*/  IADD3 R12, PT, PT, R15, R12, RZ ;  /* 0x0000000c0f0c7210 */ /* 0x000fce0007ffe0ff */
.L_x_279:
        /* <DEDUP_REMOVED lines=27> */
.L_x_280:
[-C--:B------:R-:W-:Y:S02]  /*0fa0*/  IMAD R20, R33, R6.reuse, RZ ;  /* 0x0000000621147224 */ /* 0x080fe400078e02ff */
[----:B------:R-:W-:-:S05]  /*0fb0*/  IMAD.WIDE.U32 R26, R32, R6, RZ ;  /* 0x00000006201a7225 */ /* 0x000fca00078e00ff */
[----:B------:R-:W-:-:S07]  /*0fc0*/  IADD3 R20, PT, PT, R27, R20, RZ ;  /* 0x000000141b147210 */ /* 0x000fce0007ffe0ff */
.L_x_281:
        /* <DEDUP_REMOVED lines=20> */
.L_x_282:
[----:B------:R-:W1:Y:S01]  /*1110*/  LDC R17, c[0x0][0x434] ;  /* 0x00010d00ff117b82 */ /* 0x000e620000000800 */
[----:B------:R-:W-:-:S04]  /*1120*/  IMAD R2, R199, UR6, R194 ;  /* 0x00000006c7027c24 */ /* 0x000fc8000f8e02c2 */
[----:B-1----:R-:W-:-:S03]  /*1130*/  IMAD R17, R2, R17, RZ ;  /* 0x0000001102117224 */ /* 0x002fc600078e02ff */
.L_x_283:
        /* <DEDUP_REMOVED lines=11> */
.L_x_284:
[----:B------:R-:W1:Y:S01]  /*11f0*/  LDC R25, c[0x0][0x444] ;  /* 0x00011100ff197b82 */ /* 0x000e620000000800 */
[----:B------:R-:W-:-:S04]  /*1200*/  IMAD R2, R199, UR6, R194 ;  /* 0x00000006c7027c24 */ /* 0x000fc8000f8e02c2 */
[----:B-1----:R-:W-:-:S07]  /*1210*/  IMAD R25, R2, R25, RZ ;  /* 0x0000001902197224 */ /* 0x002fce00078e02ff */
.L_x_285:
[----:B------:R-:W1:Y:S01]  /*1220*/  S2R R15, SR_TID.X ;  /* 0x00000000000f7919 */ /* 0x000e620000002100 */
[----:B------:R-:W2:Y:S01]  /*1230*/  LDC.64 R6, c[0x0][0x5f8] ;  /* 0x00017e00ff067b82 */ /* 0x000ea20000000a00 */
[----:B------:R-:W-:Y:S01]  /*1240*/  IMAD R31, R31, UR6, RZ ;  /* 0x000000061f1f7c24 */ /* 0x000fe2000f8e02ff */
[--C-:B------:R-:W-:Y:S01]  /*1250*/  IADD3 R33, P1, P0, R28, R26, R21.reuse ;  /* 0x0000001a1c217210 */ /* 0x100fe2000783e015 */
[----:B------:R-:W3:Y:S01]  /*1260*/  LDCU.64 UR6, c[0x0][0x3c8] ;  /* 0x00007900ff0677ac */ /* 0x000ee20008000a00 */
[----:B------:R-:W-:Y:S01]  /*1270*/  SHF.R.S32.HI R21, RZ, 0x1f, R21 ;  /* 0x0000001fff157819 */ /* 0x000fe20000011415 */
[----:B------:R-:W-:Y:S01]  /*1280*/  IMAD R25, R18, 0x40, R25 ;  /* 0x0000004012197824 */ /* 0x000fe200078e0219 */
[----:B------:R-:W-:Y:S01]  /*1290*/  IADD3 R34, P3, PT, R202, R34, RZ ;  /* 0x00000022ca227210 */ /* 0x000fe20007f7e0ff */
[----:B------:R-:W4:Y:S01]  /*12a0*/  LDCU.64 UR10, c[0x0][0x380] ;  /* 0x00007000ff0a77ac */ /* 0x000f220008000a00 */
[----:B------:R-:W5:Y:S01]  /*12b0*/  LDC.64 R4, c[0x0][0x3b0] ;  /* 0x0000ec00ff047b82 */ /* 0x000f620000000a00 */
[----:B------:R-:W-:Y:S01]  /*12c0*/  ISETP.NE.AND P4, PT, RZ, UR5, PT ;  /* 0x00000005ff007c0c */ /* 0x000fe2000bf85270 */
[----:B------:R-:W-:Y:S01]  /*12d0*/  IMAD R17, R18, 0x40, R17 ;  /* 0x0000004012117824 */ /* 0x000fe200078e0211 */
[----:B------:R-:W-:Y:S01]  /*12e0*/  IADD3.X R27, PT, PT, R27, R20, R21, P1, P0 ;  /* 0x000000141b1b7210 */ /* 0x000fe20000fe0415 */
[----:B------:R-:W-:Y:S01]  /*12f0*/  IMAD.MOV.U32 R20, RZ, RZ, R202 ;  /* 0x000000ffff147224 */ /* 0x000fe200078e00ca */
[----:B------:R-:W4:Y:S01]  /*1300*/  LDCU.64 UR4, c[0x0][0x570] ;  /* 0x0000ae00ff0477ac */ /* 0x000f220008000a00 */
[----:B------:R-:W-:Y:S01]  /*1310*/  IMAD.MOV.U32 R21, RZ, RZ, RZ ;  /* 0x000000ffff157224 */ /* 0x000fe200078e00ff */
[----:B------:R-:W-:Y:S01]  /*1320*/  BSSY.RECONVERGENT B1, `(.L_x_275) ;  /* 0x0000693000017945 */ /* 0x000fe20003800200 */
[----:B------:R-:W3:Y:S01]  /*1330*/  LDC.64 R2, c[0x0][0x590] ;  /* 0x00016400ff027b82 */ /* 0x000ee20000000a00 */
[----:B------:R-:W-:-:S02]  /*1340*/  IMAD.X R35, RZ, RZ, R24, P3 ;  /* 0x000000ffff237224 */ /* 0x000fc400018e0618 */
[----:B--2---:R-:W-:-:S05]  /*1350*/  IMAD.WIDE.U32 R36, R6, UR16, RZ ;  /* 0x0000001006247c25 */ /* 0x004fca000f8e00ff */
[----:B------:R-:W2:Y:S01]  /*1360*/  LDC R26, c[0x0][0x508] ;  /* 0x00014200ff1a7b82 */ /* 0x000ea20000000800 */
[----:B------:R-:W-:Y:S02]  /*1370*/  SEL R30, R36, RZ, P4 ;  /* 0x000000ff241e7207 */ /* 0x000fe40002000000 */
[----:B-1----:R-:W-:Y:S01]  /*1380*/  LOP3.LUT R29, R15, 0x1f, RZ, 0xc0, !PT ;  /* 0x0000001f0f1d7812 */ /* 0x002fe200078ec0ff */
[----:B-----5:R-:W-:-:S04]  /*1390*/  IMAD R24, R23, R4, RZ ;  /* 0x0000000417187224 */ /* 0x020fc800078e02ff */
[----:B------:R-:W1:Y:S01]  /*13a0*/  LDC.64 R248, c[0x0][0x420] ;  /* 0x00010800fff87b82 */ /* 0x000e620000000a00 */
[----:B------:R-:W-:Y:S02]  /*13b0*/  IMAD R28, R200, R31, R29 ;  /* 0x0000001fc81c7224 */ /* 0x000fe400078e021d */
[----:B------:R-:W-:Y:S02]  /*13c0*/  IMAD R29, R7, UR16, R37 ;  /* 0x00000010071d7c24 */ /* 0x000fe4000f8e0225 */
[----:B------:R-:W-:-:S03]  /*13d0*/  IMAD.WIDE.U32 R36, R19, R4, R20 ;  /* 0x0000000413247225 */ /* 0x000fc600078e0014 */
[----:B------:R-:W5:Y:S01]  /*13e0*/  LDC.64 R6, c[0x0][0x598] ;  /* 0x00016600ff067b82 */ /* 0x000f620000000a00 */
[----:B------:R-:W-:Y:S01]  /*13f0*/  IADD3 R30, P1, P0, R28, R33, R30 ;  /* 0x000000211c1e7210 */ /* 0x000fe2000783e01e */
[----:B---3--:R-:W-:Y:S01]  /*1400*/  IMAD R32, R23, R2, RZ ;  /* 0x0000000217207224 */ /* 0x008fe200078e02ff */
[----:B------:R-:W-:Y:S01]  /*1410*/  IADD3 R22, P3, PT, R22, R36, RZ ;  /* 0x0000002416167210 */ /* 0x000fe20007f7e0ff */
[C---:B------:R-:W-:Y:S01]  /*1420*/  IMAD R23, R19.reuse, R5, R24 ;  /* 0x0000000513177224 */ /* 0x040fe200078e0218 */
[----:B------:R-:W-:Y:S01]  /*1430*/  SHF.R.S32.HI R28, RZ, 0x1f, R28 ;  /* 0x0000001fff1c7819 */ /* 0x000fe2000001141c */
[----:B------:R-:W-:Y:S01]  /*1440*/  IMAD R32, R19, R3, R32 ;  /* 0x0000000313207224 */ /* 0x000fe200078e0220 */
[----:B------:R-:W-:Y:S01]  /*1450*/  SEL R29, R29, RZ, P4 ;  /* 0x000000ff1d1d7207 */ /* 0x000fe20002000000 */
[----:B------:R-:W-:Y:S01]  /*1460*/  IMAD.WIDE.U32 R34, R19, R2, R34 ;  /* 0x0000000213227225 */ /* 0x000fe200078e0022 */
[----:B------:R-:W-:Y:S02]  /*1470*/  IADD3.X R23, PT, PT, R0, R37, R23, P3, !PT ;  /* 0x0000002500177210 */ /* 0x000fe40001ffe417 */
[----:B------:R-:W-:Y:S01]  /*1480*/  IADD3 R0, PT, PT, R230, R9, RZ ;  /* 0x00000009e6007210 */ /* 0x000fe20007ffe0ff */
[----:B------:R-:W-:Y:S01]  /*1490*/  IMAD.IADD R35, R35, 0x1, R32 ;  /* 0x0000000123237824 */ /* 0x000fe200078e0220 */
[----:B------:R-:W-:Y:S01]  /*14a0*/  IADD3.X R28, PT, PT, R28, R27, R29, P1, P0 ;  /* 0x0000001b1c1c7210 */ /* 0x000fe20000fe041d */
[----:B------:R-:W-:Y:S01]  /*14b0*/  IMAD.SHL.U32 R31, R31, 0x40, RZ ;  /* 0x000000401f1f7824 */ /* 0x000fe200078e00ff */
[----:B--2---:R-:W-:Y:S01]  /*14c0*/  IADD3 R26, PT, PT, R0, -R26, -R239 ;  /* 0x8000001a001a7210 */ /* 0x004fe20007ffe8ef */
[----:B------:R-:W-:Y:S01]  /*14d0*/  IMAD.WIDE.U32 R22, R194, UR6, R22 ;  /* 0x00000006c2167c25 */ /* 0x000fe2000f8e0016 */
[----:B------:R-:W-:-:S02]  /*14e0*/  SHF.L.U64.HI R226, R2, 0x5, R3 ;  /* 0x0000000502e27819 */ /* 0x000fc40000010203 */
[C---:B------:R-:W-:Y:S01]  /*14f0*/  IADD3 R30, P0, PT, R31.reuse, R30, RZ ;  /* 0x0000001e1f1e7210 */ /* 0x040fe20007f1e0ff */
[----:B------:R-:W-:Y:S01]  /*1500*/  IMAD R23, R194, UR7, R23 ;  /* 0x00000007c2177c24 */ /* 0x000fe2000f8e0217 */
[----:B------:R-:W2:Y:S01]  /*1510*/  LDCU.64 UR6, c[0x0][0x550] ;  /* 0x0000aa00ff0677ac */ /* 0x000ea20008000a00 */
[----:B------:R-:W-:Y:S01]  /*1520*/  SHF.L.U32 R227, R2, 0x5, RZ ;  /* 0x0000000502e37819 */ /* 0x000fe200000006ff */
[C---:B-----5:R-:W-:Y:S01]  /*1530*/  IMAD.WIDE.U32 R32, R194.reuse, R6, R34 ;  /* 0x00000006c2207225 */ /* 0x060fe200078e0022 */
[----:B------:R-:W-:Y:S02]  /*1540*/  LEA.HI.X.SX32 R31, R31, R28, 0x1, P0 ;  /* 0x0000001c1f1f7211 */ /* 0x000fe400000f0eff */
[----:B------:R-:W3:Y:S01]  /*1550*/  LDC.64 R28, c[0x0][0x5e8] ;  /* 0x00017a00ff1c7b82 */ /* 0x000ee20000000a00 */
[----:B------:R-:W-:Y:S01]  /*1560*/  IMAD R33, R194, R7, R33 ;  /* 0x00000007c2217224 */ /* 0x000fe200078e0221 */
[----:B------:R-:W-:Y:S01]  /*1570*/  SHF.R.S32.HI R7, RZ, 0x1f, R26 ;  /* 0x0000001fff077819 */ /* 0x000fe2000001141a */
[----:B------:R-:W-:Y:S01]  /*1580*/  IMAD.WIDE.U32 R22, R203, R4, R22 ;  /* 0x00000004cb167225 */ /* 0x000fe200078e0016 */
[----:B----4-:R-:W-:-:S02]  /*1590*/  LEA R242, P0, R30, UR4, 0x2 ;  /* 0x000000041ef27c11 */ /* 0x010fc4000f8010ff */
[----:B------:R-:W-:Y:S01]  /*15a0*/  LEA.HI R7, R7, R26, RZ, 0x6 ;  /* 0x0000001a07077211 */ /* 0x000fe200078f30ff */
[C---:B------:R-:W-:Y:S01]  /*15b0*/  IMAD R6, R203.reuse, R5, R23 ;  /* 0x00000005cb067224 */ /* 0x040fe200078e0217 */
[C---:B------:R-:W-:Y:S01]  /*15c0*/  LEA R246, P1, R22.reuse, UR10, 0x1 ;  /* 0x0000000a16f67c11 */ /* 0x040fe2000f8208ff */
[C---:B------:R-:W-:Y:S01]  /*15d0*/  IMAD.WIDE.U32 R26, R203.reuse, R2, R32 ;  /* 0x00000002cb1a7225 */ /* 0x040fe200078e0020 */
[----:B------:R-:W-:Y:S02]  /*15e0*/  SHF.R.S32.HI R7, RZ, 0x6, R7 ;  /* 0x00000006ff077819 */ /* 0x000fe40000011407 */
[----:B------:R-:W-:Y:S01]  /*15f0*/  LEA.HI.X R247, R22, UR11, R6, 0x1, P1 ;  /* 0x0000000b16f77c11 */ /* 0x000fe200088f0c06 */
[----:B------:R-:W-:Y:S01]  /*1600*/  IMAD R19, R203, R3, R27 ;  /* 0x00000003cb137224 */ /* 0x000fe200078e021b */
[----:B------:R-:W-:Y:S01]  /*1610*/  VIMNMX R224, PT, PT, RZ, R7, !PT ;  /* 0x00000007ffe07248 */ /* 0x000fe20007fe0100 */
[----:B-1----:R-:W-:Y:S01]  /*1620*/  IMAD.WIDE R248, R17, 0x4, R248 ;  /* 0x0000000411f87825 */ /* 0x002fe200078e02f8 */
[----:B------:R-:W-:-:S02]  /*1630*/  LEA.HI.X R243, R30, UR5, R31, 0x2, P0 ;  /* 0x000000051ef37c11 */ /* 0x000fc400080f141f */
[----:B------:R-:W-:Y:S01]  /*1640*/  ISETP.GT.AND P1, PT, R237, R224, PT ;  /* 0x000000e0ed00720c */ /* 0x000fe20003f24270 */
[----:B------:R-:W-:Y:S01]  /*1650*/  IMAD.SHL.U32 R7, R4, 0x20, RZ ;  /* 0x0000002004077824 */ /* 0x000fe200078e00ff */
[----:B--2---:R-:W-:Y:S02]  /*1660*/  LEA R244, P0, R26, UR6, 0x1 ;  /* 0x000000061af47c11 */ /* 0x004fe4000f8008ff */
[----:B------:R-:W-:Y:S02]  /*1670*/  SHF.L.U64.HI R5, R4, 0x5, R5 ;  /* 0x0000000504057819 */ /* 0x000fe40000010205 */
[----:B------:R-:W-:Y:S01]  /*1680*/  LEA.HI.X R245, R26, UR7, R19, 0x1, P0 ;  /* 0x000000071af57c11 */ /* 0x000fe200080f0c13 */
[----:B---3--:R-:W-:Y:S01]  /*1690*/  IMAD.WIDE R228, R25, 0x4, R28 ;  /* 0x0000000419e47825 */ /* 0x008fe200078e021c */
[----:B------:R-:W-:-:S05]  /*16a0*/  IADD3 R6, P0, PT, R203, 0x20, RZ ;  /* 0x00000020cb067810 */ /* 0x000fca0007f1e0ff */
        /* <DEDUP_REMOVED lines=12> */
[----:B------:R-:W-:Y:S05]  /*1770*/  BRA `(.L_x_288) ;  /* 0x0000000000147947 */ /* 0x000fea0003800000 */
.L_x_287:
[----:B------:R-:W1:Y:S01]  /*1780*/  LDCU.64 UR10, c[0x0][0x5c0] ;  /* 0x0000b800ff0a77ac */ /* 0x000e620008000a00 */
[----:B------:R-:W-:-:S05]  /*1790*/  IADD3 R0, PT, PT, R238, R241, RZ ;  /* 0x000000f1ee007210 */ /* 0x000fca0007ffe0ff */
[C---:B-1----:R-:W-:Y:S02]  /*17a0*/  IMAD R3, R0.reuse, UR11, RZ ;  /* 0x0000000b00037c24 */ /* 0x042fe4000f8e02ff */
[----:B------:R-:W-:-:S05]  /*17b0*/  IMAD.WIDE.U32 R4, R0, UR10, RZ ;  /* 0x0000000a00047c25 */ /* 0x000fca000f8e00ff */
[----:B------:R-:W-:Y:S02]  /*17c0*/  IADD3 R0, PT, PT, R5, R3, RZ ;  /* 0x0000000305007210 */ /* 0x000fe40007ffe0ff */
.L_x_288:
        /* <DEDUP_REMOVED lines=11> */
.L_x_289:
[----:B------:R-:W1:Y:S01]  /*1880*/  LDCU.64 UR6, c[0x0][0x5c8] ;  /* 0x0000b900ff0677ac */ /* 0x000e620008000a00 */
[----:B------:R-:W-:-:S05]  /*1890*/  IADD3 R238, PT, PT, R238, R241, RZ ;  /* 0x000000f1eeee7210 */ /* 0x000fca0007ffe0ff */
[C---:B-1----:R-:W-:Y:S02]  /*18a0*/  IMAD R5, R238.reuse, UR7, RZ ;  /* 0x00000007ee057c24 */ /* 0x042fe4000f8e02ff */
[----:B------:R-:W-:-:S05]  /*18b0*/  IMAD.WIDE.U32 R8, R238, UR6, RZ ;  /* 0x00000006ee087c25 */ /* 0x000fca000f8e00ff */
[----:B------:R-:W-:Y:S02]  /*18c0*/  IADD3 R5, PT, PT, R9, R5, RZ ;  /* 0x0000000509057210 */ /* 0x000fe40007ffe0ff */
.L_x_290:
[----:B------:R-:W1:Y:S01]  /*18d0*/  LDCU.64 UR4, c[0x0][0x5d8] ;  /* 0x0000bb00ff0477ac */ /* 0x000e620008000a00 */
[----:B------:R-:W-:Y:S01]  /*18e0*/  IMAD R3, R11, UR10, RZ ;  /* 0x0000000a0b037c24 */ /* 0x000fe2000f8e02ff */
[C---:B------:R-:W-:Y:S01]  /*18f0*/  IADD3 R239, PT, PT, -R230.reuse, R239, RZ ;  /* 0x000000efe6ef7210 */ /* 0x040fe20007ffe1ff */
[C---:B------:R-:W-:Y:S01]  /*1900*/  IMAD.WIDE.U32 R12, R230.reuse, UR10, R20 ;  /* 0x0000000ae60c7c25 */ /* 0x040fe2000f8e0014 */
        /* <DEDUP_REMOVED lines=23> */
.L_x_292:
[----:B------:R-:W-:Y:S05]  /*1a80*/  BSYNC.RECONVERGENT B0 ;  /* 0x0000000000007941 */ /* 0x000fea0003800200 */
.L_x_291:
        /* <DEDUP_REMOVED lines=17> */
.L_x_294:
[----:B------:R-:W-:Y:S05]  /*1ba0*/  BSYNC.RECONVERGENT B0 ;  /* 0x0000000000007941 */ /* 0x000fea0003800200 */
.L_x_293:
[----:B------:R-:W3:Y:S01]  /*1bb0*/  LDCU.64 UR4, c[0x0][0x5e0] ;  /* 0x0000bc00ff0477ac */ /* 0x000ee20008000a00 */
[----:B------:R-:W-:Y:S01]  /*1bc0*/  IMAD.WIDE.U32 R12, R230, UR6, R20 ;  /* 0x00000006e60c7c25 */ /* 0x000fe2000f8e0014 */
[----:B------:R-:W-:Y:S03]  /*1bd0*/  BSSY.RECONVERGENT B0, `(.L_x_295) ;  /* 0x0000016000007945 */ /* 0x000fe60003800200 */
[----:B------:R-:W-:Y:S01]  /*1be0*/  IMAD R11, R11, UR6, RZ ;  /* 0x000000060b0b7c24 */ /* 0x000fe2000f8e02ff */
[----:B------:R-:W-:-:S03]  /*1bf0*/  IADD3 R8, P0, PT, R8, R12, RZ ;  /* 0x0000000c08087210 */ /* 0x000fc60007f1e0ff */
[----:B------:R-:W-:-:S05]  /*1c00*/  IMAD R11, R230, UR7, R11 ;  /* 0x00000007e60b7c24 */ /* 0x000fca000f8e020b */
[----:B------:R-:W-:-:S03]  /*1c10*/  IADD3.X R9, PT, PT, R5, R13, R11, P0, !PT ;  /* 0x0000000d05097210 */ /* 0x000fc600007fe40b */
        /* <DEDUP_REMOVED lines=17> */
.L_x_296:
[----:B------:R-:W-:Y:S05]  /*1d30*/  BSYNC.RECONVERGENT B0 ;  /* 0x0000000000007941 */ /* 0x000fea0003800200 */
.L_x_295:
[----:B------:R-:W-:Y:S05]  /*1d40*/  @P4 BRA `(.L_x_297) ;  /* 0x0000005c00c04947 */ /* 0x000fea0003800000 */
[----:B------:R-:W4:Y:S01]  /*1d50*/  LDCU UR10, c[0x0][0x440] ;  /* 0x00008800ff0a77ac */ /* 0x000f220008000800 */
[----:B---3--:R-:W-:Y:S02]  /*1d60*/  IMAD R5, R2, UR6, RZ ;  /* 0x0000000602057c24 */ /* 0x008fe4000f8e02ff */
[----:B------:R-:W-:Y:S01]  /*1d70*/  IMAD.MOV.U32 R2, RZ, RZ, R8 ;  /* 0x000000ffff027224 */ /* 0x000fe200078e0008 */
[----:B------:R-:W3:Y:S01]  /*1d80*/  LDCU.64 UR4, c[0x0][0x568] ;  /* 0x0000ad00ff0477ac */ /* 0x000ee20008000a00 */
        /* <DEDUP_REMOVED lines=13> */
.L_x_286:
[C---:B------:R-:W-:Y:S01]  /*1e60*/  IMAD R3, R18.reuse, -0x40, R9 ;  /* 0xffffffc012037824 */ /* 0x040fe200078e0209 */
[----:B------:R-:W-:Y:S01]  /*1e70*/  @P4 BAR.SYNC.DEFER_BLOCKING 0x0 ;  /* 0x0000000000004b1d */ /* 0x000fe20000010000 */
[----:B------:R-:W-:-:S03]  /*1e80*/  LOP3.LUT R4, R18, 0x80000001, RZ, 0xc0, !PT ;  /* 0x8000000112047812 */ /* 0x000fc600078ec0ff */
[----:B------:R-:W-:Y:S02]  /*1e90*/  ISETP.GE.AND P4, PT, R203, R3, PT ;  /* 0x00000003cb00720c */ /* 0x000fe40003f86270 */
[----:B------:R-:W-:Y:S01]  /*1ea0*/  ISETP.NE.AND P0, PT, R4, 0x1, PT ;  /* 0x000000010400780c */ /* 0x000fe20003f05270 */
[----:B------:R-:W-:Y:S03]  /*1eb0*/  BSSY.RECONVERGENT B0, `(.L_x_298) ;  /* 0x000001c000007945 */ /* 0x000fe60003800200 */
[----:B------:R-:W-:-:S07]  /*1ec0*/  SEL R4, RZ, 0x6000, P0 ;  /* 0x00006000ff047807 */ /* 0x000fce0000000000 */
        /* <DEDUP_REMOVED lines=21> */
.L_x_300:
[----:B------:R2:W-:Y:S01]  /*2020*/  STS.128 [R211+0x10000], RZ ;  /* 0x010000ffd3007388 */ /* 0x0005e20000000c00 */
[----:B------:R-:W-:Y:S05]  /*2030*/  BRA `(.L_x_301) ;  /* 0x00000000000c7947 */ /* 0x000fea0003800000 */
.L_x_299:
[----:B------:R1:W-:Y:S04]  /*2040*/  STS.128 [R211+0xc000], RZ ;  /* 0x00c000ffd3007388 */ /* 0x0003e80000000c00 */
[----:B------:R1:W-:Y:S04]  /*2050*/  STS.128 [R211+0xe000], RZ ;  /* 0x00e000ffd3007388 */ /* 0x0003e80000000c00 */
[----:B------:R1:W-:Y:S02]  /*2060*/  STS.128 [R211+0x10000], RZ ;  /* 0x010000ffd3007388 */ /* 0x0003e40000000c00 */
.L_x_301:
[----:B------:R-:W-:Y:S05]  /*2070*/  BSYNC.RECONVERGENT B0 ;  /* 0x0000000000007941 */ /* 0x000fea0003800200 */
.L_x_298:
[----:B------:R-:W-:Y:S01]  /*2080*/  ISETP.GE.AND P3, PT, R196, R3, PT ;  /* 0x00000003c400720c */ /* 0x000fe20003f66270 */
[----:B------:R-:W-:-:S12]  /*2090*/  BSSY.RECONVERGENT B0, `(.L_x_302) ;  /* 0x000001c000007945 */ /* 0x000fd80003800200 */
[----:B------:R4:W-:Y:S04]  /*20a0*/  @P3 STS.128 [R211+0xd000], RZ ;  /* 0x00d000ffd3003388 */ /* 0x0009e80000000c00 */
[----:B------:R4:W-:Y:S04]  /*20b0*/  @P3 STS.128 [R211+0xf000], RZ ;  /* 0x00f000ffd3003388 */ /* 0x0009e80000000c00 */
[----:B------:R4:W-:Y:S01]  /*20c0*/  @P3 STS.128 [R211+0x11000], RZ ;  /* 0x011000ffd3003388 */ /* 0x0009e20000000c00 */
[----:B------:R-:W-:Y:S05]  /*20d0*/  @P3 BRA `(.L_x_303) ;  /* 0x00000000005c3947 */ /* 0x000fea0003800000 */
[----:B------:R-:W5:Y:S01]  /*20e0*/  LDCU UR4, c[0x0][0x440] ;  /* 0x00008800ff0477ac */ /* 0x000f620008000800 */
        /* <DEDUP_REMOVED lines=21> */
.L_x_304:
[----:B------:R1:W-:Y:S02]  /*2240*/  STS.128 [R211+0x11000], RZ ;  /* 0x011000ffd3007388 */ /* 0x0003e40000000c00 */
.L_x_303:
[----:B------:R-:W-:Y:S05]  /*2250*/  BSYNC.RECONVERGENT B0 ;  /* 0x0000000000007941 */ /* 0x000fea0003800200 */
.L_x_302:
        /* <DEDUP_REMOVED lines=23> */
.L_x_307:
[----:B------:R1:W-:Y:S01]  /*23d0*/  STS.128 [R235+0x4000], RZ ;  /* 0x004000ffeb007388 */ /* 0x0003e20000000c00 */
[----:B------:R-:W-:Y:S05]  /*23e0*/  BRA `(.L_x_308) ;  /* 0x00000000000c7947 */ /* 0x000fea0003800000 */
.L_x_306:
[----:B------:R1:W-:Y:S04]  /*23f0*/  STS.128 [R235], RZ ;  /* 0x000000ffeb007388 */ /* 0x0003e80000000c00 */
[----:B------:R1:W-:Y:S04]  /*2400*/  STS.128 [R235+0x2000], RZ ;  /* 0x002000ffeb007388 */ /* 0x0003e80000000c00 */
[----:B------:R1:W-:Y:S02]  /*2410*/  STS.128 [R235+0x4000], RZ ;  /* 0x004000ffeb007388 */ /* 0x0003e40000000c00 */
.L_x_308:
[----:B------:R-:W-:Y:S05]  /*2420*/  BSYNC.RECONVERGENT B0 ;  /* 0x0000000000007941 */ /* 0x000fea0003800200 */
.L_x_305:
[----:B------:R1:W-:Y:S01]  /*2430*/  @P3 STS.128 [R235+0x1000], RZ ;  /* 0x001000ffeb003388 */ /* 0x0003e20000000c00 */
[----:B------:R-:W-:Y:S03]  /*2440*/  BSSY.RECONVERGENT B0, `(.L_x_309) ;  /* 0x000001b000007945 */ /* 0x000fe60003800200 */
[----:B------:R1:W-:Y:S04]  /*2450*/  @P3 STS.128 [R235+0x3000], RZ ;  /* 0x003000ffeb003388 */ /* 0x0003e80000000c00 */
[----:B------:R1:W-:Y:S01]  /*2460*/  @P3 STS.128 [R235+0x5000], RZ ;  /* 0x005000ffeb003388 */ /* 0x0003e20000000c00 */
[----:B------:R-:W-:Y:S05]  /*2470*/  @P3 BRA `(.L_x_310) ;  /* 0x00000000005c3947 */ /* 0x000fea0003800000 */
[----:B------:R-:W5:Y:S01]  /*2480*/  LDCU UR4, c[0x0][0x440] ;  /* 0x00008800ff0477ac */ /* 0x000f620008000800 */
        /* <DEDUP_REMOVED lines=21> */
.L_x_311:
[----:B------:R1:W-:Y:S02]  /*25e0*/  STS.128 [R235+0x5000], RZ ;  /* 0x005000ffeb007388 */ /* 0x0003e40000000c00 */
.L_x_310:
[----:B------:R-:W-:Y:S05]  /*25f0*/  BSYNC.RECONVERGENT B0 ;  /* 0x0000000000007941 */ /* 0x000fea0003800200 */
.L_x_309:
[CC--:B------:R-:W-:Y:S01]  /*2600*/  ISETP.GE.AND P1, PT, R198.reuse, R3.reuse, PT ;  /* 0x00000003c600720c */ /* 0x0c0fe20003f26270 */
[C---:B------:R-:W-:Y:S01]  /*2610*/  IMAD.WIDE.U32 R24, R198.reuse, 0x4, R248 ;  /* 0x00000004c6187825 */ /* 0x040fe200078e00f8 */
[----:B------:R-:W-:Y:S01]  /*2620*/  MOV R234, 0x7f800000 ;  /* 0x7f80000000ea7802 */ /* 0x000fe20000000f00 */
[----:B------:R-:W2:Y:S01]  /*2630*/  LDCU.64 UR4, c[0x0][0x3d0] ;  /* 0x00007a00ff0477ac */ /* 0x000ea20008000a00 */
[----:B-1----:R-:W-:Y:S02]  /*2640*/  IADD3 R18, PT, PT, R198, 0x8, RZ ;  /* 0x00000008c6127810 */ /* 0x002fe40007ffe0ff */
[----:B------:R-:W-:Y:S02]  /*2650*/  MOV R233, 0x7f800000 ;  /* 0x7f80000000e97802 */ /* 0x000fe40000000f00 */
[----:B------:R-:W-:-:S05]  /*2660*/  ISETP.GE.AND P0, PT, R18, R3, PT ;  /* 0x000000031200720c */ /* 0x000fca0003f06270 */
[----:B------:R1:W5:Y:S01]  /*2670*/  @!P1 LDG.E R234, desc[UR18][R24.64] ;  /* 0x0000001218ea9981 */ /* 0x000362000c1e1900 */
[----:B------:R-:W-:Y:S01]  /*2680*/  IMAD R3, R11, UR14, RZ ;  /* 0x0000000e0b037c24 */ /* 0x000fe2000f8e02ff */
[C---:B------:R-:W-:Y:S01]  /*2690*/  IADD3 R214, PT, PT, -R230.reuse, R239, RZ ;  /* 0x000000efe6d67210 */ /* 0x040fe20007ffe1ff */
[----:B------:R-:W-:-:S03]  /*26a0*/  IMAD.WIDE.U32 R22, R230, UR14, R20 ;  /* 0x0000000ee6167c25 */ /* 0x000fc6000f8e0014 */
[----:B------:R-:W-:Y:S01]  /*26b0*/  ISETP.GE.AND P4, PT, R203, R214, PT ;  /* 0x000000d6cb00720c */ /* 0x000fe20003f86270 */
[----:B------:R-:W-:Y:S01]  /*26c0*/  IMAD R18, R230, UR15, R3 ;  /* 0x0000000fe6127c24 */ /* 0x000fe2000f8e0203 */
[----:B------:R1:W5:Y:S01]  /*26d0*/  @!P0 LDG.E R233, desc[UR18][R24.64+0x20] ;  /* 0x0000201218e98981 */ /* 0x000362000c1e1900 */
[----:B------:R-:W-:Y:S01]  /*26e0*/  IADD3 R16, P0, PT, R16, R22, RZ ;  /* 0x0000001610107210 */ /* 0x000fe20007f1e0ff */
[----:B--2---:R-:W-:Y:S01]  /*26f0*/  IMAD R3, R8, UR4, RZ ;  /* 0x0000000408037c24 */ /* 0x004fe2000f8e02ff */
[----:B------:R-:W-:Y:S02]  /*2700*/  BSSY.RECONVERGENT B0, `(.L_x_312) ;  /* 0x0000026000007945 */ /* 0x000fe40003800200 */
[----:B------:R-:W-:Y:S01]  /*2710*/  IADD3.X R17, PT, PT, R13, R23, R18, P0, !PT ;  /* 0x000000170d117210 */ /* 0x000fe200007fe412 */
        /* <DEDUP_REMOVED lines=31> */
.L_x_314:
[----:B------:R3:W-:Y:S01]  /*2910*/  STS.128 [R211+0x16000], RZ ;  /* 0x016000ffd3007388 */ /* 0x0007e20000000c00 */
[----:B------:R-:W-:Y:S05]  /*2920*/  BRA `(.L_x_315) ;  /* 0x00000000000c7947 */ /* 0x000fea0003800000 */
.L_x_313:
[----:B------:R2:W-:Y:S04]  /*2930*/  STS.128 [R211+0x12000], RZ ;  /* 0x012000ffd3007388 */ /* 0x0005e80000000c00 */
[----:B------:R2:W-:Y:S04]  /*2940*/  STS.128 [R211+0x14000], RZ ;  /* 0x014000ffd3007388 */ /* 0x0005e80000000c00 */
[----:B------:R2:W-:Y:S02]  /*2950*/  STS.128 [R211+0x16000], RZ ;  /* 0x016000ffd3007388 */ /* 0x0005e40000000c00 */
.L_x_315:
[----:B------:R-:W-:Y:S05]  /*2960*/  BSYNC.RECONVERGENT B0 ;  /* 0x0000000000007941 */ /* 0x000fea0003800200 */
.L_x_312:
        /* <DEDUP_REMOVED lines=34> */
.L_x_318:
[----:B------:R3:W-:Y:S02]  /*2b90*/  STS.128 [R211+0x17000], RZ ;  /* 0x017000ffd3007388 */ /* 0x0007e40000000c00 */
.L_x_317:
[----:B------:R-:W-:Y:S05]  /*2ba0*/  BSYNC.RECONVERGENT B0 ;  /* 0x0000000000007941 */ /* 0x000fea0003800200 */
.L_x_316:
[----:B------:R-:W2:Y:S01]  /*2bb0*/  LDCU.64 UR4, c[0x0][0x3d8] ;  /* 0x00007b00ff0477ac */ /* 0x000ea20008000a00 */
[----:B------:R-:W-:Y:S01]  /*2bc0*/  IMAD.WIDE.U32 R16, R230, UR12, R20 ;  /* 0x0000000ce6107c25 */ /* 0x000fe2000f8e0014 */
[----:B------:R-:W-:Y:S03]  /*2bd0*/  BSSY.RECONVERGENT B0, `(.L_x_319) ;  /* 0x000002a000007945 */ /* 0x000fe60003800200 */
[----:B------:R-:W-:Y:S01]  /*2be0*/  IMAD R3, R11, UR12, RZ ;  /* 0x0000000c0b037c24 */ /* 0x000fe2000f8e02ff */
[----:B------:R-:W-:-:S03]  /*2bf0*/  IADD3 R16, P0, PT, R14, R16, RZ ;  /* 0x000000100e107210 */ /* 0x000fc60007f1e0ff */
[----:B------:R-:W-:-:S05]  /*2c00*/  IMAD R3, R230, UR13, R3 ;  /* 0x0000000de6037c24 */ /* 0x000fca000f8e0203 */
[----:B------:R-:W-:Y:S01]  /*2c10*/  IADD3.X R17, PT, PT, R12, R17, R3, P0, !PT ;  /* 0x000000110c117210 */ /* 0x000fe200007fe403 */
[----:B--2---:R-:W-:Y:S02]  /*2c20*/  IMAD R5, R8, UR4, RZ ;  /* 0x0000000408057c24 */ /* 0x004fe4000f8e02ff */
[----:B------:R-:W-:-:S04]  /*2c30*/  IMAD.WIDE.U32 R16, R10, UR4, R16 ;  /* 0x000000040a107c25 */ /* 0x000fc8000f8e0010 */
[----:B------:R-:W-:-:S05]  /*2c40*/  IMAD R5, R10, UR5, R5 ;  /* 0x000000050a057c24 */ /* 0x000fca000f8e0205 */
[----:B------:R-:W-:Y:S01]  /*2c50*/  IADD3 R5, PT, PT, R17, R5, RZ ;  /* 0x0000000511057210 */ /* 0x000fe20007ffe0ff */
[----:B------:R-:W-:Y:S06]  /*2c60*/  @P4 BRA `(.L_x_320) ;  /* 0x0000000000744947 */ /* 0x000fec0003800000 */
[----:B------:R-:W2:Y:S01]  /*2c70*/  LDCU UR6, c[0x0][0x440] ;  /* 0x00008800ff0677ac */ /* 0x000ea20008000800 */
[----:B------:R-:W-:Y:S02]  /*2c80*/  IMAD.MOV.U32 R10, RZ, RZ, R16 ;  /* 0x000000ffff0a7224 */ /* 0x000fe400078e0010 */
[----:B------:R-:W-:Y:S01]  /*2c90*/  IMAD.MOV.U32 R11, RZ, RZ, R5 ;  /* 0x000000ffff0b7224 */ /* 0x000fe200078e0005 */
[----:B------:R-:W1:Y:S01]  /*2ca0*/  LDCU.64 UR4, c[0x0][0x390] ;  /* 0x00007200ff0477ac */ /* 0x000e620008000a00 */
[----:B------:R-:W-:-:S04]  /*2cb0*/  IMAD.WIDE.U32 R12, R203, UR12, R10 ;  /* 0x0000000ccb0c7c25 */ /* 0x000fc8000f8e000a */
[----:B------:R-:W-:Y:S01]  /*2cc0*/  IMAD R3, R203, UR13, R13 ;  /* 0x0000000dcb037c24 */ /* 0x000fe2000f8e020d */
[----:B--2---:R-:W-:Y:S02]  /*2cd0*/  ISETP.GE.AND P1, PT, R202, UR6, PT ;  /* 0x00000006ca007c0c */ /* 0x004fe4000bf26270 */
[----:B------:R-:W-:Y:S02]  /*2ce0*/  ISETP.GE.AND P0, PT, R208, UR6, PT ;  /* 0x00000006d0007c0c */ /* 0x000fe4000bf06270 */
[----:B-1----:R-:W-:-:S04]  /*2cf0*/  LEA R10, P2, R12, UR4, 0x1 ;  /* 0x000000040c0a7c11 */ /* 0x002fc8000f8408ff */
        /* <DEDUP_REMOVED lines=18> */
.L_x_321:
[----:B------:R2:W-:Y:S01]  /*2e20*/  STS.128 [R211+0x1c000], RZ ;  /* 0x01c000ffd3007388 */ /* 0x0005e20000000c00 */
[----:B------:R-:W-:Y:S05]  /*2e30*/  BRA `(.L_x_322) ;  /* 0x00000000000c7947 */ /* 0x000fea0003800000 */
.L_x_320:
[----:B------:R2:W-:Y:S04]  /*2e40*/  STS.128 [R211+0x18000], RZ ;  /* 0x018000ffd3007388 */ /* 0x0005e80000000c00 */
[----:B------:R2:W-:Y:S04]  /*2e50*/  STS.128 [R211+0x1a000], RZ ;  /* 0x01a000ffd3007388 */ /* 0x0005e80000000c00 */
[----:B------:R2:W-:Y:S02]  /*2e60*/  STS.128 [R211+0x1c000], RZ ;  /* 0x01c000ffd3007388 */ /* 0x0005e40000000c00 */
.L_x_322:
[----:B------:R-:W-:Y:S05]  /*2e70*/  BSYNC.RECONVERGENT B0 ;  /* 0x0000000000007941 */ /* 0x000fea0003800200 */
.L_x_319:
[----:B------:R1:W-:Y:S01]  /*2e80*/  @P3 STS.128 [R211+0x19000], RZ ;  /* 0x019000ffd3003388 */ /* 0x0003e20000000c00 */
[----:B------:R-:W-:Y:S03]  /*2e90*/  BSSY.RECONVERGENT B0, `(.L_x_323) ;  /* 0x0000022000007945 */ /* 0x000fe60003800200 */
[----:B------:R1:W-:Y:S04]  /*2ea0*/  @P3 STS.128 [R211+0x1b000], RZ ;  /* 0x01b000ffd3003388 */ /* 0x0003e80000000c00 */
[----:B------:R1:W-:Y:S01]  /*2eb0*/  @P3 STS.128 [R211+0x1d000], RZ ;  /* 0x01d000ffd3003388 */ /* 0x0003e20000000c00 */
[----:B------:R-:W-:Y:S05]  /*2ec0*/  @P3 BRA `(.L_x_324) ;  /* 0x0000000000783947 */ /* 0x000fea0003800000 */
[----:B------:R-:W3:Y:S01]  /*2ed0*/  LDCU UR6, c[0x0][0x440] ;  /* 0x00008800ff0677ac */ /* 0x000ee20008000800 */
[----:B-12---:R-:W-:Y:S01]  /*2ee0*/  MOV R11, R5 ;  /* 0x00000005000b7202 */ /* 0x006fe20000000f00 */
[----:B------:R-:W-:Y:S01]  /*2ef0*/  IMAD R3, R2, UR12, RZ ;  /* 0x0000000c02037c24 */ /* 0x000fe2000f8e02ff */
[----:B------:R-:W1:Y:S01]  /*2f00*/  LDCU.64 UR4, c[0x0][0x390] ;  /* 0x00007200ff0477ac */ /* 0x000e620008000a00 */
[----:B------:R-:W-:Y:S02]  /*2f10*/  IMAD.MOV.U32 R10, RZ, RZ, R16 ;  /* 0x000000ffff0a7224 */ /* 0x000fe400078e0010 */
[C---:B------:R-:W-:Y:S02]  /*2f20*/  IMAD R3, R6.reuse, UR13, R3 ;  /* 0x0000000d06037c24 */ /* 0x040fe4000f8e0203 */
[----:B------:R-:W-:-:S04]  /*2f30*/  IMAD.WIDE.U32 R10, R6, UR12, R10 ;  /* 0x0000000c060a7c25 */ /* 0x000fc8000f8e000a */
[----:B------:R-:W-:Y:S01]  /*2f40*/  IMAD.IADD R3, R11, 0x1, R3 ;  /* 0x000000010b037824 */ /* 0x000fe200078e0203 */
[----:B---3--:R-:W-:Y:S02]  /*2f50*/  ISETP.GE.AND P1, PT, R202, UR6, PT ;  /* 0x00000006ca007c0c */ /* 0x008fe4000bf26270 */
        /* <DEDUP_REMOVED lines=20> */
.L_x_325:
[----:B------:R2:W-:Y:S02]  /*30a0*/  STS.128 [R211+0x1d000], RZ ;  /* 0x01d000ffd3007388 */ /* 0x0005e40000000c00 */
.L_x_324:
[----:B------:R-:W-:Y:S05]  /*30b0*/  BSYNC.RECONVERGENT B0 ;  /* 0x0000000000007941 */ /* 0x000fea0003800200 */
.L_x_323:
[----:B------:R-:W3:Y:S01]  /*30c0*/  LDCU.64 UR4, c[0x0][0x538] ;  /* 0x0000a700ff0477ac */ /* 0x000ee20008000a00 */
[----:B------:R-:W0:Y:S01]  /*30d0*/  LDGDEPBAR ;  /* 0x00000000000079af */ /* 0x000e220000000000 */
[----:B------:R-:W4:Y:S01]  /*30e0*/  LDC R213, c[0x0][0x44c] ;  /* 0x00011300ffd57b82 */ /* 0x000f220000000800 */
[----:B------:R-:W-:Y:S01]  /*30f0*/  IADD3 R232, PT, PT, R236, R198, R239 ;  /* 0x000000c6ece87210 */ /* 0x000fe20007ffe0ef */
[----:B------:R-:W-:Y:S01]  /*3100*/  IMAD.MOV.U32 R216, RZ, RZ, RZ ;  /* 0x000000ffffd87224 */ /* 0x000fe200078e00ff */
[----:B------:R-:W1:Y:S01]  /*3110*/  LDCU UR6, c[0x0][0x3e0] ;  /* 0x00007c00ff0677ac */ /* 0x000e620008000800 */
[----:B------:R-:W1:Y:S01]  /*3120*/  LDCU UR7, c[0x0][0x45c] ;  /* 0x00008b80ff0777ac */ /* 0x000e620008000800 */
[----:B---3--:R-:W-:-:S04]  /*3130*/  ISETP.NE.U32.AND P1, PT, RZ, UR4, PT ;  /* 0x00000004ff007c0c */ /* 0x008fc8000bf25070 */
[----:B------:R-:W-:-:S13]  /*3140*/  ISETP.NE.AND.EX P1, PT, RZ, UR5, PT, P1 ;  /* 0x00000005ff007c0c */ /* 0x000fda000bf25310 */
[----:B-12---:R-:W1:Y:S01]  /*3150*/  @P1 LDC.64 R2, c[0x0][0x540] ;  /* 0x00015000ff021b82 */ /* 0x006e620000000a00 */
[----:B------:R-:W-:Y:S02]  /*3160*/  @P1 IMAD.MOV.U32 R6, RZ, RZ, R194 ;  /* 0x000000ffff061224 */ /* 0x000fe400078e00c2 */
[----:B------:R-:W-:Y:S02]  /*3170*/  @P1 IMAD.MOV.U32 R7, RZ, RZ, RZ ;  /* 0x000000ffff071224 */ /* 0x000fe400078e00ff */
[----:B-1----:R-:W-:-:S03]  /*3180*/  @P1 IMAD.WIDE.U32 R6, R199, R2, R6 ;  /* 0x00000002c7061225 */ /* 0x002fc600078e0006 */
[----:B------:R-:W1:Y:S01]  /*3190*/  @P1 LDC R2, c[0x0][0x458] ;  /* 0x00011600ff021b82 */ /* 0x000e620000000800 */
[----:B------:R-:W-:Y:S01]  /*31a0*/  @P1 IMAD R3, R199, R3, R7 ;  /* 0x00000003c7031224 */ /* 0x000fe200078e0207 */
[C---:B------:R-:W-:Y:S01]  /*31b0*/  @P1 LEA R10, P0, R6.reuse, UR4, 0x2 ;  /* 0x00000004060a1c11 */ /* 0x040fe2000f8010ff */
[----:B------:R-:W2:Y:S03]  /*31c0*/  LDCU UR4, c[0x0][0x590] ;  /* 0x0000b200ff0477ac */ /* 0x000ea60008000800 */
[----:B------:R-:W-:Y:S01]  /*31d0*/  @P1 LEA.HI.X R11, R6, UR5, R3, 0x2, P0 ;  /* 0x00000005060b1c11 */ /* 0x000fe200080f1403 */
[----:B------:R-:W-:Y:S02]  /*31e0*/  IMAD.IADD R232, R232, 0x1, -R9 ;  /* 0x00000001e8e87824 */ /* 0x000fe400078e0a09 */
[--C-:B------:R-:W-:Y:S02]  /*31f0*/  IMAD.IADD R185, R195, 0x1, R186.reuse ;  /* 0x00000001c3b97824 */ /* 0x100fe400078e02ba */
[----:B------:R-:W-:Y:S01]  /*3200*/  IMAD.IADD R181, R197, 0x1, R186 ;  /* 0x00000001c5b57824 */ /* 0x000fe200078e02ba */
[----:B------:R-:W3:Y:S01]  /*3210*/  @P1 LDG.E R5, desc[UR18][R10.64] ;  /* 0x000000120a051981 */ /* 0x000ee2000c1e1900 */
[----:B------:R-:W-:Y:S01]  /*3220*/  IMAD.SHL.U32 R3, R15, 0x2, RZ ;  /* 0x000000020f037824 */ /* 0x000fe200078e00ff */
[----:B------:R-:W-:Y:S01]  /*3230*/  SHF.R.U32.HI R15, RZ, 0x2, R15 ;  /* 0x00000002ff0f7819 */ /* 0x000fe2000001160f */
[--C-:B------:R-:W-:Y:S01]  /*3240*/  IMAD.IADD R189, R197, 0x1, R4.reuse ;  /* 0x00000001c5bd7824 */ /* 0x100fe200078e0204 */
[----:B------:R-:W-:Y:S01]  /*3250*/  IADD3 R223, PT, PT, R0, 0x40, -R239 ;  /* 0x0000004000df7810 */ /* 0x000fe20007ffe8ef */
[----:B------:R-:W-:Y:S01]  /*3260*/  IMAD.IADD R187, R190, 0x1, R4 ;  /* 0x00000001bebb7824 */ /* 0x000fe200078e0204 */
[----:B------:R-:W-:Y:S01]  /*3270*/  LOP3.LUT R6, R3, 0x6, RZ, 0xc0, !PT ;  /* 0x0000000603067812 */ /* 0x000fe200078ec0ff */
[----:B------:R-:W-:Y:S01]  /*3280*/  IMAD.MOV.U32 R231, RZ, RZ, R235 ;  /* 0x000000ffffe77224 */ /* 0x000fe200078e00eb */
[----:B------:R-:W-:Y:S01]  /*3290*/  CS2R R142, SRZ ;  /* 0x00000000008e7805 */ /* 0x000fe2000001ff00 */
[--C-:B------:R-:W-:Y:S01]  /*32a0*/  IMAD.IADD R183, R195, 0x1, R188.reuse ;  /* 0x00000001c3b77824 */ /* 0x100fe200078e02bc */
[----:B------:R-:W-:Y:S01]  /*32b0*/  LOP3.LUT R3, R6, 0xe0, R15, 0xf8, !PT ;  /* 0x000000e006037812 */ /* 0x000fe200078ef80f */
[----:B-1----:R-:W3:Y:S01]  /*32c0*/  @P1 MUFU.RCP R2, R2 ;  /* 0x0000000200021308 */ /* 0x002ee20000001000 */
[----:B------:R-:W-:Y:S01]  /*32d0*/  IMAD.IADD R182, R197, 0x1, R188 ;  /* 0x00000001c5b67824 */ /* 0x000fe200078e02bc */
[----:B------:R-:W-:-:S02]  /*32e0*/  CS2R R140, SRZ ;  /* 0x00000000008c7805 */ /* 0x000fc4000001ff00 */
[----:B------:R-:W-:Y:S01]  /*32f0*/  CS2R R146, SRZ ;  /* 0x0000000000927805 */ /* 0x000fe2000001ff00 */
[C---:B------:R-:W-:Y:S01]  /*3300*/  IMAD.IADD R3, R230.reuse, 0x1, R3 ;  /* 0x00000001e6037824 */ /* 0x040fe200078e0203 */
[----:B------:R-:W-:Y:S01]  /*3310*/  CS2R R144, SRZ ;  /* 0x0000000000907805 */ /* 0x000fe2000001ff00 */
[----:B------:R-:W-:Y:S01]  /*3320*/  VIADD R230, R230, 0x40 ;  /* 0x00000040e6e67836 */ /* 0x000fe20000000000 */
[----:B------:R-:W-:Y:S01]  /*3330*/  CS2R R138, SRZ ;  /* 0x00000000008a7805 */ /* 0x000fe2000001ff00 */
[C---:B------:R-:W-:Y:S01]  /*3340*/  VIADD R9, R3.reuse, 0x1 ;  /* 0x0000000103097836 */ /* 0x040fe20000000000 */
[----:B------:R-:W-:Y:S01]  /*3350*/  I2FP.F32.S32 R221, R3 ;  /* 0x0000000300dd7245 */ /* 0x000fe20000201400 */
[C---:B------:R-:W-:Y:S01]  /*3360*/  VIADD R219, R3.reuse, 0x8 ;  /* 0x0000000803db7836 */ /* 0x040fe20000000000 */
[----:B------:R-:W-:Y:S01]  /*3370*/  CS2R R136, SRZ ;  /* 0x0000000000887805 */ /* 0x000fe2000001ff00 */
[C---:B------:R-:W-:Y:S01]  /*3380*/  VIADD R7, R3.reuse, 0x9 ;  /* 0x0000000903077836 */ /* 0x040fe20000000000 */
[----:B------:R-:W-:Y:S01]  /*3390*/  I2FP.F32.S32 R9, R9 ;  /* 0x0000000900097245 */ /* 0x000fe20000201400 */
[C---:B------:R-:W-:Y:S01]  /*33a0*/  VIADD R217, R3.reuse, 0x10 ;  /* 0x0000001003d97836 */ /* 0x040fe20000000000 */
[----:B------:R-:W-:Y:S01]  /*33b0*/  I2FP.F32.S32 R219, R219 ;  /* 0x000000db00db7245 */ /* 0x000fe20000201400 */
[----:B------:R-:W-:Y:S01]  /*33c0*/  VIADD R215, R3, 0x18 ;  /* 0x0000001803d77836 */ /* 0x000fe20000000000 */
[----:B------:R-:W-:-:S02]  /*33d0*/  I2FP.F32.S32 R7, R7 ;  /* 0x0000000700077245 */ /* 0x000fc40000201400 */
[----:B------:R-:W-:Y:S02]  /*33e0*/  CS2R R134, SRZ ;  /* 0x0000000000867805 */ /* 0x000fe4000001ff00 */
[----:B------:R-:W-:Y:S02]  /*33f0*/  I2FP.F32.S32 R217, R217 ;  /* 0x000000d900d97245 */ /* 0x000fe40000201400 */
[----:B------:R-:W-:Y:S02]  /*3400*/  CS2R R132, SRZ ;  /* 0x0000000000847805 */ /* 0x000fe4000001ff00 */
[----:B------:R-:W-:Y:S02]  /*3410*/  I2FP.F32.S32 R215, R215 ;  /* 0x000000d700d77245 */ /* 0x000fe40000201400 */
        /* <DEDUP_REMOVED lines=39> */
[----:B------:R-:W-:Y:S01]  /*3690*/  CS2R R20, SRZ ;  /* 0x0000000000147805 */ /* 0x000fe2000001ff00 */
[C---:B------:R-:W-:Y:S01]  /*36a0*/  IMAD.IADD R184, R188.reuse, 0x1, R185 ;  /* 0x00000001bcb87824 */ /* 0x040fe200078e02b9 */
[----:B------:R-:W1:Y:S01]  /*36b0*/  LDCU UR5, c[0x0][0x440] ;  /* 0x00008800ff0577ac */ /* 0x000e620008000800 */
[----:B------:R-:W-:Y:S01]  /*36c0*/  IMAD.IADD R180, R188, 0x1, R181 ;  /* 0x00000001bcb47824 */ /* 0x000fe200078e02b5 */
[----:B--2---:R-:W-:Y:S01]  /*36d0*/  USHF.L.U32 UR4, UR4, 0x6, URZ ;  /* 0x0000000604047899 */ /* 0x004fe200080006ff */
[----:B---3--:R-:W-:Y:S01]  /*36e0*/  @P1 FMUL.FTZ R216, R5, R2 ;  /* 0x0000000205d81220 */ /* 0x008fe20000410000 */
[C---:B------:R-:W-:Y:S02]  /*36f0*/  VIADD R5, R3.reuse, 0x11 ;  /* 0x0000001103057836 */ /* 0x040fe40000000000 */
[----:B------:R-:W-:-:S02]  /*3700*/  VIADD R3, R3, 0x19 ;  /* 0x0000001903037836 */ /* 0x000fc40000000000 */
[-C--:B------:R-:W-:Y:S01]  /*3710*/  FMUL.FTZ R222, R9, R216.reuse ;  /* 0x000000d809de7220 */ /* 0x080fe20000410000 */
[----:B------:R-:W-:Y:S01]  /*3720*/  IMAD.IADD R2, R191, 0x1, R186 ;  /* 0x00000001bf027824 */ /* 0x000fe200078e02ba */
[----:B------:R-:W-:Y:S01]  /*3730*/  I2FP.F32.S32 R5, R5 ;  /* 0x0000000500057245 */ /* 0x000fe20000201400 */
[-C--:B------:R-:W-:Y:S01]  /*3740*/  FMUL.FTZ R219, R219, R216.reuse ;  /* 0x000000d8dbdb7220 */ /* 0x080fe20000410000 */
[----:B------:R-:W-:Y:S01]  /*3750*/  I2FP.F32.S32 R3, R3 ;  /* 0x0000000300037245 */ /* 0x000fe20000201400 */
[-C--:B------:R-:W-:Y:S01]  /*3760*/  FMUL.FTZ R220, R7, R216.reuse ;  /* 0x000000d807dc7220 */ /* 0x080fe20000410000 */
[-C--:B------:R-:W-:Y:S01]  /*3770*/  FMUL.FTZ R217, R217, R216.reuse ;  /* 0x000000d8d9d97220 */ /* 0x080fe20000410000 */
[-C--:B------:R-:W-:Y:S01]  /*3780*/  FMUL.FTZ R218, R5, R216.reuse ;  /* 0x000000d805da7220 */ /* 0x080fe20000410000 */
[-C--:B------:R-:W-:Y:S01]  /*3790*/  FMUL.FTZ R215, R215, R216.reuse ;  /* 0x000000d8d7d77220 */ /* 0x080fe20000410000 */
[-C--:B------:R-:W-:Y:S01]  /*37a0*/  FMUL.FTZ R221, R221, R216.reuse ;  /* 0x000000d8dddd7220 */ /* 0x080fe20000410000 */
[----:B------:R-:W-:Y:S01]  /*37b0*/  FMUL.FTZ R216, R3, R216 ;  /* 0x000000d803d87220 */ /* 0x000fe20000410000 */
[----:B------:R-:W-:-:S02]  /*37c0*/  IMAD.IADD R3, R191, 0x1, R188 ;  /* 0x00000001bf037824 */ /* 0x000fc400078e02bc */
[----:B-1--4-:R-:W-:-:S07]  /*37d0*/  IMAD.IADD R0, R188, 0x1, R2 ;  /* 0x00000001bc007824 */ /* 0x012fce00078e0202 */
.L_x_328:
[----:B------:R-:W0:Y:S01]  /*37e0*/  LDGDEPBAR ;  /* 0x00000000000079af */ /* 0x000e220000000000 */
[C---:B------:R-:W-:Y:S01]  /*37f0*/  IADD3 R150, PT, PT, R189.reuse, R188, RZ ;  /* 0x000000bcbd967210 */ /* 0x040fe20007ffe0ff */
[C---:B-----5:R-:W-:Y:S01]  /*3800*/  FMUL.FTZ R164, R234.reuse, 1.4426950216293334961 ;  /* 0x3fb8aa3beaa47820 */ /* 0x060fe20000410000 */
[----:B------:R-:W-:Y:S01]  /*3810*/  IADD3 R149, PT, PT, R189, R186, RZ ;  /* 0x000000babd957210 */ /* 0x000fe20007ffe0ff */
[C---:B------:R-:W-:Y:S01]  /*3820*/  FMUL.FTZ R165, R233.reuse, 1.4426950216293334961 ;  /* 0x3fb8aa3be9a57820 */ /* 0x040fe20000410000 */
[----:B------:R-:W-:Y:S01]  /*3830*/  FSETP.NEU.FTZ.AND P0, PT, R234, -INF , PT ;  /* 0xff800000ea00780b */ /* 0x000fe20003f1d000 */
[----:B------:R-:W-:Y:S01]  /*3840*/  VIADD R236, R236, 0xffffffc0 ;  /* 0xffffffc0ecec7836 */ /* 0x000fe20000000000 */
[----:B------:R-:W-:Y:S02]  /*3850*/  IADD3 R148, PT, PT, R188, R149, RZ ;  /* 0x00000095bc947210 */ /* 0x000fe40007ffe0ff */
[----:B------:R-:W-:Y:S02]  /*3860*/  FSEL R164, R164, RZ, P0 ;  /* 0x000000ffa4a47208 */ /* 0x000fe40000000000 */
[----:B------:R-:W-:Y:S02]  /*3870*/  FSETP.NEU.FTZ.AND P0, PT, R233, -INF , PT ;  /* 0xff800000e900780b */ /* 0x000fe40003f1d000 */
[----:B------:R-:W-:Y:S02]  /*3880*/  ISETP.GE.AND P2, PT, R236, R223, PT ;  /* 0x000000dfec00720c */ /* 0x000fe40003f46270 */
[----:B------:R-:W-:Y:S02]  /*3890*/  FSEL R165, R165, RZ, P0 ;  /* 0x000000ffa5a57208 */ /* 0x000fe40000000000 */
[----:B------:R-:W-:Y:S02]  /*38a0*/  ISETP.LT.AND P2, PT, R230, R239, P2 ;  /* 0x000000efe600720c */ /* 0x000fe40001741270 */
[----:B------:R-:W-:Y:S04]  /*38b0*/  IADD3 R237, PT, PT, R237, -0x1, RZ ;  /* 0xffffffffeded7810 */ /* 0x000fe80007ffe0ff */
[----:B------:R-:W-:Y:S01]  /*38c0*/  ISETP.GT.AND P4, PT, R237, R224, PT ;  /* 0x000000e0ed00720c */ /* 0x000fe20003f84270 */
[----:B------:R-:W-:Y:S04]  /*38d0*/  DEPBAR.LE SB0, 0x0 ;  /* 0x000080000000791a */ /* 0x000fe80000000000 */
[----:B------:R-:W-:Y:S02]  /*38e0*/  BAR.SYNC.DEFER_BLOCKING 0x0 ;  /* 0x0000000000007b1d */ /* 0x000fe40000010000 */
[C-C-:B------:R-:W-:Y:S02]  /*38f0*/  @!P2 VIADDMNMX R163, R232.reuse, 0xffffffc1, R239.reuse, PT ;  /* 0xffffffc1e8a3a846 */ /* 0x140fe400038001ef */
[----:B------:R-:W-:Y:S02]  /*3900*/  @!P2 VIADDMNMX R167, R232, 0xffffffc9, R239, PT ;  /* 0xffffffc9e8a7a846 */ /* 0x000fe400038001ef */
        /* <DEDUP_REMOVED lines=8> */
[----:B------:R-:W3:Y:S01]  /*3990*/  @!P2 S2R R151, SR_TID.X ;  /* 0x000000000097a919 */ /* 0x000ee20000002100 */
[C---:B-1----:R-:W-:Y:S08]  /*39a0*/  HMMA.16816.F32 R4, R68.reuse, R72, RZ ;  /* 0x000000484404723c */ /* 0x042ff000000018ff */
[C---:B------:R-:W-:Y:S01]  /*39b0*/  HMMA.16816.F32 R8, R68.reuse, R74, RZ ;  /* 0x0000004a4408723c */ /* 0x040fe200000018ff */
[----:B------:R-:W-:Y:S07]  /*39c0*/  LDSM.16.M88.4 R72, [R148] ;  /* 0x000000009448783b */ /* 0x000fee0000000200 */
[C---:B--2---:R-:W-:Y:S08]  /*39d0*/  HMMA.16816.F32 R12, R68.reuse, R76, RZ ;  /* 0x0000004c440c723c */ /* 0x044ff000000018ff */
[----:B------:R-:W-:Y:S01]  /*39e0*/  HMMA.16816.F32 R16, R68, R78, RZ ;  /* 0x0000004e4410723c */ /* 0x000fe200000018ff */
[----:B------:R-:W1:Y:S01]  /*39f0*/  LDSM.16.M88.4 R68, [R185+0x800] ;  /* 0x00080000b944783b */ /* 0x000e620000000200 */
[----:B---3--:R-:W-:Y:S02]  /*3a00*/  @!P2 SHF.L.U32 R152, R151, 0x1, RZ ;  /* 0x000000019798a819 */ /* 0x008fe400000006ff */
[----:B------:R-:W-:Y:S02]  /*3a10*/  @!P2 SHF.R.U32.HI R151, RZ, 0x2, R151 ;  /* 0x00000002ff97a819 */ /* 0x000fe40000011697 */
[----:B------:R-:W2:Y:S01]  /*3a20*/  LDSM.16.M88.4 R76, [R184] ;  /* 0x00000000b84c783b */ /* 0x000ea20000000200 */
[----:B------:R-:W-:Y:S01]  /*3a30*/  @!P2 LOP3.LUT R152, R152, 0x6, RZ, 0xc0, !PT ;  /* 0x000000069898a812 */ /* 0x000fe200078ec0ff */
[C---:B------:R-:W-:Y:S05]  /*3a40*/  HMMA.16816.F32 R4, R80.reuse, R84, R4 ;  /* 0x000000545004723c */ /* 0x040fea0000001804 */
[----:B------:R-:W-:Y:S03]  /*3a50*/  @!P2 LOP3.LUT R151, R152, 0xe0, R151, 0xf8, !PT ;  /* 0x000000e09897a812 */ /* 0x000fe600078ef897 */
[C---:B------:R-:W-:Y:S01]  /*3a60*/  HMMA.16816.F32 R8, R80.reuse, R86, R8 ;  /* 0x000000565008723c */ /* 0x040fe20000001808 */
[----:B------:R-:W-:Y:S02]  /*3a70*/  LDSM.16.M88.4 R84, [R189+0x2000] ;  /* 0x00200000bd54783b */ /* 0x000fe40000000200 */
[----:B------:R-:W-:Y:S04]  /*3a80*/  @!P2 LEA R162, R204, R151, 0x6 ;  /* 0x00000097cca2a211 */ /* 0x000fe800078e30ff */
[C---:B------:R-:W-:Y:S01]  /*3a90*/  @!P2 ISETP.GE.AND P1, PT, R162.reuse, R163, PT ;  /* 0x000000a3a200a20c */ /* 0x040fe20003f26270 */
[C---:B----4-:R-:W-:Y:S03]  /*3aa0*/  HMMA.16816.F32 R12, R80.reuse, R88, R12 ;  /* 0x00000058500c723c */ /* 0x050fe6000000180c */
[----:B------:R-:W-:Y:S05]  /*3ab0*/  @!P2 VIADD R154, R162, 0x1 ;  /* 0x00000001a29aa836 */ /* 0x000fea0000000000 */
[----:B------:R-:W-:Y:S01]  /*3ac0*/  HMMA.16816.F32 R16, R80, R90, R16 ;  /* 0x0000005a5010723c */ /* 0x000fe20000001810 */
[----:B------:R-:W3:Y:S02]  /*3ad0*/  LDSM.16.M88.4 R80, [R184+0x800] ;  /* 0x00080000b850783b */ /* 0x000ee40000000200 */
[----:B------:R-:W-:Y:S03]  /*3ae0*/  @!P2 ISETP.GE.AND P0, PT, R154, R167, PT ;  /* 0x000000a79a00a20c */ /* 0x000fe60003f06270 */
[----:B------:R-:W4:Y:S02]  /*3af0*/  LDSM.16.M88.4 R88, [R195+0x2000] ;  /* 0x00200000c358783b */ /* 0x000f240000000200 */
[C---:B------:R-:W-:Y:S08]  /*3b00*/  HMMA.16816.F32 R4, R92.reuse, R96, R4 ;  /* 0x000000605c04723c */ /* 0x040ff00000001804 */
[C---:B------:R-:W-:Y:S01]  /*3b10*/  HMMA.16816.F32 R8, R92.reuse, R98, R8 ;  /* 0x000000625c08723c */ /* 0x040fe20000001808 */
[----:B------:R-:W-:Y:S07]  /*3b20*/  LDSM.16.M88.4 R96, [R195+0x4000] ;  /* 0x00400000c360783b */ /* 0x000fee0000000200 */
[C---:B-1----:R-:W-:Y:S08]  /*3b30*/  HMMA.16816.F32 R12, R92.reuse, R68, R12 ;  /* 0x000000445c0c723c */ /* 0x042ff0000000180c */
[----:B------:R-:W-:Y:S01]  /*3b40*/  HMMA.16816.F32 R16, R92, R70, R16 ;  /* 0x000000465c10723c */ /* 0x000fe20000001810 */
[----:B------:R-:W1:Y:S05]  /*3b50*/  LDSM.16.M88.4 R68, [R195+0x2800] ;  /* 0x00280000c344783b */ /* 0x000e6a0000000200 */
[----:B------:R-:W-:Y:S02]  /*3b60*/  LDSM.16.M88.4 R92, [R183+0x2000] ;  /* 0x00200000b75c783b */ /* 0x000fe40000000200 */
[C---:B--2---:R-:W-:Y:S08]  /*3b70*/  HMMA.16816.F32 R4, R72.reuse, R76, R4 ;  /* 0x0000004c4804723c */ /* 0x044ff00000001804 */
[C---:B------:R-:W-:Y:S01]  /*3b80*/  HMMA.16816.F32 R8, R72.reuse, R78, R8 ;  /* 0x0000004e4808723c */ /* 0x040fe20000001808 */
[----:B------:R-:W2:Y:S07]  /*3b90*/  LDSM.16.M88.4 R76, [R150+0x2000] ;  /* 0x00200000964c783b */ /* 0x000eae0000000200 */
[C---:B---3--:R-:W-:Y:S08]  /*3ba0*/  HMMA.16816.F32 R12, R72.reuse, R80, R12 ;  /* 0x00000050480c723c */ /* 0x048ff0000000180c */
[----:B------:R-:W-:Y:S01]  /*3bb0*/  HMMA.16816.F32 R16, R72, R82, R16 ;  /* 0x000000524810723c */ /* 0x000fe20000001810 */
[----:B------:R-:W3:Y:S05]  /*3bc0*/  LDSM.16.M88.4 R72, [R183+0x2800] ;  /* 0x00280000b748783b */ /* 0x000eea0000000200 */
[----:B------:R-:W-:Y:S02]  /*3bd0*/  LDSM.16.M88.4 R80, [R149+0x2000] ;  /* 0x002000009550783b */ /* 0x000fe40000000200 */
[C---:B----4-:R-:W-:Y:S08]  /*3be0*/  HMMA.16816.F32 R4, R84.reuse, R88, R4 ;  /* 0x000000585404723c */ /* 0x050ff00000001804 */
[C---:B------:R-:W-:Y:S01]  /*3bf0*/  HMMA.16816.F32 R8, R84.reuse, R90, R8 ;  /* 0x0000005a5408723c */ /* 0x040fe20000001808 */
[----:B------:R-:W4:Y:S07]  /*3c00*/  LDSM.16.M88.4 R88, [R185+0x2000] ;  /* 0x00200000b958783b */ /* 0x000f2e0000000200 */
        /* <DEDUP_REMOVED lines=10> */
[----:B------:R-:W3:Y:S02]  /*3cb0*/  LDSM.16.M88.4 R76, [R189+0x4000] ;  /* 0x00400000bd4c783b */ /* 0x000ee40000000200 */
[C---:B----4-:R-:W-:Y:S08]  /*3cc0*/  HMMA.16816.F32 R4, R80.reuse, R88, R4 ;  /* 0x000000585004723c */ /* 0x050ff00000001804 */
[C---:B------:R-:W-:Y:S01]  /*3cd0*/  HMMA.16816.F32 R8, R80.reuse, R90, R8 ;  /* 0x0000005a5008723c */ /* 0x040fe20000001808 */
[----:B------:R-:W4:Y:S07]  /*3ce0*/  LDSM.16.M88.4 R88, [R195+0x4800] ;  /* 0x00480000c358783b */ /* 0x000f2e0000000200 */
[C---:B-1----:R-:W-:Y:S08]  /*3cf0*/  HMMA.16816.F32 R12, R80.reuse, R68, R12 ;  /* 0x00000044500c723c */ /* 0x042ff0000000180c */
[----:B------:R-:W-:Y:S01]  /*3d00*/  HMMA.16816.F32 R16, R80, R70, R16 ;  /* 0x000000465010723c */ /* 0x000fe20000001810 */
[----:B------:R-:W-:Y:S05]  /*3d10*/  LDSM.16.M88.4 R68, [R150+0x4000] ;  /* 0x004000009644783b */ /* 0x000fea0000000200 */
        /* <DEDUP_REMOVED lines=16> */
[C---:B------:R-:W-:Y:S08]  /*3e20*/  HMMA.16816.F32 R8, R68.reuse, R82, R8 ;  /* 0x000000524408723c */ /* 0x040ff00000001808 */
[C---:B--2---:R-:W-:Y:S08]  /*3e30*/  HMMA.16816.F32 R12, R68.reuse, R72, R12 ;  /* 0x00000048440c723c */ /* 0x044ff0000000180c */
[----:B------:R-:W-:Y:S01]  /*3e40*/  HMMA.16816.F32 R16, R68, R74, R16 ;  /* 0x0000004a4410723c */ /* 0x000fe20000001810 */
[----:B------:R-:W1:Y:S07]  /*3e50*/  LDSM.16.M88.4 R68, [R184+0x4800] ;  /* 0x00480000b844783b */ /* 0x000e6e0000000200 */
[C---:B---3--:R-:W-:Y:S08]  /*3e60*/  HMMA.16816.F32 R4, R84.reuse, R92, R4 ;  /* 0x0000005c5404723c */ /* 0x048ff00000001804 */
[C---:B------:R-:W-:Y:S08]  /*3e70*/  HMMA.16816.F32 R8, R84.reuse, R94, R8 ;  /* 0x0000005e5408723c */ /* 0x040ff00000001808 */
[C---:B----4-:R-:W-:Y:S08]  /*3e80*/  HMMA.16816.F32 R12, R84.reuse, R76, R12 ;  /* 0x0000004c540c723c */ /* 0x050ff0000000180c */
[----:B------:R-:W-:Y:S08]  /*3e90*/  HMMA.16816.F32 R16, R84, R78, R16 ;  /* 0x0000004e5410723c */ /* 0x000ff00000001810 */
[C---:B------:R-:W-:Y:S08]  /*3ea0*/  HMMA.16816.F32 R4, R88.reuse, R96, R4 ;  /* 0x000000605804723c */ /* 0x040ff00000001804 */
[C---:B------:R-:W-:Y:S08]  /*3eb0*/  HMMA.16816.F32 R8, R88.reuse, R98, R8 ;  /* 0x000000625808723c */ /* 0x040ff00000001808 */
[C---:B-1----:R-:W-:Y:S03]  /*3ec0*/  HMMA.16816.F32 R12, R88.reuse, R68, R12 ;  /* 0x00000044580c723c */ /* 0x042fe6000000180c */
[C---:B------:R-:W-:Y:S01]  /*3ed0*/  FADD.FTZ R151, R221.reuse, R4 ;  /* 0x00000004dd977221 */ /* 0x040fe20000010000 */
[C---:B------:R-:W-:Y:S01]  /*3ee0*/  FADD.FTZ R153, R222.reuse, R5 ;  /* 0x00000005de997221 */ /* 0x040fe20000010000 */
[----:B------:R-:W-:Y:S01]  /*3ef0*/  FADD.FTZ R156, R221, R6 ;  /* 0x00000006dd9c7221 */ /* 0x000fe20000010000 */
[----:B------:R-:W-:Y:S02]  /*3f00*/  FADD.FTZ R158, R222, R7 ;  /* 0x00000007de9e7221 */ /* 0x000fe40000010000 */
[----:B------:R-:W-:Y:S03]  /*3f10*/  HMMA.16816.F32 R16, R88, R70, R16 ;  /* 0x000000465810723c */ /* 0x000fe60000001810 */
[----:B------:R-:W-:Y:S01]  /*3f20*/  @!P2 FSEL R151, R151, -INF , !P1 ;  /* 0xff8000009797a808 */ /* 0x000fe20004800000 */
[C---:B------:R-:W-:Y:S01]  /*3f30*/  FADD.FTZ R159, R219.reuse, R8 ;  /* 0x00000008db9f7221 */ /* 0x040fe20000010000 */
[----:B------:R-:W-:Y:S01]  /*3f40*/  @!P2 ISETP.GE.AND P1, PT, R154, R163, PT ;  /* 0x000000a39a00a20c */ /* 0x000fe20003f26270 */
[----:B------:R-:W-:Y:S01]  /*3f50*/  FADD.FTZ R157, R220, R9 ;  /* 0x00000009dc9d7221 */ /* 0x000fe20000010000 */
[----:B------:R-:W-:Y:S01]  /*3f60*/  @!P2 FSEL R158, R158, -INF , !P0 ;  /* 0xff8000009e9ea808 */ /* 0x000fe20004000000 */
[----:B------:R-:W-:Y:S01]  /*3f70*/  FADD.FTZ R160, R219, R10 ;  /* 0x0000000adba07221 */ /* 0x000fe20000010000 */
[----:B------:R-:W-:Y:S01]  /*3f80*/  @!P2 FSEL R153, R153, -INF , !P1 ;  /* 0xff8000009999a808 */ /* 0x000fe20004800000 */
[----:B------:R-:W-:Y:S01]  /*3f90*/  FADD.FTZ R166, R220, R11 ;  /* 0x0000000bdca67221 */ /* 0x000fe20000010000 */
[----:B------:R-:W-:Y:S01]  /*3fa0*/  @!P2 ISETP.GE.AND P1, PT, R162, R167, PT ;  /* 0x000000a7a200a20c */ /* 0x000fe20003f26270 */
[----:B------:R-:W-:Y:S01]  /*3fb0*/  FFMA.FTZ R154, R158, UR7, -R165 ;  /* 0x000000079e9a7c23 */ /* 0x000fe200080108a5 */
[----:B------:R-:W-:Y:S01]  /*3fc0*/  @!P2 IADD3 R158, PT, PT, R162, 0x9, RZ ;  /* 0x00000009a29ea810 */ /* 0x000fe20007ffe0ff */
[--C-:B------:R-:W-:Y:S01]  /*3fd0*/  FFMA.FTZ R152, R153, UR7, -R164.reuse ;  /* 0x0000000799987c23 */ /* 0x100fe200080108a4 */
[----:B------:R-:W-:Y:S01]  /*3fe0*/  @!P2 FSEL R156, R156, -INF , !P1 ;  /* 0xff8000009c9ca808 */ /* 0x000fe20004800000 */
[----:B------:R-:W-:Y:S01]  /*3ff0*/  FFMA.FTZ R155, R151, UR7, -R164 ;  /* 0x00000007979b7c23 */ /* 0x000fe200080108a4 */
[C---:B------:R-:W-:Y:S01]  /*4000*/  FADD.FTZ R169, R217.reuse, R12 ;  /* 0x0000000cd9a97221 */ /* 0x040fe20000010000 */
[----:B------:R-:W-:Y:S01]  /*4010*/  FADD.FTZ R161, R218, R13 ;  /* 0x0000000ddaa17221 */ /* 0x000fe20000010000 */
[----:B------:R-:W-:Y:S01]  /*4020*/  FADD.FTZ R168, R217, R14 ;  /* 0x0000000ed9a87221 */ /* 0x000fe20000010000 */
[----:B------:R-:W-:Y:S01]  /*4030*/  FFMA.FTZ R153, R156, UR7, -R165 ;  /* 0x000000079c997c23 */ /* 0x000fe200080108a5 */
[----:B------:R-:W-:Y:S01]  /*4040*/  @!P2 IADD3 R156, PT, PT, R162, 0x8, RZ ;  /* 0x00000008a29ca810 */ /* 0x000fe20007ffe0ff */
[----:B------:R1:W-:Y:S01]  /*4050*/  MUFU.EX2 R151, R155 ;  /* 0x0000009b00977308 */ /* 0x0003e20000000800 */
[----:B------:R-:W-:Y:S01]  /*4060*/  FADD.FTZ R170, R218, R15 ;  /* 0x0000000fdaaa7221 */ /* 0x000fe20000010000 */
[----:B------:R-:W-:Y:S01]  /*4070*/  FADD.FTZ R173, R216, R17 ;  /* 0x00000011d8ad7221 */ /* 0x000fe20000010000 */
[-C--:B------:R-:W-:Y:S04]  /*4080*/  @!P2 ISETP.GE.AND P0, PT, R156, R163.reuse, PT ;  /* 0x000000a39c00a20c */ /* 0x080fe80003f06270 */
[----:B------:R-:W-:Y:S03]  /*4090*/  @!P2 FSEL R159, R159, -INF , !P0 ;  /* 0xff8000009f9fa808 */ /* 0x000fe60004000000 */
[----:B------:R-:W2:Y:S01]  /*40a0*/  MUFU.EX2 R152, R152 ;  /* 0x0000009800987308 */ /* 0x000ea20000000800 */
[----:B------:R-:W-:Y:S04]  /*40b0*/  @!P2 ISETP.GE.AND P0, PT, R158, R163, PT ;  /* 0x000000a39e00a20c */ /* 0x000fe80003f06270 */
[----:B------:R-:W-:Y:S02]  /*40c0*/  @!P2 FSEL R157, R157, -INF , !P0 ;  /* 0xff8000009d9da808 */ /* 0x000fe40004000000 */
[-C--:B------:R-:W-:Y:S03]  /*40d0*/  @!P2 ISETP.GE.AND P0, PT, R156, R167.reuse, PT ;  /* 0x000000a79c00a20c */ /* 0x080fe60003f06270 */
[----:B------:R-:W-:Y:S01]  /*40e0*/  MUFU.EX2 R153, R153 ;  /* 0x0000009900997308 */ /* 0x000fe20000000800 */
[--C-:B-1----:R-:W-:Y:S01]  /*40f0*/  FFMA.FTZ R155, R159, UR7, -R164.reuse ;  /* 0x000000079f9b7c23 */ /* 0x102fe200080108a4 */
[--C-:B------:R-:W-:Y:S01]  /*4100*/  FFMA.FTZ R156, R157, UR7, -R164.reuse ;  /* 0x000000079d9c7c23 */ /* 0x100fe200080108a4 */
[----:B------:R-:W-:Y:S02]  /*4110*/  @!P2 FSEL R160, R160, -INF , !P0 ;  /* 0xff800000a0a0a808 */ /* 0x000fe40004000000 */
[----:B------:R-:W-:Y:S03]  /*4120*/  @!P2 ISETP.GE.AND P0, PT, R158, R167, PT ;  /* 0x000000a79e00a20c */ /* 0x000fe60003f06270 */
[--C-:B------:R-:W-:Y:S01]  /*4130*/  FFMA.FTZ R157, R160, UR7, -R165.reuse ;  /* 0x00000007a09d7c23 */ /* 0x100fe200080108a5 */
[----:B------:R-:W-:Y:S01]  /*4140*/  @!P2 FSEL R166, R166, -INF , !P0 ;  /* 0xff800000a6a6a808 */ /* 0x000fe20004000000 */
[----:B------:R-:W1:Y:S01]  /*4150*/  MUFU.EX2 R154, R154 ;  /* 0x0000009a009a7308 */ /* 0x000e620000000800 */
[----:B------:R-:W-:Y:S02]  /*4160*/  @!P2 IADD3 R160, PT, PT, R162, 0x10, RZ ;  /* 0x00000010a2a0a810 */ /* 0x000fe40007ffe0ff */
[----:B--2---:R-:W-:Y:S01]  /*4170*/  F2FP.F16.F32.PACK_AB R251, R152, R151 ;  /* 0x0000009798fb723e */ /* 0x004fe200000000ff */
[--C-:B------:R-:W-:Y:S01]  /*4180*/  FFMA.FTZ R158, R166, UR7, -R165.reuse ;  /* 0x00000007a69e7c23 */ /* 0x100fe200080108a5 */
[-C--:B------:R-:W-:Y:S01]  /*4190*/  @!P2 ISETP.GE.AND P0, PT, R160, R163.reuse, PT ;  /* 0x000000a3a000a20c */ /* 0x080fe20003f06270 */
[----:B------:R-:W-:Y:S04]  /*41a0*/  @!P2 VIADD R166, R162, 0x11 ;  /* 0x00000011a2a6a836 */ /* 0x000fe80000000000 */
[----:B------:R-:W-:Y:S01]  /*41b0*/  MUFU.EX2 R155, R155 ;  /* 0x0000009b009b7308 */ /* 0x000fe20000000800 */
[----:B------:R-:W-:Y:S01]  /*41c0*/  @!P2 FSEL R169, R169, -INF , !P0 ;  /* 0xff800000a9a9a808 */ /* 0x000fe20004000000 */
[----:B------:R-:W-:Y:S01]  /*41d0*/  STS [R210], R251 ;  /* 0x000000fbd2007388 */ /* 0x000fe20000000800 */
[----:B------:R-:W-:Y:S03]  /*41e0*/  @!P2 ISETP.GE.AND P0, PT, R166, R163, PT ;  /* 0x000000a3a600a20c */ /* 0x000fe60003f06270 */
[----:B------:R-:W-:Y:S01]  /*41f0*/  FFMA.FTZ R159, R169, UR7, -R164 ;  /* 0x00000007a99f7c23 */ /* 0x000fe200080108a4 */
[----:B------:R-:W-:Y:S01]  /*4200*/  @!P2 FSEL R161, R161, -INF , !P0 ;  /* 0xff800000a1a1a808 */ /* 0x000fe20004000000 */
[----:B------:R-:W-:Y:S01]  /*4210*/  FADD.FTZ R169, R215, R16 ;  /* 0x00000010d7a97221 */ /* 0x000fe20000010000 */
[----:B------:R-:W-:Y:S01]  /*4220*/  @!P2 ISETP.GE.AND P0, PT, R160, R167, PT ;  /* 0x000000a7a000a20c */ /* 0x000fe20003f06270 */
[----:B------:R-:W2:Y:S01]  /*4230*/  MUFU.EX2 R156, R156 ;  /* 0x0000009c009c7308 */ /* 0x000ea20000000800 */
[----:B-1----:R-:W-:Y:S01]  /*4240*/  F2FP.F16.F32.PACK_AB R179, R154, R153 ;  /* 0x000000999ab3723e */ /* 0x002fe200000000ff */
[----:B------:R-:W-:Y:S01]  /*4250*/  FFMA.FTZ R160, R161, UR7, -R164 ;  /* 0x00000007a1a07c23 */ /* 0x000fe200080108a4 */
[----:B------:R-:W-:Y:S02]  /*4260*/  @!P2 FSEL R168, R168, -INF , !P0 ;  /* 0xff800000a8a8a808 */ /* 0x000fe40004000000 */
[----:B------:R-:W-:Y:S01]  /*4270*/  @!P2 ISETP.GE.AND P0, PT, R166, R167, PT ;  /* 0x000000a7a600a20c */ /* 0x000fe20003f06270 */
[----:B------:R-:W-:Y:S01]  /*4280*/  STS [R210+0x400], R179 ;  /* 0x000400b3d2007388 */ /* 0x000fe20000000800 */
[----:B------:R-:W-:Y:S01]  /*4290*/  @!P2 IADD3 R166, PT, PT, R162, 0x18, RZ ;  /* 0x00000018a2a6a810 */ /* 0x000fe20007ffe0ff */
[--C-:B------:R-:W-:Y:S01]  /*42a0*/  FFMA.FTZ R161, R168, UR7, -R165.reuse ;  /* 0x00000007a8a17c23 */ /* 0x100fe200080108a5 */
[----:B------:R-:W-:Y:S01]  /*42b0*/  @!P2 FSEL R170, R170, -INF , !P0 ;  /* 0xff800000aaaaa808 */ /* 0x000fe20004000000 */
[----:B------:R-:W-:Y:S01]  /*42c0*/  MUFU.EX2 R157, R157 ;  /* 0x0000009d009d7308 */ /* 0x000fe20000000800 */
[-C--:B------:R-:W-:Y:S02]  /*42d0*/  @!P2 ISETP.GE.AND P0, PT, R166, R163.reuse, PT ;  /* 0x000000a3a600a20c */ /* 0x080fe40003f06270 */
[----:B------:R-:W-:Y:S01]  /*42e0*/  @!P2 IADD3 R168, PT, PT, R162, 0x19, RZ ;  /* 0x00000019a2a8a810 */ /* 0x000fe20007ffe0ff */
[----:B------:R-:W-:Y:S01]  /*42f0*/  FFMA.FTZ R171, R170, UR7, -R165 ;  /* 0x00000007aaab7c23 */ /* 0x000fe200080108a5 */
[----:B------:R-:W-:Y:S01]  /*4300*/  @!P2 FSEL R169, R169, -INF , !P0 ;  /* 0xff800000a9a9a808 */ /* 0x000fe20004000000 */
[----:B------:R-:W-:Y:S01]  /*4310*/  FADD.FTZ R170, R215, R18 ;  /* 0x00000012d7aa7221 */ /* 0x000fe20000010000 */
[----:B------:R-:W-:Y:S03]  /*4320*/  @!P2 ISETP.GE.AND P0, PT, R168, R163, PT ;  /* 0x000000a3a800a20c */ /* 0x000fe60003f06270 */
[----:B------:R-:W1:Y:S01]  /*4330*/  MUFU.EX2 R158, R158 ;  /* 0x0000009e009e7308 */ /* 0x000e620000000800 */
[-C--:B------:R-:W-:Y:S01]  /*4340*/  @!P2 ISETP.GE.AND P1, PT, R166, R167.reuse, PT ;  /* 0x000000a7a600a20c */ /* 0x080fe20003f26270 */
[----:B------:R-:W-:Y:S01]  /*4350*/  FADD.FTZ R166, R216, R19 ;  /* 0x00000013d8a67221 */ /* 0x000fe20000010000 */
[----:B------:R-:W-:Y:S01]  /*4360*/  @!P2 FSEL R173, R173, -INF , !P0 ;  /* 0xff800000adada808 */ /* 0x000fe20004000000 */
[--C-:B------:R-:W-:Y:S01]  /*4370*/  FFMA.FTZ R163, R169, UR7, -R164.reuse ;  /* 0x00000007a9a37c23 */ /* 0x100fe200080108a4 */
[----:B------:R-:W-:Y:S02]  /*4380*/  @!P2 ISETP.GE.AND P0, PT, R168, R167, PT ;  /* 0x000000a7a800a20c */ /* 0x000fe40003f06270 */
[----:B------:R-:W-:Y:S01]  /*4390*/  @!P2 FSEL R170, R170, -INF , !P1 ;  /* 0xff800000aaaaa808 */ /* 0x000fe20004800000 */
[----:B------:R-:W-:Y:S01]  /*43a0*/  FFMA.FTZ R164, R173, UR7, -R164 ;  /* 0x00000007ada47c23 */ /* 0x000fe200080108a4 */
[----:B------:R-:W-:Y:S01]  /*43b0*/  @!P2 FSEL R166, R166, -INF , !P0 ;  /* 0xff800000a6a6a808 */ /* 0x000fe20004000000 */
[----:B------:R3:W-:Y:S01]  /*43c0*/  MUFU.EX2 R162, R171 ;  /* 0x000000ab00a27308 */ /* 0x0007e20000000800 */
[----:B--2---:R-:W-:Y:S01]  /*43d0*/  F2FP.F16.F32.PACK_AB R177, R156, R155 ;  /* 0x0000009b9cb1723e */ /* 0x004fe200000000ff */
[--C-:B------:R-:W-:Y:S01]  /*43e0*/  FFMA.FTZ R167, R170, UR7, -R165.reuse ;  /* 0x00000007aaa77c23 */ /* 0x100fe200080108a5 */
[----:B------:R-:W-:Y:S01]  /*43f0*/  LEA R170, P0, R198, R228, 0x2 ;  /* 0x000000e4c6aa7211 */ /* 0x000fe200078010ff */
[----:B------:R-:W-:Y:S02]  /*4400*/  FFMA.FTZ R165, R166, UR7, -R165 ;  /* 0x00000007a6a57c23 */ /* 0x000fe400080108a5 */
[----:B------:R-:W-:Y:S01]  /*4410*/  STS [R240], R177 ;  /* 0x000000b1f0007388 */ /* 0x000fe20000000800 */
[----:B-1----:R-:W-:Y:S03]  /*4420*/  F2FP.F16.F32.PACK_AB R175, R158, R157 ;  /* 0x0000009d9eaf723e */ /* 0x002fe600000000ff */
[----:B------:R-:W-:Y:S02]  /*4430*/  MUFU.EX2 R159, R159 ;  /* 0x0000009f009f7308 */ /* 0x000fe40000000800 */
[----:B------:R-:W-:Y:S08]  /*4440*/  STS [R240+0x400], R175 ;  /* 0x000400aff0007388 */ /* 0x000ff00000000800 */
[----:B------:R-:W1:Y:S01]  /*4450*/  MUFU.EX2 R160, R160 ;  /* 0x000000a000a07308 */ /* 0x000e620000000800 */
[----:B---3--:R-:W-:Y:S09]  /*4460*/  LEA.HI.X R171, R198, R229, RZ, 0x2, P0 ;  /* 0x000000e5c6ab7211 */ /* 0x008ff200000f14ff */
[----:B------:R-:W2:Y:S10]  /*4470*/  MUFU.EX2 R161, R161 ;  /* 0x000000a100a17308 */ /* 0x000eb40000000800 */
[----:B------:R3:W-:Y:S01]  /*4480*/  MUFU.EX2 R168, R164 ;  /* 0x000000a400a87308 */ /* 0x0007e20000000800 */
[----:B-1----:R-:W-:Y:S05]  /*4490*/  F2FP.F16.F32.PACK_AB R173, R160, R159 ;  /* 0x0000009fa0ad723e */ /* 0x002fea00000000ff */
[----:B------:R-:W-:Y:S04]  /*44a0*/  STS [R212], R173 ;  /* 0x000000add4007388 */ /* 0x000fe80000000800 */
[----:B------:R1:W-:Y:S01]  /*44b0*/  MUFU.EX2 R166, R165 ;  /* 0x000000a500a67308 */ /* 0x0003e20000000800 */
[----:B--2---:R-:W-:Y:S05]  /*44c0*/  F2FP.F16.F32.PACK_AB R169, R162, R161 ;  /* 0x000000a1a2a9723e */ /* 0x004fea00000000ff */
[----:B------:R-:W-:Y:S04]  /*44d0*/  STS [R212+0x400], R169 ;  /* 0x000400a9d4007388 */ /* 0x000fe80000000800 */
[----:B------:R-:W2:Y:S01]  /*44e0*/  MUFU.EX2 R163, R163 ;  /* 0x000000a300a37308 */ /* 0x000ea20000000800 */
[----:B---3--:R3:W4:Y:S09]  /*44f0*/  LDG.E R164, desc[UR18][R170.64+0x20] ;  /* 0x00002012aaa47981 */ /* 0x008732000c1e1900 */
[----:B------:R-:W3:Y:S01]  /*4500*/  MUFU.EX2 R167, R167 ;  /* 0x000000a700a77308 */ /* 0x000ee20000000800 */
[----:B-1----:R-:W4:Y:S01]  /*4510*/  LDG.E R165, desc[UR18][R170.64] ;  /* 0x00000012aaa57981 */ /* 0x002f22000c1e1900 */
[----:B--2---:R-:W-:Y:S05]  /*4520*/  F2FP.F16.F32.PACK_AB R174, R168, R163 ;  /* 0x000000a3a8ae723e */ /* 0x004fea00000000ff */
[----:B------:R-:W-:Y:S01]  /*4530*/  STS [R225], R174 ;  /* 0x000000aee1007388 */ /* 0x000fe20000000800 */
[----:B---3--:R-:W-:Y:S05]  /*4540*/  F2FP.F16.F32.PACK_AB R172, R166, R167 ;  /* 0x000000a7a6ac723e */ /* 0x008fea00000000ff */
[----:B------:R-:W-:Y:S05]  /*4550*/  STS [R225+0x400], R172 ;  /* 0x000400ace1007388 */ /* 0x000fea0000000800 */
[----:B------:R-:W-:Y:S05]  /*4560*/  LDSM.16.M88.4 R68, [R197+0xc000] ;  /* 0x00c00000c544783b */ /* 0x000fea0000000200 */
[----:B------:R-:W1:Y:S05]  /*4570*/  LDSM.16.M88.4 R72, [R195+0x6000] ;  /* 0x00600000c348783b */ /* 0x000e6a0000000200 */
[----:B------:R-:W2:Y:S05]  /*4580*/  LDSM.16.M88.4 R76, [R195+0x6800] ;  /* 0x00680000c34c783b */ /* 0x000eaa0000000200 */
[----:B------:R-:W-:Y:S05]  /*4590*/  LDSM.16.M88.4 R80, [R182+0xc000] ;  /* 0x00c00000b650783b */ /* 0x000fea0000000200 */
[----:B------:R-:W3:Y:S05]  /*45a0*/  LDSM.16.M88.4 R84, [R183+0x6000] ;  /* 0x00600000b754783b */ /* 0x000eea0000000200 */
[----:B------:R-:W3:Y:S05]  /*45b0*/  LDSM.16.M88.4 R88, [R183+0x6800] ;  /* 0x00680000b758783b */ /* 0x000eea0000000200 */
[----:B------:R-:W-:Y:S05]  /*45c0*/  LDSM.16.M88.4 R92, [R181+0xc000] ;  /* 0x00c00000b55c783b */ /* 0x000fea0000000200 */
[----:B------:R-:W3:Y:S01]  /*45d0*/  LDSM.16.M88.4 R96, [R185+0x6000] ;  /* 0x00600000b960783b */ /* 0x000ee20000000200 */
[C---:B-1----:R-:W-:Y:S08]  /*45e0*/  HMMA.16816.F32 R4, R68.reuse, R72, RZ ;  /* 0x000000484404723c */ /* 0x042ff000000018ff */
[C---:B------:R-:W-:Y:S01]  /*45f0*/  HMMA.16816.F32 R8, R68.reuse, R74, RZ ;  /* 0x0000004a4408723c */ /* 0x040fe200000018ff */
[----:B------:R-:W-:Y:S07]  /*4600*/  LDSM.16.M88.4 R72, [R180+0xc000] ;  /* 0x00c00000b448783b */ /* 0x000fee0000000200 */
[C---:B--2---:R-:W-:Y:S08]  /*4610*/  HMMA.16816.F32 R12, R68.reuse, R76, RZ ;  /* 0x0000004c440c723c */ /* 0x044ff000000018ff */
[----:B------:R-:W-:Y:S01]  /*4620*/  HMMA.16816.F32 R16, R68, R78, RZ ;  /* 0x0000004e4410723c */ /* 0x000fe200000018ff */
[----:B------:R-:W1:Y:S05]  /*4630*/  LDSM.16.M88.4 R68, [R185+0x6800] ;  /* 0x00680000b944783b */ /* 0x000e6a0000000200 */
[----:B------:R-:W2:Y:S02]  /*4640*/  LDSM.16.M88.4 R76, [R184+0x6000] ;  /* 0x00600000b84c783b */ /* 0x000ea40000000200 */
[C---:B---3--:R-:W-:Y:S08]  /*4650*/  HMMA.16816.F32 R4, R80.reuse, R84, R4 ;  /* 0x000000545004723c */ /* 0x048ff00000001804 */
[C---:B------:R-:W-:Y:S01]  /*4660*/  HMMA.16816.F32 R8, R80.reuse, R86, R8 ;  /* 0x000000565008723c */ /* 0x040fe20000001808 */
[----:B------:R-:W-:Y:S07]  /*4670*/  LDSM.16.M88.4 R84, [R197+0xe000] ;  /* 0x00e00000c554783b */ /* 0x000fee0000000200 */
[C---:B------:R-:W-:Y:S08]  /*4680*/  HMMA.16816.F32 R12, R80.reuse, R88, R12 ;  /* 0x00000058500c723c */ /* 0x040ff0000000180c */
[----:B------:R-:W-:Y:S01]  /*4690*/  HMMA.16816.F32 R16, R80, R90, R16 ;  /* 0x0000005a5010723c */ /* 0x000fe20000001810 */
[----:B------:R-:W3:Y:S05]  /*46a0*/  LDSM.16.M88.4 R80, [R184+0x6800] ;  /* 0x00680000b850783b */ /* 0x000eea0000000200 */
[----:B------:R-:W3:Y:S02]  /*46b0*/  LDSM.16.M88.4 R88, [R195+0x8000] ;  /* 0x00800000c358783b */ /* 0x000ee40000000200 */
        /* <DEDUP_REMOVED lines=24> */
[C---:B--2---:R-:W-:Y:S08]  /*4840*/  HMMA.16816.F32 R12, R92.reuse, R72, R12 ;  /* 0x000000485c0c723c */ /* 0x044ff0000000180c */
[----:B------:R-:W-:Y:S01]  /*4850*/  HMMA.16816.F32 R16, R92, R74, R16 ;  /* 0x0000004a5c10723c */ /* 0x000fe20000001810 */
[----:B------:R-:W2:Y:S05]  /*4860*/  LDSM.16.M88.4 R72, [R184+0x8800] ;  /* 0x00880000b848783b */ /* 0x000eaa0000000200 */
[----:B------:R-:W4:Y:S02]  /*4870*/  LDSM.16.M88.4 R92, [R197+0x10000] ;  /* 0x01000000c55c783b */ /* 0x000f240000000200 */
[C---:B---3--:R-:W-:Y:S08]  /*4880*/  HMMA.16816.F32 R4, R76.reuse, R80, R4 ;  /* 0x000000504c04723c */ /* 0x048ff00000001804 */
        /* <DEDUP_REMOVED lines=9> */
[C---:B--2---:R-:W-:Y:S08]  /*4920*/  HMMA.16816.F32 R12, R84.reuse, R72, R12 ;  /* 0x00000048540c723c */ /* 0x044ff0000000180c */
[----:B------:R-:W-:Y:S01]  /*4930*/  HMMA.16816.F32 R16, R84, R74, R16 ;  /* 0x0000004a5410723c */ /* 0x000fe20000001810 */
[----:B------:R-:W2:Y:S05]  /*4940*/  LDSM.16.M88.4 R72, [R183+0xa800] ;  /* 0x00a80000b748783b */ /* 0x000eaa0000000200 */
[----:B------:R-:W2:Y:S02]  /*4950*/  LDSM.16.M88.4 R84, [R181+0x10000] ;  /* 0x01000000b554783b */ /* 0x000ea40000000200 */
[C---:B----4-:R-:W-:Y:S08]  /*4960*/  HMMA.16816.F32 R4, R92.reuse, R96, R4 ;  /* 0x000000605c04723c */ /* 0x050ff00000001804 */
[C---:B------:R-:W-:Y:S01]  /*4970*/  HMMA.16816.F32 R8, R92.reuse, R98, R8 ;  /* 0x000000625c08723c */ /* 0x040fe20000001808 */
[----:B------:R-:W-:Y:S07]  /*4980*/  LDSM.16.M88.4 R96, [R184+0xa000] ;  /* 0x00a00000b860783b */ /* 0x000fee0000000200 */
[C---:B-1----:R-:W-:Y:S08]  /*4990*/  HMMA.16816.F32 R12, R92.reuse, R68, R12 ;  /* 0x000000445c0c723c */ /* 0x042ff0000000180c */
[----:B------:R-:W-:Y:S01]  /*49a0*/  HMMA.16816.F32 R16, R92, R70, R16 ;  /* 0x000000465c10723c */ /* 0x000fe20000001810 */
[----:B------:R-:W1:Y:S05]  /*49b0*/  LDSM.16.M88.4 R68, [R185+0xa800] ;  /* 0x00a80000b944783b */ /* 0x000e6a0000000200 */
[----:B------:R-:W4:Y:S02]  /*49c0*/  LDSM.16.M88.4 R92, [R180+0x10000] ;  /* 0x01000000b45c783b */ /* 0x000f240000000200 */
[C---:B---3--:R-:W-:Y:S08]  /*49d0*/  HMMA.16816.F32 R4, R76.reuse, R80, R4 ;  /* 0x000000504c04723c */ /* 0x048ff00000001804 */
[C---:B------:R-:W-:Y:S08]  /*49e0*/  HMMA.16816.F32 R8, R76.reuse, R82, R8 ;  /* 0x000000524c08723c */ /* 0x040ff00000001808 */
[C---:B--2---:R-:W-:Y:S08]  /*49f0*/  HMMA.16816.F32 R12, R76.reuse, R72, R12 ;  /* 0x000000484c0c723c */ /* 0x044ff0000000180c */
[----:B------:R-:W-:Y:S01]  /*4a00*/  HMMA.16816.F32 R16, R76, R74, R16 ;  /* 0x0000004a4c10723c */ /* 0x000fe20000001810 */
[----:B------:R-:W2:Y:S07]  /*4a10*/  LDSM.16.M88.4 R72, [R184+0xa800] ;  /* 0x00a80000b848783b */ /* 0x000eae0000000200 */
[C---:B------:R-:W-:Y:S08]  /*4a20*/  HMMA.16816.F32 R4, R84.reuse, R88, R4 ;  /* 0x000000585404723c */ /* 0x040ff00000001804 */
[C---:B------:R-:W-:Y:S08]  /*4a30*/  HMMA.16816.F32 R8, R84.reuse, R90, R8 ;  /* 0x0000005a5408723c */ /* 0x040ff00000001808 */
[C---:B-1----:R-:W-:Y:S08]  /*4a40*/  HMMA.16816.F32 R12, R84.reuse, R68, R12 ;  /* 0x00000044540c723c */ /* 0x042ff0000000180c */
[----:B------:R-:W-:Y:S08]  /*4a50*/  HMMA.16816.F32 R16, R84, R70, R16 ;  /* 0x000000465410723c */ /* 0x000ff00000001810 */
[C---:B----4-:R-:W-:Y:S08]  /*4a60*/  HMMA.16816.F32 R4, R92.reuse, R96, R4 ;  /* 0x000000605c04723c */ /* 0x050ff00000001804 */
[C---:B------:R-:W-:Y:S08]  /*4a70*/  HMMA.16816.F32 R8, R92.reuse, R98, R8 ;  /* 0x000000625c08723c */ /* 0x040ff00000001808 */
[C---:B--2---:R-:W-:Y:S03]  /*4a80*/  HMMA.16816.F32 R12, R92.reuse, R72, R12 ;  /* 0x000000485c0c723c */ /* 0x044fe6000000180c */
        /* <DEDUP_REMOVED lines=21> */
[----:B------:R-:W-:Y:S01]  /*4be0*/  FADD.FTZ R154, -R164, R10 ;  /* 0x0000000aa49a7221 */ /* 0x000fe20000010100 */
        /* <DEDUP_REMOVED lines=15> */
[----:B------:R-:W-:Y:S01]  /*4ce0*/  FMUL.FTZ R163, R166, R163 ;  /* 0x000000a3a6a37220 */ /* 0x000fe20000410000 */
[----:B------:R-:W-:Y:S06]  /*4cf0*/  @!P4 BRA `(.L_x_326) ;  /* 0x0000000000e4c947 */ /* 0x000fec0003800000 */
[----:B------:R-:W1:Y:S01]  /*4d00*/  LDC R7, c[0x0][0x3b0] ;  /* 0x0000ec00ff077b82 */ /* 0x000e620000000800 */
[----:B------:R-:W-:Y:S02]  /*4d10*/  IADD3 R4, P0, PT, RZ, -UR17, RZ ;  /* 0x80000011ff047c10 */ /* 0x000fe4000ff1e0ff */
[----:B------:R-:W-:Y:S02]  /*4d20*/  LOP3.LUT R6, R237, 0x1, RZ, 0xc0, !PT ;  /* 0x00000001ed067812 */ /* 0x000fe400078ec0ff */
[----:B------:R-:W-:Y:S02]  /*4d30*/  ISETP.GE.AND P2, PT, R202, UR5, PT ;  /* 0x00000005ca007c0c */ /* 0x000fe4000bf46270 */
[----:B------:R-:W-:Y:S01]  /*4d40*/  ISETP.NE.U32.AND P1, PT, R6, 0x1, PT ;  /* 0x000000010600780c */ /* 0x000fe20003f25070 */
[----:B------:R-:W2:Y:S01]  /*4d50*/  LDC R5, c[0x0][0x3b4] ;  /* 0x0000ed00ff057b82 */ /* 0x000ea20000000800 */
[----:B-1----:R-:W-:Y:S04]  /*4d60*/  IMAD.SHL.U32 R9, R7, 0x40, RZ ;  /* 0x0000004007097824 */ /* 0x002fe800078e00ff */
[----:B------:R-:W-:Y:S05]  /*4d70*/  IMAD.X R9, RZ, RZ, ~R9, P0 ;  /* 0x000000ffff097224 */ /* 0x000fea00000e0e09 */
[----:B------:R-:W-:Y:S01]  /*4d80*/  SHF.R.S64 R11, R4, 0x1f, R9 ;  /* 0x0000001f040b7819 */ /* 0x000fe20000001009 */
[----:B------:R-:W-:Y:S03]  /*4d90*/  IMAD.MOV.U32 R4, RZ, RZ, -0x6000 ;  /* 0xffffa000ff047424 */ /* 0x000fe600078e00ff */
[----:B------:R-:W-:Y:S02]  /*4da0*/  IADD3 R246, P0, PT, R246, R11, RZ ;  /* 0x0000000bf6f67210 */ /* 0x000fe40007f1e0ff */
[----:B------:R-:W-:Y:S02]  /*4db0*/  SEL R4, R4, 0x6000, !P1 ;  /* 0x0000600004047807 */ /* 0x000fe40004800000 */
[----:B------:R-:W-:Y:S02]  /*4dc0*/  LEA.HI.X.SX32 R247, R9, R247, 0x1, P0 ;  /* 0x000000f709f77211 */ /* 0x000fe400000f0eff */
[----:B------:R-:W-:Y:S01]  /*4dd0*/  ISETP.GE.AND P1, PT, R208, UR5, PT ;  /* 0x00000005d0007c0c */ /* 0x000fe2000bf26270 */
[--C-:B------:R-:W-:Y:S01]  /*4de0*/  IMAD.IADD R231, R231, 0x1, R4.reuse ;  /* 0x00000001e7e77824 */ /* 0x100fe200078e0204 */
[----:B------:R-:W-:Y:S01]  /*4df0*/  ISETP.GE.AND P0, PT, R205, UR5, PT ;  /* 0x00000005cd007c0c */ /* 0x000fe2000bf06270 */
[--C-:B------:R-:W-:Y:S01]  /*4e00*/  IMAD.IADD R235, R235, 0x1, R4.reuse ;  /* 0x00000001ebeb7824 */ /* 0x100fe200078e0204 */
[----:B------:R-:W-:Y:S01]  /*4e10*/  LEA R6, P3, R7, R246, 0x6 ;  /* 0x000000f607067211 */ /* 0x000fe200078630ff */
[----:B------:R-:W-:Y:S01]  /*4e20*/  IMAD.IADD R189, R189, 0x1, R4 ;  /* 0x00000001bdbd7824 */ /* 0x000fe200078e0204 */
[----:B------:R-:W-:Y:S01]  /*4e30*/  @!PT LDS RZ, [RZ] ;  /* 0x00000000fffff984 */ /* 0x000fe20000000800 */
[----:B------:R-:W-:Y:S01]  /*4e40*/  @!PT LDS RZ, [RZ] ;  /* 0x00000000fffff984 */ /* 0x000fe20000000800 */
[----:B------:R-:W-:Y:S01]  /*4e50*/  @!PT LDS RZ, [RZ] ;  /* 0x00000000fffff984 */ /* 0x000fe20000000800 */
[----:B------:R1:W-:Y:S02]  /*4e60*/  @!P2 LDGSTS.E.BYPASS.LTC128B.128 [R231], desc[UR18][R246.64] ;  /* 0x00000000f6e7afae */ /* 0x0003e4000b981a12 */
[----:B--2---:R-:W-:Y:S02]  /*4e70*/  LEA.HI.X R7, R7, R247, R5, 0x6, P3 ;  /* 0x000000f707077211 */ /* 0x004fe400018f3405 */
        /* <DEDUP_REMOVED lines=33> */
.L_x_326:
[----:B------:R-:W-:Y:S01]  /*5090*/  F2FP.F16.F32.PACK_AB R153, R153, R154 ;  /* 0x0000009a9999723e */ /* 0x000fe200000000ff */
[----:B------:R-:W-:Y:S01]  /*50a0*/  STS [R210+-0x2000], R169 ;  /* 0xffe000a9d2007388 */ /* 0x000fe20000000800 */
[----:B------:R-:W-:Y:S01]  /*50b0*/  F2FP.F16.F32.PACK_AB R157, R157, R152 ;  /* 0x000000989d9d723e */ /* 0x000fe200000000ff */
[----:B------:R-:W-:Y:S01]  /*50c0*/  IMAD.IADD R192, R193, 0x1, R186 ;  /* 0x00000001c1c07824 */ /* 0x000fe200078e02ba */
[----:B------:R-:W-:Y:S02]  /*50d0*/  F2FP.F16.F32.PACK_AB R156, R163, R156 ;  /* 0x0000009ca39c723e */ /* 0x000fe400000000ff */
[----:B------:R-:W-:Y:S01]  /*50e0*/  STS [R210+-0x1c00], R159 ;  /* 0xffe4009fd2007388 */ /* 0x000fe20000000800 */
[----:B------:R-:W-:Y:S04]  /*50f0*/  IMAD R250, R213, UR6, RZ ;  /* 0x00000006d5fa7c24 */ /* 0x000fe8000f8e02ff */
[----:B------:R-:W-:Y:S05]  /*5100*/  STS [R240+-0x2000], R151 ;  /* 0xffe00097f0007388 */ /* 0x000fea0000000800 */
[----:B------:R-:W-:Y:S05]  /*5110*/  STS [R240+-0x1c00], R153 ;  /* 0xffe40099f0007388 */ /* 0x000fea0000000800 */
[----:B------:R-:W-:Y:S05]  /*5120*/  STS [R212+-0x2000], R155 ;  /* 0xffe0009bd4007388 */ /* 0x000fea0000000800 */
[----:B------:R-:W-:Y:S05]  /*5130*/  STS [R212+-0x1c00], R157 ;  /* 0xffe4009dd4007388 */ /* 0x000fea0000000800 */
[----:B------:R-:W-:Y:S05]  /*5140*/  STS [R225+-0x2000], R170 ;  /* 0xffe000aae1007388 */ /* 0x000fea0000000800 */
[----:B------:R-:W-:Y:S01]  /*5150*/  STS [R225+-0x1c00], R156 ;  /* 0xffe4009ce1007388 */ /* 0x000fe20000000800 */
[----:B------:R-:W-:Y:S06]  /*5160*/  BAR.SYNC.DEFER_BLOCKING 0x0 ;  /* 0x0000000000007b1d */ /* 0x000fec0000010000 */
[----:B-1----:R-:W-:Y:S05]  /*5170*/  LDSM.16.MT88.4 R4, [R193] ;  /* 0x00000000c104783b */ /* 0x002fea0000004200 */
        /* <DEDUP_REMOVED lines=73> */
[----:B------:R-:W-:Y:S02]  /*5610*/  IADD3 R4, P0, PT, RZ, -UR20, RZ ;  /* 0x80000014ff047c10 */ /* 0x000fe4000ff1e0ff */
[----:B------:R-:W-:Y:S02]  /*5620*/  ISETP.GE.AND P3, PT, R202, UR5, PT ;  /* 0x00000005ca007c0c */ /* 0x000fe4000bf66270 */
[----:B------:R-:W-:Y:S01]  /*5630*/  ISETP.GE.AND P2, PT, R208, UR5, PT ;  /* 0x00000005d0007c0c */ /* 0x000fe2000bf46270 */
[----:B------:R-:W-:Y:S01]  /*5640*/  IMAD.X R5, RZ, RZ, ~UR4, P0 ;  /* 0x80000004ff057e24 */ /* 0x000fe200080e06ff */
[----:B------:R-:W-:Y:S04]  /*5650*/  ISETP.GE.AND P1, PT, R205, UR5, PT ;  /* 0x00000005cd007c0c */ /* 0x000fe8000bf26270 */
[----:B------:R-:W-:Y:S04]  /*5660*/  SHF.R.S64 R7, R4, 0x1f, R5 ;  /* 0x0000001f04077819 */ /* 0x000fe80000001005 */
[----:B------:R-:W-:Y:S04]  /*5670*/  IADD3 R244, P0, PT, R244, R7, RZ ;  /* 0x00000007f4f47210 */ /* 0x000fe80007f1e0ff */
[----:B------:R-:W-:Y:S02]  /*5680*/  LEA.HI.X.SX32 R245, R5, R245, 0x1, P0 ;  /* 0x000000f505f57211 */ /* 0x000fe400000f0eff */
[C---:B------:R-:W-:Y:S03]  /*5690*/  LEA R4, P0, R227.reuse, R244, 0x1 ;  /* 0x000000f4e3047211 */ /* 0x040fe600078008ff */
        /* <DEDUP_REMOVED lines=32> */
.L_x_327:
        /* <DEDUP_REMOVED lines=16> */
[----:B------:R-:W-:Y:S05]  /*59a0*/  LDSM.16.MT88.4 R176, [R190+0x15000] ;  /* 0x01500000beb0783b */ /* 0x000fea0000004200 */
[C---:B--2---:R-:W-:Y:S08]  /*59b0*/  HMMA.16816.F32 R8, R92.reuse, R16, RZ ;  /* 0x000000105c08723c */ /* 0x044ff000000018ff */
        /* <DEDUP_REMOVED lines=10> */
[----:B------:R-:W-:Y:S07]  /*5a60*/  LDSM.16.M88.4 R148, [R2+0x1e000] ;  /* 0x01e000000294783b */ /* 0x000fee0000000200 */
[-C--:B------:R-:W-:Y:S08]  /*5a70*/  HMMA.16816.F32 R4, R152, R156.reuse, R4 ;  /* 0x0000009c9804723c */ /* 0x080ff00000001804 */
[C---:B------:R-:W-:Y:S08]  /*5a80*/  HMMA.16816.F32 R8, R160.reuse, R156, R8 ;  /* 0x0000009ca008723c */ /* 0x040ff00000001808 */
[-C--:B------:R-:W-:Y:S08]  /*5a90*/  HMMA.16816.F32 R12, R160, R158.reuse, R12 ;  /* 0x0000009ea00c723c */ /* 0x080ff0000000180c */
[C---:B------:R-:W-:Y:S01]  /*5aa0*/  HMMA.16816.F32 R16, R152.reuse, R158, R16 ;  /* 0x0000009e9810723c */ /* 0x040fe20000001810 */
[----:B------:R-:W1:Y:S07]  /*5ab0*/  LDSM.16.MT88.4 R156, [R190+0x13000] ;  /* 0x01300000be9c783b */ /* 0x000e6e0000004200 */
[-C--:B------:R-:W-:Y:S08]  /*5ac0*/  HMMA.16816.F32 R68, R152, R164.reuse, R68 ;  /* 0x000000a49844723c */ /* 0x080ff00000001844 */
[C---:B------:R-:W-:Y:S08]  /*5ad0*/  HMMA.16816.F32 R72, R160.reuse, R164, R72 ;  /* 0x000000a4a048723c */ /* 0x040ff00000001848 */
[-C--:B------:R-:W-:Y:S08]  /*5ae0*/  HMMA.16816.F32 R76, R160, R166.reuse, R76 ;  /* 0x000000a6a04c723c */ /* 0x080ff0000000184c */
[C---:B------:R-:W-:Y:S01]  /*5af0*/  HMMA.16816.F32 R80, R152.reuse, R166, R80 ;  /* 0x000000a69850723c */ /* 0x040fe20000001850 */
[----:B------:R-:W2:Y:S07]  /*5b00*/  LDSM.16.MT88.4 R164, [R190+0x17000] ;  /* 0x01700000bea4783b */ /* 0x000eae0000004200 */
[-C--:B------:R-:W-:Y:S08]  /*5b10*/  HMMA.16816.F32 R84, R152, R168.reuse, R84 ;  /* 0x000000a89854723c */ /* 0x080ff00000001854 */
[C---:B------:R-:W-:Y:S08]  /*5b20*/  HMMA.16816.F32 R88, R160.reuse, R168, R88 ;  /* 0x000000a8a058723c */ /* 0x040ff00000001858 */
[-C--:B------:R-:W-:Y:S03]  /*5b30*/  HMMA.16816.F32 R92, R160, R170.reuse, R92 ;  /* 0x000000aaa05c723c */ /* 0x080fe6000000185c */
[C---:B------:R-:W-:Y:S05]  /*5b40*/  IMAD.SHL.U32 R161, R250.reuse, 0x8, RZ ;  /* 0x00000008faa17824 */ /* 0x040fea00078e00ff */
[----:B------:R-:W-:Y:S01]  /*5b50*/  HMMA.16816.F32 R96, R152, R170, R96 ;  /* 0x000000aa9860723c */ /* 0x000fe20000001860 */
[----:B------:R-:W-:Y:S04]  /*5b60*/  LDSM.16.M88.4 R152, [R0+0x1e000] ;  /* 0x01e000000098783b */ /* 0x000fe80000000200 */
[----:B------:R-:W-:Y:S03]  /*5b70*/  LDSM.16.MT88.4 R168, [R190+0x15800] ;  /* 0x01580000bea8783b */ /* 0x000fe60000004200 */
[-C--:B-1----:R-:W-:Y:S08]  /*5b80*/  HMMA.16816.F32 R4, R148, R156.reuse, R4 ;  /* 0x0000009c9404723c */ /* 0x082ff00000001804 */
[C---:B------:R-:W-:Y:S08]  /*5b90*/  HMMA.16816.F32 R8, R172.reuse, R156, R8 ;  /* 0x0000009cac08723c */ /* 0x040ff00000001808 */
[-C--:B------:R-:W-:Y:S08]  /*5ba0*/  HMMA.16816.F32 R12, R172, R158.reuse, R12 ;  /* 0x0000009eac0c723c */ /* 0x080ff0000000180c */
[C---:B------:R-:W-:Y:S01]  /*5bb0*/  HMMA.16816.F32 R16, R148.reuse, R158, R16 ;  /* 0x0000009e9410723c */ /* 0x040fe20000001810 */
[----:B------:R-:W1:Y:S07]  /*5bc0*/  LDSM.16.MT88.4 R156, [R190+0x13800] ;  /* 0x01380000be9c783b */ /* 0x000e6e0000004200 */
[-C--:B------:R-:W-:Y:S08]  /*5bd0*/  HMMA.16816.F32 R68, R148, R176.reuse, R68 ;  /* 0x000000b09444723c */ /* 0x080ff00000001844 */
[C---:B------:R-:W-:Y:S04]  /*5be0*/  HMMA.16816.F32 R72, R172.reuse, R176, R72 ;  /* 0x000000b0ac48723c */ /* 0x040fe80000001848 */
[C---:B------:R-:W-:Y:S04]  /*5bf0*/  LEA R176, P0, R161.reuse, R242, 0x2 ;  /* 0x000000f2a1b07211 */ /* 0x040fe800078010ff */
[-C--:B------:R-:W-:Y:S03]  /*5c00*/  HMMA.16816.F32 R76, R172, R178.reuse, R76 ;  /* 0x000000b2ac4c723c */ /* 0x080fe6000000184c */
[----:B------:R-:W-:Y:S02]  /*5c10*/  LEA.HI.X.SX32 R177, R161, R243, 0x2, P0 ;  /* 0x000000f3a1b17211 */ /* 0x000fe400000f16ff */
[----:B------:R-:W3:Y:S03]  /*5c20*/  LDSM.16.M88.4 R160, [R0+0x1f000] ;  /* 0x01f0000000a0783b */ /* 0x000ee60000000200 */
[C---:B------:R-:W-:Y:S04]  /*5c30*/  HMMA.16816.F32 R80, R148.reuse, R178, R80 ;  /* 0x000000b29450723c */ /* 0x040fe80000001850 */
[C---:B------:R-:W-:Y:S04]  /*5c40*/  LEA R178, P0, R250.reuse, R176, 0x5 ;  /* 0x000000b0fab27211 */ /* 0x040fe800078028ff */
[-C--:B--2---:R-:W-:Y:S03]  /*5c50*/  HMMA.16816.F32 R84, R148, R164.reuse, R84 ;  /* 0x000000a49454723c */ /* 0x084fe60000001854 */
[C---:B------:R-:W-:Y:S05]  /*5c60*/  LEA.HI.X.SX32 R179, R250.reuse, R177, 0x5, P0 ;  /* 0x000000b1fab37211 */ /* 0x040fea00000f2eff */
        /* <DEDUP_REMOVED lines=11> */
[C---:B---3--:R-:W-:Y:S04]  /*5d20*/  HMMA.16816.F32 R8, R160.reuse, R156, R8 ;  /* 0x0000009ca008723c */ /* 0x048fe80000001808 */
        /* <DEDUP_REMOVED lines=9> */
[-C--:B------:R-:W-:Y:S03]  /*5dc0*/  HMMA.16816.F32 R76, R160, R170.reuse, R76 ;  /* 0x000000aaa04c723c */ /* 0x080fe6000000184c */
[C---:B------:R-:W-:Y:S04]  /*5dd0*/  LEA R174, P0, R250.reuse, R168, 0x5 ;  /* 0x000000a8faae7211 */ /* 0x040fe800078028ff */
[C---:B------:R-:W-:Y:S01]  /*5de0*/  LEA.HI.X.SX32 R175, R250.reuse, R169, 0x5, P0 ;  /* 0x000000a9faaf7211 */ /* 0x040fe200000f2eff */
        /* <DEDUP_REMOVED lines=17> */
[----:B------:R2:W-:Y:S01]  /*5f00*/  REDG.E.ADD.F32.FTZ.RN.STRONG.GPU desc[UR18][R242.64], R4 ;  /* 0x00000004f20079a6 */ /* 0x0005e2000c12f312 */
[C---:B------:R-:W-:Y:S03]  /*5f10*/  LEA.HI.X.SX32 R151, R250.reuse, R161, 0x5, P0 ;  /* 0x000000a1fa977211 */ /* 0x040fe600000f2eff */
[----:B------:R3:W-:Y:S04]  /*5f20*/  REDG.E.ADD.F32.FTZ.RN.STRONG.GPU desc[UR18][R176.64], R5 ;  /* 0x00000005b00079a6 */ /* 0x0007e8000c12f312 */
[----:B------:R4:W-:Y:S04]  /*5f30*/  REDG.E.ADD.F32.FTZ.RN.STRONG.GPU desc[UR18][R178.64], R6 ;  /* 0x00000006b20079a6 */ /* 0x0009e8000c12f312 */
[----:B------:R4:W-:Y:S04]  /*5f40*/  REDG.E.ADD.F32.FTZ.RN.STRONG.GPU desc[UR18][R164.64], R7 ;  /* 0x00000007a40079a6 */ /* 0x0009e8000c12f312 */
[----:B------:R4:W-:Y:S04]  /*5f50*/  REDG.E.ADD.F32.FTZ.RN.STRONG.GPU desc[UR18][R172.64], R8 ;  /* 0x00000008ac0079a6 */ /* 0x0009e8000c12f312 */
[----:B------:R4:W-:Y:S01]  /*5f60*/  REDG.E.ADD.F32.FTZ.RN.STRONG.GPU desc[UR18][R166.64], R9 ;  /* 0x00000009a60079a6 */ /* 0x0009e2000c12f312 */
[C---:B-1----:R-:W-:Y:S03]  /*5f70*/  IMAD.WIDE R154, R250.reuse, -0xc0, R150 ;  /* 0xffffff40fa9a7825 */ /* 0x042fe600078e0296 */
[----:B------:R1:W-:Y:S01]  /*5f80*/  REDG.E.ADD.F32.FTZ.RN.STRONG.GPU desc[UR18][R156.64], R10 ;  /* 0x0000000a9c0079a6 */ /* 0x0003e2000c12f312 */
[C---:B------:R-:W-:Y:S03]  /*5f90*/  LEA R152, P0, R250.reuse, R154, 0x5 ;  /* 0x0000009afa987211 */ /* 0x040fe600078028ff */
[----:B------:R1:W-:Y:S01]  /*5fa0*/  REDG.E.ADD.F32.FTZ.RN.STRONG.GPU desc[UR18][R158.64], R11 ;  /* 0x0000000b9e0079a6 */ /* 0x0003e2000c12f312 */
[C---:B------:R-:W-:Y:S03]  /*5fb0*/  LEA.HI.X.SX32 R153, R250.reuse, R155, 0x5, P0 ;  /* 0x0000009bfa997211 */ /* 0x040fe600000f2eff */
[----:B------:R-:W-:Y:S01]  /*5fc0*/  REDG.E.ADD.F32.FTZ.RN.STRONG.GPU desc[UR18][R242.64+0x80], R16 ;  /* 0x00008010f20079a6 */ /* 0x000fe2000c12f312 */
[C---:B--2---:R-:W-:Y:S03]  /*5fd0*/  LEA R4, P0, R250.reuse, R152, 0x5 ;  /* 0x00000098fa047211 */ /* 0x044fe600078028ff */
[----:B------:R2:W-:Y:S01]  /*5fe0*/  REDG.E.ADD.F32.FTZ.RN.STRONG.GPU desc[UR18][R168.64+0x80], R17 ;  /* 0x00008011a80079a6 */ /* 0x0005e2000c12f312 */
[C---:B---3--:R-:W-:Y:S02]  /*5ff0*/  LEA.HI.X.SX32 R5, R250.reuse, R153, 0x5, P0 ;  /* 0x00000099fa057211 */ /* 0x048fe400000f2eff */
[C---:B------:R-:W-:Y:S01]  /*6000*/  LEA R176, P0, R250.reuse, R4, 0x5 ;  /* 0x00000004fab07211 */ /* 0x040fe200078028ff */
        /* <DEDUP_REMOVED lines=11> */
[----:B------:R4:W-:Y:S01]  /*60c0*/  REDG.E.ADD.F32.FTZ.RN.STRONG.GPU desc[UR18][R150.64+0x80], R15 ;  /* 0x0000800f960079a6 */ /* 0x0009e2000c12f312 */
[C---:B------:R-:W-:Y:S03]  /*60d0*/  LEA.HI.X.SX32 R165, R250.reuse, R7, 0x5, P0 ;  /* 0x00000007faa57211 */ /* 0x040fe600000f2eff */
[----:B------:R-:W-:Y:S01]  /*60e0*/  REDG.E.ADD.F32.FTZ.RN.STRONG.GPU desc[UR18][R242.64+0x100], R68 ;  /* 0x00010044f20079a6 */ /* 0x000fe2000c12f312 */
[C---:B------:R-:W-:Y:S03]  /*60f0*/  IMAD.WIDE R172, R250.reuse, -0xc0, R164 ;  /* 0xffffff40faac7825 */ /* 0x040fe600078e02a4 */
[----:B------:R-:W-:Y:S01]  /*6100*/  REDG.E.ADD.F32.FTZ.RN.STRONG.GPU desc[UR18][R154.64+0x100], R69 ;  /* 0x000100459a0079a6 */ /* 0x000fe2000c12f312 */
[C---:B------:R-:W-:Y:S03]  /*6110*/  LEA R8, P0, R250.reuse, R172, 0x5 ;  /* 0x000000acfa087211 */ /* 0x040fe600078028ff */
[----:B------:R4:W-:Y:S01]  /*6120*/  REDG.E.ADD.F32.FTZ.RN.STRONG.GPU desc[UR18][R152.64+0x100], R70 ;  /* 0x00010046980079a6 */ /* 0x0009e2000c12f312 */
        /* <DEDUP_REMOVED lines=10> */
[----:B------:R1:W-:Y:S01]  /*61d0*/  REDG.E.ADD.F32.FTZ.RN.STRONG.GPU desc[UR18][R164.64+0x100], R75 ;  /* 0x0001004ba40079a6 */ /* 0x0003e2000c12f312 */
[C---:B------:R-:W-:Y:S02]  /*61e0*/  LEA.HI.X.SX32 R11, R250.reuse, R157, 0x5, P0 ;  /* 0x0000009dfa0b7211 */ /* 0x040fe400000f2eff */
[C---:B------:R-:W-:Y:S01]  /*61f0*/  LEA R158, P0, R250.reuse, R10, 0x5 ;  /* 0x0000000afa9e7211 */ /* 0x040fe200078028ff */
[----:B------:R-:W-:Y:S03]  /*6200*/  REDG.E.ADD.F32.FTZ.RN.STRONG.GPU desc[UR18][R242.64+0x180], R80 ;  /* 0x00018050f20079a6 */ /* 0x000fe6000c12f312 */
[C---:B------:R-:W-:Y:S01]  /*6210*/  LEA.HI.X.SX32 R159, R250.reuse, R11, 0x5, P0 ;  /* 0x0000000bfa9f7211 */ /* 0x040fe200000f2eff */
[----:B------:R-:W-:Y:S01]  /*6220*/  REDG.E.ADD.F32.FTZ.RN.STRONG.GPU desc[UR18][R172.64+0x180], R81 ;  /* 0x00018051ac0079a6 */ /* 0x000fe2000c12f312 */
[C---:B--2---:R-:W-:Y:S03]  /*6230*/  LEA R168, P0, R250.reuse, R158, 0x5 ;  /* 0x0000009efaa87211 */ /* 0x044fe600078028ff */
[----:B------:R-:W-:Y:S01]  /*6240*/  REDG.E.ADD.F32.FTZ.RN.STRONG.GPU desc[UR18][R8.64+0x180], R82 ;  /* 0x00018052080079a6 */ /* 0x000fe2000c12f312 */
[C---:B------:R-:W-:Y:S03]  /*6250*/  LEA.HI.X.SX32 R169, R250.reuse, R159, 0x5, P0 ;  /* 0x0000009ffaa97211 */ /* 0x040fe600000f2eff */
[----:B------:R-:W-:Y:S01]  /*6260*/  REDG.E.ADD.F32.FTZ.RN.STRONG.GPU desc[UR18][R166.64+0x180], R83 ;  /* 0x00018053a60079a6 */ /* 0x000fe2000c12f312 */
[C---:B------:R-:W-:Y:S03]  /*6270*/  IMAD.WIDE R16, R250.reuse, -0xc0, R168 ;  /* 0xffffff40fa107825 */ /* 0x040fe600078e02a8 */
[----:B------:R2:W-:Y:S01]  /*6280*/  REDG.E.ADD.F32.FTZ.RN.STRONG.GPU desc[UR18][R156.64+0x180], R76 ;  /* 0x0001804c9c0079a6 */ /* 0x0005e2000c12f312 */
[C---:B---3--:R-:W-:Y:S03]  /*6290*/  LEA R174, P0, R250.reuse, R16, 0x5 ;  /* 0x00000010faae7211 */ /* 0x048fe600078028ff */
[----:B------:R-:W-:Y:S01]  /*62a0*/  REDG.E.ADD.F32.FTZ.RN.STRONG.GPU desc[UR18][R10.64+0x180], R77 ;  /* 0x0001804d0a0079a6 */ /* 0x000fe2000c12f312 */
[C---:B------:R-:W-:Y:S03]  /*62b0*/  LEA.HI.X.SX32 R175, R250.reuse, R17, 0x5, P0 ;  /* 0x00000011faaf7211 */ /* 0x040fe600000f2eff */
        /* <DEDUP_REMOVED lines=8> */
[C---:B----4-:R-:W-:Y:S03]  /*6340*/  LEA R148, P0, R250.reuse, R170, 0x5 ;  /* 0x000000aafa947211 */ /* 0x050fe600078028ff */
[----:B------:R-:W-:Y:S01]  /*6350*/  REDG.E.ADD.F32.FTZ.RN.STRONG.GPU desc[UR18][R174.64+0x200], R86 ;  /* 0x00020056ae0079a6 */ /* 0x000fe2000c12f312 */
[C---:B------:R-:W-:Y:S02]  /*6360*/  LEA.HI.X.SX32 R149, R250.reuse, R171, 0x5, P0 ;  /* 0x000000abfa957211 */ /* 0x040fe400000f2eff */
[C---:B------:R-:W-:Y:S01]  /*6370*/  LEA R12, P0, R250.reuse, R148, 0x5 ;  /* 0x00000094fa0c7211 */ /* 0x040fe200078028ff */
        /* <DEDUP_REMOVED lines=12> */
[----:B------:R-:W-:Y:S01]  /*6440*/  LDSM.16.MT88.4 R4, [R193+-0x2000] ;  /* 0xffe00000c104783b */ /* 0x000fe20000004200 */
[C---:B------:R-:W-:Y:S03]  /*6450*/  LEA R150, P0, R250.reuse, R14, 0x5 ;  /* 0x0000000efa967211 */ /* 0x040fe600078028ff */
[----:B------:R-:W3:Y:S01]  /*6460*/  LDSM.16.MT88.4 R8, [R187] ;  /* 0x00000000bb08783b */ /* 0x000ee20000004200 */
[C---:B------:R-:W-:Y:S02]  /*6470*/  LEA.HI.X.SX32 R151, R250.reuse, R15, 0x5, P0 ;  /* 0x0000000ffa977211 */ /* 0x040fe400000f2eff */
[C---:B------:R-:W-:Y:S01]  /*6480*/  LEA R152, P0, R250.reuse, R150, 0x5 ;  /* 0x00000096fa987211 */ /* 0x040fe200078028ff */
[----:B------:R-:W-:Y:S03]  /*6490*/  REDG.E.ADD.F32.FTZ.RN.STRONG.GPU desc[UR18][R160.64+0x280], R97 ;  /* 0x00028061a00079a6 */ /* 0x000fe6000c12f312 */
[C---:B------:R-:W-:Y:S01]  /*64a0*/  LEA.HI.X.SX32 R153, R250.reuse, R151, 0x5, P0 ;  /* 0x00000097fa997211 */ /* 0x040fe200000f2eff */
[----:B------:R-:W-:Y:S01]  /*64b0*/  REDG.E.ADD.F32.FTZ.RN.STRONG.GPU desc[UR18][R14.64+0x280], R98 ;  /* 0x000280620e0079a6 */ /* 0x000fe2000c12f312 */
[C---:B------:R-:W-:Y:S03]  /*64c0*/  LEA R154, P0, R250.reuse, R152, 0x5 ;  /* 0x00000098fa9a7211 */ /* 0x040fe600078028ff */
[----:B------:R-:W4:Y:S01]  /*64d0*/  LDSM.16.MT88.4 R12, [R192+-0x2000] ;  /* 0xffe00000c00c783b */ /* 0x000f220000004200 */
[C---:B------:R-:W-:Y:S02]  /*64e0*/  LEA.HI.X.SX32 R155, R250.reuse, R153, 0x5, P0 ;  /* 0x00000099fa9b7211 */ /* 0x040fe400000f2eff */
[C---:B-1----:R-:W-:Y:S01]  /*64f0*/  LEA R164, P0, R250.reuse, R154, 0x5 ;  /* 0x0000009afaa47211 */ /* 0x042fe200078028ff */
[----:B------:R-:W1:Y:S03]  /*6500*/  LDSM.16.MT88.4 R16, [R187+0x2000] ;  /* 0x00200000bb10783b */ /* 0x000e660000004200 */
[C---:B------:R-:W-:Y:S01]  /*6510*/  LEA.HI.X.SX32 R165, R250.reuse, R155, 0x5, P0 ;  /* 0x0000009bfaa57211 */ /* 0x040fe200000f2eff */
[----:B------:R-:W1:Y:S01]  /*6520*/  LDSM.16.MT88.4 R68, [R187+0x4000] ;  /* 0x00400000bb44783b */ /* 0x000e620000004200 */
[C---:B--2---:R-:W-:Y:S03]  /*6530*/  LEA R156, P0, R250.reuse, R164, 0x5 ;  /* 0x000000a4fa9c7211 */ /* 0x044fe600078028ff */
[----:B------:R-:W-:Y:S01]  /*6540*/  LDSM.16.MT88.4 R72, [R193+-0x1800] ;  /* 0xffe80000c148783b */ /* 0x000fe20000004200 */
[----:B------:R-:W-:Y:S03]  /*6550*/  LEA.HI.X.SX32 R157, R250, R165, 0x5, P0 ;  /* 0x000000a5fa9d7211 */ /* 0x000fe600000f2eff */
[----:B------:R-:W2:Y:S04]  /*6560*/  LDSM.16.MT88.4 R76, [R187+0x800] ;  /* 0x00080000bb4c783b */ /* 0x000ea80000004200 */
[----:B------:R-:W2:Y:S04]  /*6570*/  LDSM.16.MT88.4 R80, [R192+-0x1800] ;  /* 0xffe80000c050783b */ /* 0x000ea80000004200 */
[----:B------:R-:W2:Y:S01]  /*6580*/  LDSM.16.MT88.4 R84, [R187+0x2800] ;  /* 0x00280000bb54783b */ /* 0x000ea20000004200 */
[-C--:B---3--:R-:W-:Y:S03]  /*6590*/  HMMA.16816.F32 R100, R4, R8.reuse, R100 ;  /* 0x000000080464723c */ /* 0x088fe60000001864 */
[----:B------:R-:W-:Y:S04]  /*65a0*/  LDSM.16.MT88.4 R88, [R187+0x1800] ;  /* 0x00180000bb58783b */ /* 0x000fe80000004200 */
[----:B------:R-:W-:Y:S04]  /*65b0*/  REDG.E.ADD.F32.FTZ.RN.STRONG.GPU desc[UR18][R150.64+0x280], R99 ;  /* 0x00028063960079a6 */ /* 0x000fe8000c12f312 */
[----:B------:R-:W-:Y:S01]  /*65c0*/  LDSM.16.MT88.4 R96, [R187+0x3800] ;  /* 0x00380000bb60783b */ /* 0x000fe20000004200 */
[C---:B----4-:R-:W-:Y:S03]  /*65d0*/  HMMA.16816.F32 R104, R12.reuse, R8, R104 ;  /* 0x000000080c68723c */ /* 0x050fe60000001868 */
[----:B------:R-:W-:Y:S04]  /*65e0*/  LDSM.16.MT88.4 R148, [R187+0x5800] ;  /* 0x00580000bb94783b */ /* 0x000fe80000004200 */
[----:B------:R-:W-:Y:S01]  /*65f0*/  REDG.E.ADD.F32.FTZ.RN.STRONG.GPU desc[UR18][R152.64+0x280], R92 ;  /* 0x0002805c980079a6 */ /* 0x000fe2000c12f312 */
[-C--:B------:R-:W-:Y:S03]  /*6600*/  HMMA.16816.F32 R108, R12, R10.reuse, R108 ;  /* 0x0000000a0c6c723c */ /* 0x080fe6000000186c */
[----:B------:R-:W-:Y:S04]  /*6610*/  REDG.E.ADD.F32.FTZ.RN.STRONG.GPU desc[UR18][R154.64+0x280], R93 ;  /* 0x0002805d9a0079a6 */ /* 0x000fe8000c12f312 */
[----:B------:R-:W-:Y:S01]  /*6620*/  REDG.E.ADD.F32.FTZ.RN.STRONG.GPU desc[UR18][R164.64+0x280], R94 ;  /* 0x0002805ea40079a6 */ /* 0x000fe2000c12f312 */
[C---:B------:R-:W-:Y:S03]  /*6630*/  HMMA.16816.F32 R112, R4.reuse, R10, R112 ;  /* 0x0000000a0470723c */ /* 0x040fe60000001870 */
[----:B------:R-:W3:Y:S04]  /*6640*/  LDSM.16.MT88.4 R8, [R187+0x4800] ;  /* 0x00480000bb08783b */ /* 0x000ee80000004200 */
[----:B------:R-:W-:Y:S01]  /*6650*/  REDG.E.ADD.F32.FTZ.RN.STRONG.GPU desc[UR18][R156.64+0x280], R95 ;  /* 0x0002805f9c0079a6 */ /* 0x000fe2000c12f312 */
[-C--:B-1----:R-:W-:Y:S03]  /*6660*/  HMMA.16816.F32 R116, R4, R16.reuse, R116 ;  /* 0x000000100474723c */ /* 0x082fe60000001874 */
[----:B------:R-:W-:Y:S05]  /*6670*/  LDSM.16.MT88.4 R92, [R192+-0x800] ;  /* 0xfff80000c05c783b */ /* 0x000fea0000004200 */
[C---:B------:R-:W-:Y:S08]  /*6680*/  HMMA.16816.F32 R120, R12.reuse, R16, R120 ;  /* 0x000000100c78723c */ /* 0x040ff00000001878 */
[-C--:B------:R-:W-:Y:S08]  /*6690*/  HMMA.16816.F32 R124, R12, R18.reuse, R124 ;  /* 0x000000120c7c723c */ /* 0x080ff0000000187c */
[C---:B------:R-:W-:Y:S01]  /*66a0*/  HMMA.16816.F32 R128, R4.reuse, R18, R128 ;  /* 0x000000120480723c */ /* 0x040fe20000001880 */
[----:B------:R-:W-:Y:S07]  /*66b0*/  LDSM.16.MT88.4 R16, [R192+-0x1000] ;  /* 0xfff00000c010783b */ /* 0x000fee0000004200 */
[-C--:B------:R-:W-:Y:S08]  /*66c0*/  HMMA.16816.F32 R132, R4, R68.reuse, R132 ;  /* 0x000000440484723c */ /* 0x080ff00000001884 */
[C---:B------:R-:W-:Y:S08]  /*66d0*/  HMMA.16816.F32 R136, R12.reuse, R68, R136 ;  /* 0x000000440c88723c */ /* 0x040ff00000001888 */
[-C--:B------:R-:W-:Y:S01]  /*66e0*/  HMMA.16816.F32 R140, R12, R70.reuse, R140 ;  /* 0x000000460c8c723c */ /* 0x080fe2000000188c */
[----:B------:R-:W-:Y:S07]  /*66f0*/  LDSM.16.MT88.4 R12, [R187+0x1000] ;  /* 0x00100000bb0c783b */ /* 0x000fee0000004200 */
[----:B------:R-:W-:Y:S01]  /*6700*/  HMMA.16816.F32 R144, R4, R70, R144 ;  /* 0x000000460490723c */ /* 0x000fe20000001890 */
[----:B------:R-:W1:Y:S04]  /*6710*/  LDSM.16.MT88.4 R4, [R193+-0x1000] ;  /* 0xfff00000c104783b */ /* 0x000e680000004200 */
[----:B------:R-:W4:Y:S03]  /*6720*/  LDSM.16.MT88.4 R68, [R187+0x3000] ;  /* 0x00300000bb44783b */ /* 0x000f260000004200 */
[-C--:B--2---:R-:W-:Y:S08]  /*6730*/  HMMA.16816.F32 R100, R72, R76.reuse, R100 ;  /* 0x0000004c4864723c */ /* 0x084ff00000001864 */
        /* <DEDUP_REMOVED lines=9> */
[-C--:B---3--:R-:W-:Y:S08]  /*67d0*/  HMMA.16816.F32 R132, R72, R8.reuse, R132 ;  /* 0x000000084884723c */ /* 0x088ff00000001884 */
[C---:B------:R-:W-:Y:S08]  /*67e0*/  HMMA.16816.F32 R136, R80.reuse, R8, R136 ;  /* 0x000000085088723c */ /* 0x040ff00000001888 */
[-C--:B------:R-:W-:Y:S08]  /*67f0*/  HMMA.16816.F32 R140, R80, R10.reuse, R140 ;  /* 0x0000000a508c723c */ /* 0x080ff0000000188c */
[----:B------:R-:W-:Y:S08]  /*6800*/  HMMA.16816.F32 R144, R72, R10, R144 ;  /* 0x0000000a4890723c */ /* 0x000ff00000001890 */
[-C--:B-1----:R-:W-:Y:S08]  /*6810*/  HMMA.16816.F32 R100, R4, R12.reuse, R100 ;  /* 0x0000000c0464723c */ /* 0x082ff00000001864 */
        /* <DEDUP_REMOVED lines=36> */
[----:B------:R-:W-:Y:S01]  /*6a60*/  VIADD R5, R209, 0x40 ;  /* 0x00000040d1057836 */ /* 0x000fe20000000000 */
[----:B------:R-:W-:Y:S02]  /*6a70*/  ISETP.NE.AND P1, PT, R241, -0x1, PT ;  /* 0xfffffffff100780c */ /* 0x000fe40003f25270 */
[----:B------:R-:W-:Y:S02]  /*6a80*/  F2FP.F16.F32.PACK_AB R20, R21, R20 ;  /* 0x000000141514723e */ /* 0x000fe400000000ff */
[----:B------:R-:W-:Y:S02]  /*6a90*/  F2FP.F16.F32.PACK_AB R22, R23, R22 ;  /* 0x000000161716723e */ /* 0x000fe400000000ff */
[----:B------:R-:W-:Y:S02]  /*6aa0*/  F2FP.F16.F32.PACK_AB R32, R33, R32 ;  /* 0x000000202120723e */ /* 0x000fe400000000ff */
[----:B------:R-:W-:-:S02]  /*6ab0*/  F2FP.F16.F32.PACK_AB R34, R35, R34 ;  /* 0x000000222322723e */ /* 0x000fc400000000ff */
[----:B------:R-:W-:Y:S02]  /*6ac0*/  F2FP.F16.F32.PACK_AB R24, R25, R24 ;  /* 0x000000181918723e */ /* 0x000fe400000000ff */
[----:B------:R-:W-:Y:S01]  /*6ad0*/  F2FP.F16.F32.PACK_AB R26, R27, R26 ;  /* 0x0000001a1b1a723e */ /* 0x000fe200000000ff */
[----:B------:R-:W3:Y:S01]  /*6ae0*/  @P1 LDC.64 R2, c[0x0][0x5c0] ;  /* 0x00017000ff021b82 */ /* 0x000ee20000000a00 */
        /* <DEDUP_REMOVED lines=110> */
[----:B------:R-:W-:-:S03]  /*71d0*/  ISETP.NE.AND P0, PT, R241, -0x1, PT ;  /* 0xfffffffff100780c */ /* 0x000fc60003f05270 */
        /* <DEDUP_REMOVED lines=27> */
[----:B-1----:R-:W-:-:S03]  /*7390*/  @P1 IADD3 R42, PT, PT, R238, R241, RZ ;  /* 0x000000f1ee2a1210 */ /* 0x002fc60007ffe0ff */
[----:B------:R2:W-:Y:S02]  /*73a0*/  STS [R209+0xb000], R56 ;  /* 0x00b00038d1007388 */ /* 0x0005e40000000800 */
[C---:B---3--:R-:W-:Y:S02]  /*73b0*/  @P1 IMAD R40, R42.reuse, R3, RZ ;  /* 0x000000032a281224 */ /* 0x048fe400078e02ff */
[----:B------:R2:W-:Y:S01]  /*73c0*/  STS [R209+0xb400], R58 ;  /* 0x00b4003ad1007388 */ /* 0x0005e20000000800 */
[----:B------:R-:W-:-:S03]  /*73d0*/  @P1 IMAD.WIDE.U32 R42, R42, R2, RZ ;  /* 0x000000022a2a1225 */ /* 0x000fc600078e00ff */
[----:B------:R2:W-:Y:S02]  /*73e0*/  STS [R5+0xb000], R60 ;  /* 0x00b0003c05007388 */ /* 0x0005e40000000800 */
[----:B------:R-:W-:Y:S02]  /*73f0*/  @P1 IADD3 R40, PT, PT, R43, R40, RZ ;  /* 0x000000282b281210 */ /* 0x000fe40007ffe0ff */
[----:B------:R2:W-:Y:S01]  /*7400*/  STS [R5+0xb400], R62 ;  /* 0x00b4003e05007388 */ /* 0x0005e20000000800 */
[----:B------:R-:W-:Y:S05]  /*7410*/  @P1 BRA `(.L_x_329) ;  /* 0x0000000000241947 */ /* 0x000fea0003800000 */
[----:B------:R-:W1:Y:S01]  /*7420*/  LDC.64 R2, c[0x0][0x5c0] ;  /* 0x00017000ff027b82 */ /* 0x000e620000000a00 */
[----:B------:R-:W-:-:S07]  /*7430*/  SHF.R.S32.HI R7, RZ, 0x1f, R238 ;  /* 0x0000001fff077819 */ /* 0x000fce00000114ee */
[----:B--2---:R-:W2:Y:S01]  /*7440*/  LDC.64 R4, c[0x0][0x5a8] ;  /* 0x00016a00ff047b82 */ /* 0x004ea20000000a00 */
[-C--:B-1----:R-:W-:Y:S02]  /*7450*/  IMAD R0, R7, R2.reuse, RZ ;  /* 0x0000000207007224 */ /* 0x082fe400078e02ff */
[----:B------:R-:W-:-:S04]  /*7460*/  IMAD.WIDE.U32 R6, R238, R2, RZ ;  /* 0x00000002ee067225 */ /* 0x000fc800078e00ff */
[----:B------:R-:W-:-:S05]  /*7470*/  IMAD R0, R238, R3, R0 ;  /* 0x00000003ee007224 */ /* 0x000fca00078e0200 */
[----:B------:R-:W-:-:S03]  /*7480*/  IADD3 R7, PT, PT, R7, R0, RZ ;  /* 0x0000000007077210 */ /* 0x000fc60007ffe0ff */
[----:B--2---:R-:W-:-:S04]  /*7490*/  IMAD.WIDE.U32 R42, R199, R4, R6 ;  /* 0x00000004c72a7225 */ /* 0x004fc800078e0006 */
[----:B------:R-:W-:Y:S02]  /*74a0*/  IMAD R40, R199, R5, R43 ;  /* 0x00000005c7287224 */ /* 0x000fe400078e022b */
.L_x_329:
[----:B------:R-:W-:Y:S05]  /*74b0*/  @P0 BRA `(.L_x_330) ;  /* 0x0000000000280947 */ /* 0x000fea0003800000 */
[----:B------:R-:W1:Y:S01]  /*74c0*/  LDCU.64 UR6, c[0x0][0x5c8] ;  /* 0x0000b900ff0677ac */ /* 0x000e620008000a00 */
[----:B--2---:R-:W-:Y:S01]  /*74d0*/  SHF.R.S32.HI R5, RZ, 0x1f, R238 ;  /* 0x0000001fff057819 */ /* 0x004fe200000114ee */
        /* <DEDUP_REMOVED lines=8> */
.L_x_330:
[----:B------:R-:W1:Y:S01]  /*7560*/  LDCU.64 UR6, c[0x0][0x5c8] ;  /* 0x0000b900ff0677ac */ /* 0x000e620008000a00 */
[----:B--2---:R-:W-:-:S05]  /*7570*/  IADD3 R54, PT, PT, R238, R241, RZ ;  /* 0x000000f1ee367210 */ /* 0x004fca0007ffe0ff */
[C---:B-1----:R-:W-:Y:S02]  /*7580*/  IMAD R52, R54.reuse, UR7, RZ ;  /* 0x0000000736347c24 */ /* 0x042fe4000f8e02ff */
[----:B------:R-:W-:-:S05]  /*7590*/  IMAD.WIDE.U32 R54, R54, UR6, RZ ;  /* 0x0000000636367c25 */ /* 0x000fca000f8e00ff */
[----:B------:R-:W-:-:S07]  /*75a0*/  IADD3 R52, PT, PT, R55, R52, RZ ;  /* 0x0000003437347210 */ /* 0x000fce0007ffe0ff */
.L_x_331:
[----:B------:R-:W-:Y:S01]  /*75b0*/  BAR.SYNC.DEFER_BLOCKING 0x0 ;  /* 0x0000000000007b1d */ /* 0x000fe20000010000 */
[----:B------:R-:W-:Y:S01]  /*75c0*/  IMAD.SHL.U32 R0, R204, 0x40, RZ ;  /* 0x00000040cc007824 */ /* 0x000fe200078e00ff */
[-C--:B------:R-:W-:Y:S02]  /*75d0*/  ISETP.GE.AND P3, PT, R203, R214.reuse, PT ;  /* 0x000000d6cb00720c */ /* 0x080fe40003f66270 */
[----:B------:R-:W-:Y:S01]  /*75e0*/  ISETP.GE.AND P5, PT, R196, R214, PT ;  /* 0x000000d6c400720c */ /* 0x000fe20003fa6270 */
[-C--:B------:R-:W-:Y:S01]  /*75f0*/  IMAD.WIDE.U32 R44, R0, R2.reuse, RZ ;  /* 0x00000002002c7225 */ /* 0x080fe200078e00ff */
[----:B------:R-:W-:Y:S01]  /*7600*/  SHF.R.S32.HI R53, RZ, 0x1f, R0 ;  /* 0x0000001fff357819 */ /* 0x000fe20000011400 */
[----:B------:R-:W1:Y:S01]  /*7610*/  LDCU.64 UR4, c[0x0][0x5d8] ;  /* 0x0000bb00ff0477ac */ /* 0x000e620008000a00 */
[----:B------:R-:W-:Y:S01]  /*7620*/  BSSY.RECONVERGENT B0, `(.L_x_332) ;  /* 0x0000025000007945 */ /* 0x000fe20003800200 */
[----:B------:R-:W-:Y:S02]  /*7630*/  LOP3.LUT R43, R44, 0x38, R201, 0xf8, !PT ;  /* 0x000000382c2b7812 */ /* 0x000fe400078ef8c9 */
[----:B------:R-:W-:-:S02]  /*7640*/  IMAD R41, R53, R2, RZ ;  /* 0x0000000235297224 */ /* 0x000fc400078e02ff */
[----:B------:R-:W-:Y:S02]  /*7650*/  IADD3 R60, P0, PT, R42, R43, RZ ;  /* 0x0000002b2a3c7210 */ /* 0x000fe40007f1e0ff */
[----:B------:R-:W-:-:S05]  /*7660*/  IMAD R41, R0, R3, R41 ;  /* 0x0000000300297224 */ /* 0x000fca00078e0229 */
[----:B------:R-:W-:Y:S02]  /*7670*/  IADD3.X R61, PT, PT, R40, R45, R41, P0, !PT ;  /* 0x0000002d283d7210 */ /* 0x000fe400007fe429 */
[----:B------:R-:W-:Y:S01]  /*7680*/  IADD3 R56, P0, PT, R203, 0x20, RZ ;  /* 0x00000020cb387810 */ /* 0x000fe20007f1e0ff */
[----:B------:R2:W3:Y:S01]  /*7690*/  LDS.128 R36, [R211+0x13000] ;  /* 0x01300000d3247984 */ /* 0x0004e20000000c00 */
[----:B-1----:R-:W-:-:S03]  /*76a0*/  IMAD.WIDE.U32 R60, R194, UR4, R60 ;  /* 0x00000004c23c7c25 */ /* 0x002fc6000f8e003c */
[----:B------:R2:W1:Y:S01]  /*76b0*/  LDS.128 R32, [R211+0x15000] ;  /* 0x01500000d3207984 */ /* 0x0004620000000c00 */
[----:B------:R-:W-:Y:S02]  /*76c0*/  IMAD R57, R194, UR5, R61 ;  /* 0x00000005c2397c24 */ /* 0x000fe4000f8e023d */
[----:B------:R-:W-:Y:S01]  /*76d0*/  IMAD.X R55, RZ, RZ, RZ, P0 ;  /* 0x000000ffff377224 */ /* 0x000fe200000e06ff */
        /* <DEDUP_REMOVED lines=8> */
[----:B------:R-:W3:Y:S01]  /*7760*/  LDCU UR10, c[0x0][0x440] ;  /* 0x00008800ff0a77ac */ /* 0x000ee20008000800 */
[----:B------:R-:W4:Y:S01]  /*7770*/  LDS.128 R48, [R211+0x14000] ;  /* 0x01400000d3307984 */ /* 0x000f220000000c00 */
[----:B------:R-:W-:Y:S01]  /*7780*/  IMAD.MOV.U32 R58, RZ, RZ, R60 ;  /* 0x000000ffff3a7224 */ /* 0x000fe200078e003c */
[----:B------:R-:W2:Y:S02]  /*7790*/  LDCU.64 UR4, c[0x0][0x560] ;  /* 0x0000ac00ff0477ac */ /* 0x000ea40008000a00 */
[----:B------:R-:W1:Y:S01]  /*77a0*/  LDS.128 R44, [R211+0x16000] ;  /* 0x01600000d32c7984 */ /* 0x000e620000000c00 */
[----:B------:R-:W-:Y:S02]  /*77b0*/  IMAD.MOV.U32 R59, RZ, RZ, R57 ;  /* 0x000000ffff3b7224 */ /* 0x000fe400078e0039 */
[----:B------:R-:W-:-:S04]  /*77c0*/  IMAD.WIDE.U32 R64, R203, R2, R58 ;  /* 0x00000002cb407225 */ /* 0x000fc800078e003a */
[----:B------:R-:W-:Y:S01]  /*77d0*/  IMAD R58, R203, R3, R65 ;  /* 0x00000003cb3a7224 */ /* 0x000fe200078e0241 */
[----:B---3--:R-:W-:Y:S02]  /*77e0*/  ISETP.GE.AND P2, PT, R202, UR10, PT ;  /* 0x0000000aca007c0c */ /* 0x008fe4000bf46270 */
[----:B------:R-:W-:Y:S02]  /*77f0*/  ISETP.GE.AND P1, PT, R208, UR10, PT ;  /* 0x0000000ad0007c0c */ /* 0x000fe4000bf26270 */
[----:B------:R-:W-:Y:S02]  /*7800*/  ISETP.GE.AND P0, PT, R205, UR10, PT ;  /* 0x0000000acd007c0c */ /* 0x000fe4000bf06270 */
[----:B--2---:R-:W-:-:S04]  /*7810*/  LEA R62, P4, R64, UR4, 0x1 ;  /* 0x00000004403e7c11 */ /* 0x004fc8000f8808ff */
[----:B------:R-:W-:-:S03]  /*7820*/  LEA.HI.X R63, R64, UR5, R58, 0x1, P4 ;  /* 0x00000005403f7c11 */ /* 0x000fc6000a0f0c3a */
[----:B------:R-:W2:Y:S04]  /*7830*/  @!P2 LDS.128 R40, [R211+0x12000] ;  /* 0x01200000d328a984 */ /* 0x000ea80000000c00 */
[----:B----4-:R3:W-:Y:S04]  /*7840*/  @!P1 STG.E.128 desc[UR18][R62.64+0x80], R48 ;  /* 0x000080303e009986 */ /* 0x0107e8000c101d12 */
[----:B-1----:R3:W-:Y:S04]  /*7850*/  @!P0 STG.E.128 desc[UR18][R62.64+0x100], R44 ;  /* 0x0001002c3e008986 */ /* 0x0027e8000c101d12 */
[----:B--2---:R3:W-:Y:S02]  /*7860*/  @!P2 STG.E.128 desc[UR18][R62.64], R40 ;  /* 0x000000283e00a986 */ /* 0x0047e4000c101d12 */
.L_x_333:
[----:B------:R-:W-:Y:S05]  /*7870*/  BSYNC.RECONVERGENT B0 ;  /* 0x0000000000007941 */ /* 0x000fea0003800200 */
.L_x_332:
[----:B------:R-:W-:Y:S04]  /*7880*/  BSSY.RECONVERGENT B0, `(.L_x_334) ;  /* 0x0000012000007945 */ /* 0x000fe80003800200 */
[----:B------:R-:W-:Y:S05]  /*7890*/  @P5 BRA `(.L_x_335) ;  /* 0x0000000000405947 */ /* 0x000fea0003800000 */
[----:B------:R-:W4:Y:S01]  /*78a0*/  LDCU UR10, c[0x0][0x440] ;  /* 0x00008800ff0a77ac */ /* 0x000f220008000800 */
[----:B---3--:R-:W-:Y:S01]  /*78b0*/  MOV R43, R57 ;  /* 0x00000039002b7202 */ /* 0x008fe20000000f00 */
[-C--:B------:R-:W-:Y:S01]  /*78c0*/  IMAD R40, R55, R2.reuse, RZ ;  /* 0x0000000237287224 */ /* 0x080fe200078e02ff */
[----:B------:R-:W3:Y:S01]  /*78d0*/  LDCU.64 UR4, c[0x0][0x560] ;  /* 0x0000ac00ff0477ac */ /* 0x000ee20008000a00 */
[----:B------:R-:W-:Y:S02]  /*78e0*/  IMAD.MOV.U32 R42, RZ, RZ, R60 ;  /* 0x000000ffff2a7224 */ /* 0x000fe400078e003c */
[C---:B------:R-:W-:Y:S02]  /*78f0*/  IMAD R40, R56.reuse, R3, R40 ;  /* 0x0000000338287224 */ /* 0x040fe400078e0228 */
[----:B------:R-:W-:-:S04]  /*7900*/  IMAD.WIDE.U32 R42, R56, R2, R42 ;  /* 0x00000002382a7225 */ /* 0x000fc800078e002a */
[----:B------:R-:W-:Y:S01]  /*7910*/  IMAD.IADD R40, R40, 0x1, R43 ;  /* 0x0000000128287824 */ /* 0x000fe200078e022b */
[----:B----4-:R-:W-:Y:S02]  /*7920*/  ISETP.GE.AND P2, PT, R202, UR10, PT ;  /* 0x0000000aca007c0c */ /* 0x010fe4000bf46270 */
[----:B------:R-:W-:Y:S02]  /*7930*/  ISETP.GE.AND P1, PT, R208, UR10, PT ;  /* 0x0000000ad0007c0c */ /* 0x000fe4000bf26270 */
[----:B------:R-:W-:Y:S02]  /*7940*/  ISETP.GE.AND P0, PT, R205, UR10, PT ;  /* 0x0000000acd007c0c */ /* 0x000fe4000bf06270 */
[----:B---3--:R-:W-:-:S04]  /*7950*/  LEA R2, P4, R42, UR4, 0x1 ;  /* 0x000000042a027c11 */ /* 0x008fc8000f8808ff */
[----:B------:R-:W-:-:S05]  /*7960*/  LEA.HI.X R3, R42, UR5, R40, 0x1, P4 ;  /* 0x000000052a037c11 */ /* 0x000fca000a0f0c28 */
[----:B------:R3:W-:Y:S04]  /*7970*/  @!P2 STG.E.128 desc[UR18][R2.64], R36 ;  /* 0x000000240200a986 */ /* 0x0007e8000c101d12 */
[----:B-1----:R3:W-:Y:S04]  /*7980*/  @!P1 STG.E.128 desc[UR18][R2.64+0x80], R32 ;  /* 0x0000802002009986 */ /* 0x0027e8000c101d12 */
[----:B------:R3:W-:Y:S02]  /*7990*/  @!P0 STG.E.128 desc[UR18][R2.64+0x100], R28 ;  /* 0x0001001c02008986 */ /* 0x0007e4000c101d12 */
.L_x_335:
[----:B------:R-:W-:Y:S05]  /*79a0*/  BSYNC.RECONVERGENT B0 ;  /* 0x0000000000007941 */ /* 0x000fea0003800200 */
.L_x_334:
[----:B---3--:R-:W-:Y:S01]  /*79b0*/  MOV R2, R202 ;  /* 0x000000ca00027202 */ /* 0x008fe20000000f00 */
[----:B------:R-:W3:Y:S01]  /*79c0*/  LDCU.64 UR4, c[0x0][0x5e0] ;  /* 0x0000bc00ff0477ac */ /* 0x000ee20008000a00 */
[----:B------:R-:W-:Y:S01]  /*79d0*/  MOV R3, RZ ;  /* 0x000000ff00037202 */ /* 0x000fe20000000f00 */
[----:B------:R-:W-:Y:S01]  /*79e0*/  IMAD R53, R53, UR6, RZ ;  /* 0x0000000635357c24 */ /* 0x000fe2000f8e02ff */
[----:B------:R-:W-:Y:S01]  /*79f0*/  BSSY.RECONVERGENT B0, `(.L_x_336) ;  /* 0x0000015000007945 */ /* 0x000fe20003800200 */
[----:B------:R-:W-:-:S04]  /*7a00*/  IMAD.WIDE.U32 R2, R0, UR6, R2 ;  /* 0x0000000600027c25 */ /* 0x000fc8000f8e0002 */
[----:B------:R-:W-:Y:S01]  /*7a10*/  IMAD R53, R0, UR7, R53 ;  /* 0x0000000700357c24 */ /* 0x000fe2000f8e0235 */
[----:B----4-:R-:W-:-:S04]  /*7a20*/  IADD3 R30, P0, PT, R54, R2, RZ ;  /* 0x00000002361e7210 */ /* 0x010fc80007f1e0ff */
[----:B------:R-:W-:-:S03]  /*7a30*/  IADD3.X R31, PT, PT, R52, R3, R53, P0, !PT ;  /* 0x00000003341f7210 */ /* 0x000fc600007fe435 */
[----:B---3--:R-:W-:-:S04]  /*7a40*/  IMAD.WIDE.U32 R30, R194, UR4, R30 ;  /* 0x00000004c21e7c25 */ /* 0x008fc8000f8e001e */
[----:B------:R-:W-:Y:S01]  /*7a50*/  IMAD R3, R194, UR5, R31 ;  /* 0x00000005c2037c24 */ /* 0x000fe2000f8e021f */
[----:B------:R-:W-:Y:S06]  /*7a60*/  @P3 BRA `(.L_x_337) ;  /* 0x0000000000343947 */ /* 0x000fec0003800000 */
[----:B------:R-:W3:Y:S01]  /*7a70*/  LDCU UR10, c[0x0][0x440] ;  /* 0x00008800ff0a77ac */ /* 0x000ee20008000800 */
[----:B------:R-:W-:Y:S01]  /*7a80*/  IMAD.MOV.U32 R2, RZ, RZ, R30 ;  /* 0x000000ffff027224 */ /* 0x000fe200078e001e */
[----:B------:R-:W4:Y:S03]  /*7a90*/  LDCU.64 UR4, c[0x0][0x568] ;  /* 0x0000ad00ff0477ac */ /* 0x000f260008000a00 */
[----:B-1----:R-:W-:-:S04]  /*7aa0*/  IMAD.WIDE.U32 R32, R203, UR6, R2 ;  /* 0x00000006cb207c25 */ /* 0x002fc8000f8e0002 */
[----:B------:R-:W-:Y:S01]  /*7ab0*/  IMAD R0, R203, UR7, R33 ;  /* 0x00000007cb007c24 */ /* 0x000fe2000f8e0221 */
[----:B---3--:R-:W-:Y:S02]  /*7ac0*/  ISETP.GE.AND P2, PT, R202, UR10, PT ;  /* 0x0000000aca007c0c */ /* 0x008fe4000bf46270 */
[----:B------:R-:W-:Y:S02]  /*7ad0*/  ISETP.GE.AND P1, PT, R208, UR10, PT ;  /* 0x0000000ad0007c0c */ /* 0x000fe4000bf26270 */
[----:B------:R-:W-:Y:S02]  /*7ae0*/  ISETP.GE.AND P0, PT, R205, UR10, PT ;  /* 0x0000000acd007c0c */ /* 0x000fe4000bf06270 */
[----:B----4-:R-:W-:-:S04]  /*7af0*/  LEA R28, P3, R32, UR4, 0x1 ;  /* 0x00000004201c7c11 */ /* 0x010fc8000f8608ff */
[----:B------:R-:W-:-:S05]  /*7b00*/  LEA.HI.X R29, R32, UR5, R0, 0x1, P3 ;  /* 0x00000005201d7c11 */ /* 0x000fca00098f0c00 */
[----:B------:R3:W-:Y:S04]  /*7b10*/  @!P2 STG.E.128 desc[UR18][R28.64], R24 ;  /* 0x000000181c00a986 */ /* 0x0007e8000c101d12 */
[----:B------:R3:W-:Y:S04]  /*7b20*/  @!P1 STG.E.128 desc[UR18][R28.64+0x80], R16 ;  /* 0x000080101c009986 */ /* 0x0007e8000c101d12 */
[----:B------:R3:W-:Y:S02]  /*7b30*/  @!P0 STG.E.128 desc[UR18][R28.64+0x100], R8 ;  /* 0x000100081c008986 */ /* 0x0007e4000c101d12 */
.L_x_337:
[----:B------:R-:W-:Y:S05]  /*7b40*/  BSYNC.RECONVERGENT B0 ;  /* 0x0000000000007941 */ /* 0x000fea0003800200 */
.L_x_336:
[----:B------:R-:W-:Y:S05]  /*7b50*/  @P5 BRA `(.L_x_297) ;  /* 0x00000000003c5947 */ /* 0x000fea0003800000 */
[----:B------:R-:W4:Y:S01]  /*7b60*/  LDCU UR10, c[0x0][0x440] ;  /* 0x00008800ff0a77ac */ /* 0x000f220008000800 */
[----:B------:R-:W-:Y:S02]  /*7b70*/  IMAD R55, R55, UR6, RZ ;  /* 0x0000000637377c24 */ /* 0x000fe4000f8e02ff */
[----:B------:R-:W-:Y:S01]  /*7b80*/  IMAD.MOV.U32 R2, RZ, RZ, R30 ;  /* 0x000000ffff027224 */ /* 0x000fe200078e001e */
[----:B------:R-:W1:Y:S01]  /*7b90*/  LDCU.64 UR4, c[0x0][0x568] ;  /* 0x0000ad00ff0477ac */ /* 0x000e620008000a00 */
[C---:B------:R-:W-:Y:S02]  /*7ba0*/  IMAD R55, R56.reuse, UR7, R55 ;  /* 0x0000000738377c24 */ /* 0x040fe4000f8e0237 */
[----:B------:R-:W-:-:S04]  /*7bb0*/  IMAD.WIDE.U32 R2, R56, UR6, R2 ;  /* 0x0000000638027c25 */ /* 0x000fc8000f8e0002 */
[----:B------:R-:W-:Y:S01]  /*7bc0*/  IMAD.IADD R55, R55, 0x1, R3 ;  /* 0x0000000137377824 */ /* 0x000fe200078e0203 */
[----:B----4-:R-:W-:Y:S02]  /*7bd0*/  ISETP.GE.AND P2, PT, R202, UR10, PT ;  /* 0x0000000aca007c0c */ /* 0x010fe4000bf46270 */
[----:B------:R-:W-:Y:S02]  /*7be0*/  ISETP.GE.AND P1, PT, R208, UR10, PT ;  /* 0x0000000ad0007c0c */ /* 0x000fe4000bf26270 */
[----:B------:R-:W-:Y:S02]  /*7bf0*/  ISETP.GE.AND P0, PT, R205, UR10, PT ;  /* 0x0000000acd007c0c */ /* 0x000fe4000bf06270 */
[----:B-1-3--:R-:W-:-:S04]  /*7c00*/  LEA R8, P3, R2, UR4, 0x1 ;  /* 0x0000000402087c11 */ /* 0x00afc8000f8608ff */
[----:B------:R-:W-:-:S05]  /*7c10*/  LEA.HI.X R9, R2, UR5, R55, 0x1, P3 ;  /* 0x0000000502097c11 */ /* 0x000fca00098f0c37 */
[----:B------:R4:W-:Y:S04]  /*7c20*/  @!P2 STG.E.128 desc[UR18][R8.64], R20 ;  /* 0x000000140800a986 */ /* 0x0009e8000c101d12 */
[----:B------:R4:W-:Y:S04]  /*7c30*/  @!P1 STG.E.128 desc[UR18][R8.64+0x80], R12 ;  /* 0x0000800c08009986 */ /* 0x0009e8000c101d12 */
[----:B------:R4:W-:Y:S02]  /*7c40*/  @!P0 STG.E.128 desc[UR18][R8.64+0x100], R4 ;  /* 0x0001000408008986 */ /* 0x0009e4000c101d12 */
.L_x_297:
[----:B------:R-:W-:Y:S05]  /*7c50*/  BSYNC.RECONVERGENT B1 ;  /* 0x0000000000017941 */ /* 0x000fea0003800200 */
.L_x_275:
[----:B------:R-:W2:Y:S01]  /*7c60*/  LDCU UR5, c[0x0][0x438] ;  /* 0x00008700ff0577ac */ /* 0x000ea20008000800 */
[----:B------:R-:W4:Y:S08]  /*7c70*/  LDC R3, c[0x0][0x370] ;  /* 0x0000dc00ff037b82 */ /* 0x000f300000000800 */
[----:B-1-3--:R-:W1:Y:S01]  /*7c80*/  LDC R11, c[0x0][0x438] ;  /* 0x00010e00ff0b7b82 */ /* 0x00ae620000000800 */
[----:B--2---:R-:W-:-:S04]  /*7c90*/  UIADD3 UR5, UPT, UPT, UR5, 0x3f, URZ ;  /* 0x0000003f05057890 */ /* 0x004fc8000fffe0ff */
[----:B------:R-:W-:Y:S01]  /*7ca0*/  USHF.R.S32.HI UR4, URZ, 0x1f, UR5 ;  /* 0x0000001fff047899 */ /* 0x000fe20008011405 */
[----:B----4-:R-:W-:-:S03]  /*7cb0*/  IADD3 R204, PT, PT, R3, R204, RZ ;  /* 0x000000cc03cc7210 */ /* 0x010fc60007ffe0ff */
[----:B------:R-:W-:-:S04]  /*7cc0*/  ULEA.HI UR4, UR4, UR5, URZ, 0x6 ;  /* 0x0000000504047291 */ /* 0x000fc8000f8f30ff */
[----:B------:R-:W-:-:S06]  /*7cd0*/  USHF.R.S32.HI UR4, URZ, 0x6, UR4 ;  /* 0x00000006ff047899 */ /* 0x000fcc0008011404 */
[----:B------:R-:W-:-:S13]  /*7ce0*/  ISETP.GE.AND P0, PT, R204, UR4, PT ;  /* 0x00000004cc007c0c */ /* 0x000fda000bf06270 */
[----:B-1----:R-:W-:Y:S05]  /*7cf0*/  @!P0 BRA `(.L_x_338) ;  /* 0xffffff88004c8947 */ /* 0x002fea000383ffff */
[----:B------:R-:W-:Y:S05]  /*7d00*/  EXIT ;  /* 0x000000000000794d */ /* 0x000fea0003800000 */
.L_x_339:
        /* <DEDUP_REMOVED lines=15> */
.L_x_1085:


//--------------------- .text._ZN5flash27flash_bwd_convert_dq_kernelI23Flash_bwd_kernel_traitsILi192ELi64ELi64ELi8ELi4ELi2ELi2ELb1ELb1EN7cutlass6half_tE19Flash_kernel_traitsILi192ELi64ELi64ELi8ES3_EEEEvNS_16Flash_bwd_paramsEi --------------------------
	.section	.text._ZN5flash27flash_bwd_convert_dq_kernelI23Flash_bwd_kernel_traitsILi192ELi64ELi64ELi8ELi4ELi2ELi2ELb1ELb1EN7cutlass6half_tE19Flash_kernel_traitsILi192ELi64ELi64ELi8ES3_EEEEvNS_16Flash_bwd_paramsEi,"ax",@progbits
	.align	128
        .global         _ZN5flash27flash_bwd_convert_dq_kernelI23Flash_bwd_kernel_traitsILi192ELi64ELi64ELi8ELi4ELi2ELi2ELb1ELb1EN7cutlass6half_tE19Flash_kernel_traitsILi192ELi64ELi64ELi8ES3_EEEEvNS_16Flash_bwd_paramsEi
        .type           _ZN5flash27flash_bwd_convert_dq_kernelI23Flash_bwd_kernel_traitsILi192ELi64ELi64ELi8ELi4ELi2ELi2ELb1ELb1EN7cutlass6half_tE19Flash_kernel_traitsILi192ELi64ELi64ELi8ES3_EEEEvNS_16Flash_bwd_paramsEi,@function
        .size           _ZN5flash27flash_bwd_convert_dq_kernelI23Flash_bwd_kernel_traitsILi192ELi64ELi64ELi8ELi4ELi2ELi2ELb1ELb1EN7cutlass6half_tE19Flash_kernel_traitsILi192ELi64ELi64ELi8ES3_EEEEvNS_16Flash_bwd_paramsEi,(.L_x_1086 - _ZN5flash27flash_bwd_convert_dq_kernelI23Flash_bwd_kernel_traitsILi192ELi64ELi64ELi8ELi4ELi2ELi2ELb1ELb1EN7cutlass6half_tE19Flash_kernel_traitsILi192ELi64ELi64ELi8ES3_EEEEvNS_16Flash_bwd_paramsEi)
        .other          _ZN5flash27flash_bwd_convert_dq_kernelI23Flash_bwd_kernel_traitsILi192ELi64ELi64ELi8ELi4ELi2ELi2ELb1ELb1EN7cutlass6half_tE19Flash_kernel_traitsILi192ELi64ELi64ELi8ES3_EEEEvNS_16Flash_bwd_paramsEi,@"STO_CUDA_ENTRY STV_DEFAULT"
_ZN5flash27flash_bwd_convert_dq_kernelI23Flash_bwd_kernel_traitsILi192ELi64ELi64ELi8ELi4ELi2ELi2ELb1ELb1EN7cutlass6half_tE19Flash_kernel_traitsILi192ELi64ELi64ELi8ES3_EEEEvNS_16Flash_bwd_paramsEi:
.text._ZN5flash27flash_bwd_convert_dq_kernelI23Flash_bwd_kernel_traitsILi192ELi64ELi64ELi8ELi4ELi2ELi2ELb1ELb1EN7cutlass6half_tE19Flash_kernel_traitsILi192ELi64ELi64ELi8ES3_EEEEvNS_16Flash_bwd_paramsEi:
[----:B------:R-:W-:Y:S08]  /*0000*/  LDC R1, c[0x0][0x37c] ;  /* 0x0000df00ff017b82 */ /* 0x000ff00000000800 */
[----:B------:R-:W0:Y:S01]  /*0010*/  LDC.64 R4, c[0x0][0x460] ;  /* 0x00011800ff047b82 */ /* 0x000e220000000a00 */
[----:B------:R-:W1:Y:S01]  /*0020*/  S2R R11, SR_CTAID.Y ;  /* 0x00000000000b7919 */ /* 0x000e620000002600 */
[----:B------:R-:W2:Y:S01]  /*0030*/  LDCU.64 UR8, c[0x0][0x358] ;  /* 0x00006b00ff0877ac */ /* 0x000ea20008000a00 */
[----:B------:R-:W-:-:S05]  /*0040*/  MOV R37, 0xffffffff ;  /* 0xffffffff00257802 */ /* 0x000fca0000000f00 */
[----:B------:R-:W1:Y:S01]  /*0050*/  LDC.64 R2, c[0x0][0x460] ;  /* 0x00011800ff027b82 */ /* 0x000e620000000a00 */
[C---:B0-----:R-:W-:Y:S02]  /*0060*/  ISETP.NE.U32.AND P0, PT, R4.reuse, RZ, PT ;  /* 0x000000ff0400720c */ /* 0x041fe40003f05070 */
[----:B------:R-:W-:Y:S02]  /*0070*/  ISETP.NE.U32.AND P1, PT, R4, RZ, PT ;  /* 0x000000ff0400720c */ /* 0x000fe40003f25070 */
[C---:B------:R-:W-:Y:S02]  /*0080*/  ISETP.NE.AND.EX P0, PT, R5.reuse, RZ, PT, P0 ;  /* 0x000000ff0500720c */ /* 0x040fe40003f05300 */
[----:B------:R-:W-:Y:S01]  /*0090*/  ISETP.NE.AND.EX P1, PT, R5, RZ, PT, P1 ;  /* 0x000000ff0500720c */ /* 0x000fe20003f25310 */
[----:B-1----:R-:W-:-:S10]  /*00a0*/  IMAD.WIDE.U32 R2, R11, 0x4, R2 ;  /* 0x000000040b027825 */ /* 0x002fd400078e0002 */
[----:B--2---:R-:W2:Y:S04]  /*00b0*/  @P0 LDG.E R37, desc[UR8][R2.64] ;  /* 0x0000000802250981 */ /* 0x004ea8000c1e1900 */
[----:B------:R-:W2:Y:S01]  /*00c0*/  @P1 LDG.E R0, desc[UR8][R2.64+0x4] ;  /* 0x0000040802001981 */ /* 0x000ea2000c1e1900 */
[----:B------:R-:W0:Y:S08]  /*00d0*/  S2UR UR4, SR_CTAID.X ;  /* 0x00000000000479c3 */ /* 0x000e300000002500 */
[----:B------:R-:W1:Y:S01]  /*00e0*/  @!P1 LDC R61, c[0x0][0x434] ;  /* 0x00010d00ff3d9b82 */ /* 0x000e620000000800 */
[----:B0-----:R-:W-:Y:S01]  /*00f0*/  USHF.L.U32 UR4, UR4, 0x6, URZ ;  /* 0x0000000604047899 */ /* 0x001fe200080006ff */
[----:B--2---:R-:W-:-:S05]  /*0100*/  @P1 IADD3 R61, PT, PT, R0, -R37, RZ ;  /* 0x80000025003d1210 */ /* 0x004fca0007ffe0ff */
[----:B-1----:R-:W-:-:S13]  /*0110*/  ISETP.GT.AND P1, PT, R61, UR4, PT ;  /* 0x000000043d007c0c */ /* 0x002fda000bf24270 */
[----:B------:R-:W-:Y:S05]  /*0120*/  @!P1 EXIT ;  /* 0x000000000000994d */ /* 0x000fea0003800000 */
[----:B------:R-:W-:Y:S01]  /*0130*/  ISETP.NE.AND P1, PT, R37, -0x1, PT ;  /* 0xffffffff2500780c */ /* 0x000fe20003f25270 */
[----:B------:R-:W0:Y:S01]  /*0140*/  LDC R2, c[0x0][0x44c] ;  /* 0x00011300ff027b82 */ /* 0x000e220000000800 */
[----:B------:R-:W0:Y:S07]  /*0150*/  LDCU UR6, c[0x0][0x3e0] ;  /* 0x00007c00ff0677ac */ /* 0x000e2e0008000800 */
[----:B------:R-:W1:Y:S08]  /*0160*/  S2UR UR7, SR_CTAID.Z ;  /* 0x00000000000779c3 */ /* 0x000e700000002700 */
[----:B------:R-:W2:Y:S08]  /*0170*/  @!P1 LDC.64 R58, c[0x0][0x5a0] ;  /* 0x00016800ff3a9b82 */ /* 0x000eb00000000a00 */
[----:B------:R-:W3:Y:S01]  /*0180*/  @P1 LDC.64 R8, c[0x0][0x5b8] ;  /* 0x00016e00ff081b82 */ /* 0x000ee20000000a00 */
[----:B--2---:R-:W-:-:S04]  /*0190*/  @!P1 IMAD.WIDE.U32 R4, R11, R58, RZ ;  /* 0x0000003a0b049225 */ /* 0x004fc800078e00ff */
[----:B------:R-:W-:Y:S01]  /*01a0*/  @!P1 IMAD R59, R11, R59, R5 ;  /* 0x0000003b0b3b9224 */ /* 0x000fe200078e0205 */
[----:B------:R-:W-:Y:S01]  /*01b0*/  @!P1 MOV R60, R4 ;  /* 0x00000004003c9202 */ /* 0x000fe20000000f00 */
[----:B0-----:R-:W-:-:S04]  /*01c0*/  IMAD.WIDE R4, R2, UR6, RZ ;  /* 0x0000000602047c25 */ /* 0x001fc8000f8e02ff */
[----:B---3--:R-:W-:-:S04]  /*01d0*/  @P1 IMAD.WIDE.U32 R6, R37, R8, RZ ;  /* 0x0000000825061225 */ /* 0x008fc800078e00ff */
[----:B------:R-:W-:Y:S01]  /*01e0*/  @P1 IMAD R59, R37, R9, R7 ;  /* 0x00000009253b1224 */ /* 0x000fe200078e0207 */
[----:B------:R-:W-:Y:S01]  /*01f0*/  @P1 MOV R60, R6 ;  /* 0x00000006003c1202 */ /* 0x000fe20000000f00 */
[----:B-1----:R-:W-:Y:S06]  /*0200*/  @P1 BRA `(.L_x_340) ;  /* 0x0000000000401947 */ /* 0x002fec0003800000 */
[----:B------:R-:W0:Y:S02]  /*0210*/  LDCU UR10, c[0x0][0x444] ;  /* 0x00008880ff0a77ac */ /* 0x000e240008000800 */
[----:B0-----:R-:W-:Y:S02]  /*0220*/  USHF.R.S32.HI UR5, URZ, 0x1f, UR10 ;  /* 0x0000001fff057899 */ /* 0x001fe4000801140a */
[----:B------:R-:W-:-:S04]  /*0230*/  IMAD.WIDE.U32 R6, R11, UR10, RZ ;  /* 0x0000000a0b067c25 */ /* 0x000fc8000f8e00ff */
[----:B------:R-:W-:Y:S01]  /*0240*/  IMAD R3, R11, UR5, RZ ;  /* 0x000000050b037c24 */ /* 0x000fe2000f8e02ff */
[----:B------:R-:W-:Y:S02]  /*0250*/  USHF.R.S32.HI UR5, URZ, 0x1f, UR6 ;  /* 0x0000001fff057899 */ /* 0x000fe40008011406 */
[----:B------:R-:W-:Y:S02]  /*0260*/  IMAD.WIDE.U32 R8, R6, UR6, RZ ;  /* 0x0000000606087c25 */ /* 0x000fe4000f8e00ff */
[----:B------:R-:W-:Y:S02]  /*0270*/  IADD3 R0, PT, PT, R7, R3, RZ ;  /* 0x0000000307007210 */ /* 0x000fe40007ffe0ff */
[----:B------:R-:W-:-:S04]  /*0280*/  IMAD.WIDE.U32 R36, R8, R2, RZ ;  /* 0x0000000208247225 */ /* 0x000fc800078e00ff */
[----:B------:R-:W-:-:S04]  /*0290*/  IMAD R3, R0, UR6, RZ ;  /* 0x0000000600037c24 */ /* 0x000fc8000f8e02ff */
[----:B------:R-:W-:Y:S01]  /*02a0*/  IMAD R7, R6, UR5, R3 ;  /* 0x0000000506077c24 */ /* 0x000fe2000f8e0203 */
[----:B------:R-:W-:-:S04]  /*02b0*/  SHF.R.S32.HI R3, RZ, 0x1f, R2 ;  /* 0x0000001fff037819 */ /* 0x000fc80000011402 */
[----:B------:R-:W-:-:S05]  /*02c0*/  IADD3 R7, PT, PT, R9, R7, RZ ;  /* 0x0000000709077210 */ /* 0x000fca0007ffe0ff */
[----:B------:R-:W-:-:S04]  /*02d0*/  IMAD R7, R7, R2, RZ ;  /* 0x0000000207077224 */ /* 0x000fc800078e02ff */
[----:B------:R-:W-:-:S05]  /*02e0*/  IMAD R3, R3, R8, R7 ;  /* 0x0000000803037224 */ /* 0x000fca00078e0207 */
[----:B------:R-:W-:Y:S01]  /*02f0*/  IADD3 R0, PT, PT, R37, R3, RZ ;  /* 0x0000000325007210 */ /* 0x000fe20007ffe0ff */
[----:B------:R-:W-:Y:S06]  /*0300*/  BRA `(.L_x_341) ;  /* 0x00000000000c7947 */ /* 0x000fec0003800000 */
.L_x_340:
[-C--:B------:R-:W-:Y:S02]  /*0310*/  IMAD R3, R5, R37.reuse, RZ ;  /* 0x0000002505037224 */ /* 0x080fe400078e02ff */
[----:B------:R-:W-:-:S05]  /*0320*/  IMAD.WIDE.U32 R36, R4, R37, RZ ;  /* 0x0000002504247225 */ /* 0x000fca00078e00ff */
[----:B------:R-:W-:-:S07]  /*0330*/  IADD3 R0, PT, PT, R37, R3, RZ ;  /* 0x0000000325007210 */ /* 0x000fce0007ffe0ff */
.L_x_341:
[----:B------:R-:W0:Y:S01]  /*0340*/  LDCU UR5, c[0x0][0x600] ;  /* 0x0000c000ff0577ac */ /* 0x000e220008000800 */
[----:B------:R-:W-:Y:S01]  /*0350*/  SHF.L.U32 R3, R11, 0x7, RZ ;  /* 0x000000070b037819 */ /* 0x000fe200000006ff */
[----:B------:R-:W1:Y:S01]  /*0360*/  S2R R38, SR_TID.X ;  /* 0x0000000000267919 */ /* 0x000e620000002100 */
[----:B------:R-:W-:Y:S01]  /*0370*/  HFMA2 R58, -RZ, RZ, 0, 0 ;  /* 0x00000000ff3a7431 */ /* 0x000fe200000001ff */
[----:B------:R-:W-:Y:S02]  /*0380*/  CS2R R56, SRZ ;  /* 0x0000000000387805 */ /* 0x000fe4000001ff00 */
[----:B------:R-:W-:Y:S02]  /*0390*/  SEL R3, R3, RZ, P0 ;  /* 0x000000ff03037207 */ /* 0x000fe40000000000 */
[----:B------:R-:W-:Y:S02]  /*03a0*/  CS2R R54, SRZ ;  /* 0x0000000000367805 */ /* 0x000fe4000001ff00 */
[----:B------:R-:W-:-:S02]  /*03b0*/  CS2R R52, SRZ ;  /* 0x0000000000347805 */ /* 0x000fc4000001ff00 */
[----:B------:R-:W-:Y:S02]  /*03c0*/  CS2R R50, SRZ ;  /* 0x0000000000327805 */ /* 0x000fe4000001ff00 */
[----:B------:R-:W-:Y:S02]  /*03d0*/  IADD3 R3, P0, PT, R3, UR4, RZ ;  /* 0x0000000403037c10 */ /* 0x000fe4000ff1e0ff */
[----:B------:R-:W-:Y:S02]  /*03e0*/  CS2R R48, SRZ ;  /* 0x0000000000307805 */ /* 0x000fe4000001ff00 */
[----:B------:R-:W-:Y:S02]  /*03f0*/  CS2R R46, SRZ ;  /* 0x00000000002e7805 */ /* 0x000fe4000001ff00 */
[----:B------:R-:W-:Y:S02]  /*0400*/  CS2R R44, SRZ ;  /* 0x00000000002c7805 */ /* 0x000fe4000001ff00 */
[----:B------:R-:W-:Y:S01]  /*0410*/  IADD3.X R7, PT, PT, RZ, RZ, RZ, P0, !PT ;  /* 0x000000ffff077210 */ /* 0x000fe200007fe4ff */
[----:B------:R-:W-:Y:S01]  /*0420*/  IMAD.WIDE.U32 R34, R3, R4, RZ ;  /* 0x0000000403227225 */ /* 0x000fe200078e00ff */
[----:B------:R-:W-:-:S02]  /*0430*/  CS2R R42, SRZ ;  /* 0x00000000002a7805 */ /* 0x000fc4000001ff00 */
[----:B------:R-:W-:Y:S02]  /*0440*/  CS2R R40, SRZ ;  /* 0x0000000000287805 */ /* 0x000fe4000001ff00 */
[----:B------:R-:W-:Y:S01]  /*0450*/  CS2R R30, SRZ ;  /* 0x00000000001e7805 */ /* 0x000fe2000001ff00 */
[----:B0-----:R-:W-:Y:S01]  /*0460*/  UISETP.GE.AND UP0, UPT, UR5, 0x1, UPT ;  /* 0x000000010500788c */ /* 0x001fe2000bf06270 */
[----:B------:R-:W-:Y:S01]  /*0470*/  IMAD R7, R7, R4, RZ ;  /* 0x0000000407077224 */ /* 0x000fe200078e02ff */
[----:B------:R-:W-:Y:S02]  /*0480*/  CS2R R28, SRZ ;  /* 0x00000000001c7805 */ /* 0x000fe4000001ff00 */
[----:B------:R-:W-:Y:S02]  /*0490*/  CS2R R26, SRZ ;  /* 0x00000000001a7805 */ /* 0x000fe4000001ff00 */
[----:B------:R-:W-:Y:S01]  /*04a0*/  CS2R R24, SRZ ;  /* 0x0000000000187805 */ /* 0x000fe2000001ff00 */
[----:B------:R-:W-:Y:S01]  /*04b0*/  IMAD R63, R5, R3, R7 ;  /* 0x00000003053f7224 */ /* 0x000fe200078e0207 */
        /* <DEDUP_REMOVED lines=10> */
[----:B------:R-:W-:Y:S01]  /*0560*/  MOV R3, RZ ;  /* 0x000000ff00037202 */ /* 0x000fe20000000f00 */
[----:B-1----:R-:W-:Y:S06]  /*0570*/  BRA.U !UP0, `(.L_x_342) ;  /* 0x00000009080c7547 */ /* 0x002fec000b800000 */
[----:B------:R-:W0:Y:S01]  /*0580*/  LDCU.64 UR10, c[0x0][0x570] ;  /* 0x0000ae00ff0a77ac */ /* 0x000e220008000a00 */
[----:B------:R-:W-:Y:S01]  /*0590*/  SHF.R.U32.HI R39, RZ, 0x5, R38 ;  /* 0x00000005ff277819 */ /* 0x000fe20000011626 */
[----:B------:R-:W1:Y:S01]  /*05a0*/  LDC.64 R32, c[0x0][0x5f8] ;  /* 0x00017e00ff207b82 */ /* 0x000e620000000a00 */
[----:B------:R-:W-:Y:S01]  /*05b0*/  LOP3.LUT R38, R38, 0x1f, RZ, 0xc0, !PT ;  /* 0x0000001f26267812 */ /* 0x000fe200078ec0ff */
[C---:B------:R-:W-:Y:S01]  /*05c0*/  IMAD R37, R2.reuse, UR7, RZ ;  /* 0x0000000702257c24 */ /* 0x040fe2000f8e02ff */
[----:B------:R-:W-:Y:S01]  /*05d0*/  IADD3 R35, PT, PT, R35, R63, RZ ;  /* 0x0000003f23237210 */ /* 0x000fe20007ffe0ff */
[----:B------:R-:W-:Y:S01]  /*05e0*/  IMAD R2, R2, UR6, RZ ;  /* 0x0000000602027c24 */ /* 0x000fe2000f8e02ff */
[----:B------:R-:W-:Y:S01]  /*05f0*/  MOV R58, RZ ;  /* 0x000000ff003a7202 */ /* 0x000fe20000000f00 */
[----:B------:R-:W-:Y:S02]  /*0600*/  UIADD3 UR5, UPT, UPT, -UR5, URZ, URZ ;  /* 0x000000ff05057290 */ /* 0x000fe4000fffe1ff */
[----:B------:R-:W-:Y:S01]  /*0610*/  IMAD R38, R39, R2, R38 ;  /* 0x0000000227267224 */ /* 0x000fe200078e0226 */
[----:B------:R-:W-:-:S02]  /*0620*/  IADD3 R39, P0, P1, R37, R36, R34 ;  /* 0x0000002425277210 */ /* 0x000fc4000791e022 */
[----:B------:R-:W-:Y:S02]  /*0630*/  SHF.R.S32.HI R37, RZ, 0x1f, R37 ;  /* 0x0000001fff257819 */ /* 0x000fe40000011425 */
[----:B------:R-:W-:Y:S02]  /*0640*/  IADD3 R34, P2, PT, R38, R39, RZ ;  /* 0x0000002726227210 */ /* 0x000fe40007f5e0ff */
[----:B------:R-:W-:Y:S02]  /*0650*/  IADD3.X R37, PT, PT, R37, R0, R35, P0, P1 ;  /* 0x0000000025257210 */ /* 0x000fe400007e2423 */
[----:B0-----:R-:W-:Y:S02]  /*0660*/  LEA R36, P0, R34, UR10, 0x2 ;  /* 0x0000000a22247c11 */ /* 0x001fe4000f8010ff */
[----:B------:R-:W-:Y:S02]  /*0670*/  LEA.HI.X.SX32 R37, R38, R37, 0x1, P2 ;  /* 0x0000002526257211 */ /* 0x000fe400010f0eff */
[----:B------:R-:W-:-:S02]  /*0680*/  IADD3 R36, P1, PT, R36, 0x180, RZ ;  /* 0x0000018024247810 */ /* 0x000fc40007f3e0ff */
[----:B------:R-:W-:Y:S02]  /*0690*/  LEA.HI.X R37, R34, UR11, R37, 0x2, P0 ;  /* 0x0000000b22257c11 */ /* 0x000fe400080f1425 */
[----:B------:R-:W-:Y:S02]  /*06a0*/  SHF.L.U32 R0, R2, 0x3, RZ ;  /* 0x0000000302007819 */ /* 0x000fe400000006ff */
[----:B-1----:R-:W-:Y:S02]  /*06b0*/  SHF.L.U64.HI R33, R32, 0x2, R33 ;  /* 0x0000000220217819 */ /* 0x002fe40000010221 */
[----:B------:R-:W-:-:S07]  /*06c0*/  IADD3.X R37, PT, PT, RZ, R37, RZ, P1, !PT ;  /* 0x00000025ff257210 */ /* 0x000fce0000ffe4ff */
.L_x_343:
[----:B------:R-:W-:Y:S02]  /*06d0*/  MOV R34, R36 ;  /* 0x0000002400227202 */ /* 0x000fe40000000f00 */
[----:B------:R-:W-:-:S03]  /*06e0*/  MOV R35, R37 ;  /* 0x0000002500237202 */ /* 0x000fc60000000f00 */
[----:B------:R-:W-:-:S05]  /*06f0*/  IMAD.WIDE R38, R0, 0x4, R34 ;  /* 0x0000000400267825 */ /* 0x000fca00078e0222 */
[----:B------:R-:W2:Y:S04]  /*0700*/  LDG.E R37, desc[UR8][R38.64+-0x180] ;  /* 0xfffe800826257981 */ /* 0x000ea8000c1e1900 */
[----:B------:R-:W3:Y:S04]  /*0710*/  LDG.E R67, desc[UR8][R38.64+-0x100] ;  /* 0xffff000826437981 */ /* 0x000ee8000c1e1900 */
[----:B------:R-:W4:Y:S04]  /*0720*/  LDG.E R69, desc[UR8][R38.64+-0x80] ;  /* 0xffff800826457981 */ /* 0x000f28000c1e1900 */
[----:B------:R-:W5:Y:S04]  /*0730*/  LDG.E R65, desc[UR8][R38.64] ;  /* 0x0000000826417981 */ /* 0x000f68000c1e1900 */
[----:B------:R0:W5:Y:S01]  /*0740*/  LDG.E R63, desc[UR8][R38.64+0x80] ;  /* 0x00008008263f7981 */ /* 0x000162000c1e1900 */
[----:B--2---:R-:W-:Y:S01]  /*0750*/  FADD.FTZ R4, R37, R4 ;  /* 0x0000000425047221 */ /* 0x004fe20000010000 */
[----:B------:R-:W-:-:S02]  /*0760*/  IMAD.WIDE R36, R2, 0x20, R38 ;  /* 0x0000002002247825 */ /* 0x000fc400078e0226 */
[----:B------:R-:W2:Y:S04]  /*0770*/  LDG.E R39, desc[UR8][R38.64+0x100] ;  /* 0x0001000826277981 */ /* 0x000ea8000c1e1900 */
[----:B------:R-:W3:Y:S04]  /*0780*/  LDG.E R68, desc[UR8][R36.64+-0x180] ;  /* 0xfffe800824447981 */ /* 0x000ee8000c1e1900 */
[----:B------:R-:W5:Y:S04]  /*0790*/  LDG.E R64, desc[UR8][R36.64+-0x100] ;  /* 0xffff000824407981 */ /* 0x000f68000c1e1900 */
[----:B------:R-:W5:Y:S04]  /*07a0*/  LDG.E R66, desc[UR8][R36.64+-0x80] ;  /* 0xffff800824427981 */ /* 0x000f68000c1e1900 */
[----:B------:R1:W5:Y:S01]  /*07b0*/  LDG.E R62, desc[UR8][R36.64] ;  /* 0x00000008243e7981 */ /* 0x000362000c1e1900 */
[----:B----4-:R-:W-:Y:S01]  /*07c0*/  FADD.FTZ R20, R69, R20 ;  /* 0x0000001445147221 */ /* 0x010fe20000010000 */
[----:B--2---:R-:W-:Y:S01]  /*07d0*/  FADD.FTZ R52, R39, R52 ;  /* 0x0000003427347221 */ /* 0x004fe20000010000 */
[----:B0-----:R-:W-:-:S04]  /*07e0*/  IMAD.WIDE R38, R2, 0x20, R36 ;  /* 0x0000002002267825 */ /* 0x001fc800078e0224 */
[----:B---3--:R-:W-:Y:S02]  /*07f0*/  FADD.FTZ R5, R68, R5 ;  /* 0x0000000544057221 */ /* 0x008fe40000010000 */
[----:B------:R-:W2:Y:S04]  /*0800*/  LDG.E R68, desc[UR8][R36.64+0x80] ;  /* 0x0000800824447981 */ /* 0x000ea8000c1e1900 */
[----:B------:R-:W3:Y:S04]  /*0810*/  LDG.E R69, desc[UR8][R38.64+-0x180] ;  /* 0xfffe800826457981 */ /* 0x000ee8000c1e1900 */
[----:B------:R-:W4:Y:S01]  /*0820*/  LDG.E R36, desc[UR8][R36.64+0x100] ;  /* 0x0001000824247981 */ /* 0x000f22000c1e1900 */
[----:B------:R-:W-:Y:S01]  /*0830*/  FADD.FTZ R12, R67, R12 ;  /* 0x0000000c430c7221 */ /* 0x000fe20000010000 */
[----:B-----5:R-:W-:Y:S01]  /*0840*/  FADD.FTZ R28, R65, R28 ;  /* 0x0000001c411c7221 */ /* 0x020fe20000010000 */
[----:B------:R-:W-:Y:S01]  /*0850*/  FADD.FTZ R44, R63, R44 ;  /* 0x0000002c3f2c7221 */ /* 0x000fe20000010000 */
[----:B------:R-:W5:Y:S04]  /*0860*/  LDG.E R65, desc[UR8][R38.64+-0x80] ;  /* 0xffff800826417981 */ /* 0x000f68000c1e1900 */
[----:B------:R-:W5:Y:S04]  /*0870*/  LDG.E R63, desc[UR8][R38.64+-0x100] ;  /* 0xffff0008263f7981 */ /* 0x000f68000c1e1900 */
[----:B------:R-:W5:Y:S01]  /*0880*/  LDG.E R67, desc[UR8][R38.64] ;  /* 0x0000000826437981 */ /* 0x000f62000c1e1900 */
[----:B--2---:R-:W-:Y:S01]  /*0890*/  FADD.FTZ R45, R68, R45 ;  /* 0x0000002d442d7221 */ /* 0x004fe20000010000 */
[----:B---3--:R-:W-:-:S02]  /*08a0*/  FADD.FTZ R6, R69, R6 ;  /* 0x0000000645067221 */ /* 0x008fc40000010000 */
[----:B------:R0:W2:Y:S01]  /*08b0*/  LDG.E R69, desc[UR8][R38.64+0x80] ;  /* 0x0000800826457981 */ /* 0x0000a2000c1e1900 */
[----:B----4-:R-:W-:Y:S01]  /*08c0*/  FADD.FTZ R53, R36, R53 ;  /* 0x0000003524357221 */ /* 0x010fe20000010000 */
[----:B-1----:R-:W-:Y:S02]  /*08d0*/  IMAD.WIDE R36, R2, 0x20, R38 ;  /* 0x0000002002247825 */ /* 0x002fe400078e0226 */
[----:B------:R-:W3:Y:S04]  /*08e0*/  LDG.E R39, desc[UR8][R38.64+0x100] ;  /* 0x0001000826277981 */ /* 0x000ee8000c1e1900 */
[----:B------:R-:W4:Y:S01]  /*08f0*/  LDG.E R68, desc[UR8][R36.64+-0x180] ;  /* 0xfffe800824447981 */ /* 0x000f22000c1e1900 */
[----:B------:R-:W-:Y:S01]  /*0900*/  FADD.FTZ R13, R64, R13 ;  /* 0x0000000d400d7221 */ /* 0x000fe20000010000 */
[----:B------:R-:W-:Y:S01]  /*0910*/  FADD.FTZ R21, R66, R21 ;  /* 0x0000001542157221 */ /* 0x000fe20000010000 */
[----:B------:R-:W-:Y:S01]  /*0920*/  FADD.FTZ R29, R62, R29 ;  /* 0x0000001d3e1d7221 */ /* 0x000fe20000010000 */
[----:B------:R-:W5:Y:S04]  /*0930*/  LDG.E R64, desc[UR8][R36.64+-0x80] ;  /* 0xffff800824407981 */ /* 0x000f68000c1e1900 */
[----:B------:R-:W5:Y:S04]  /*0940*/  LDG.E R62, desc[UR8][R36.64+-0x100] ;  /* 0xffff0008243e7981 */ /* 0x000f68000c1e1900 */
[----:B------:R-:W5:Y:S01]  /*0950*/  LDG.E R66, desc[UR8][R36.64] ;  /* 0x0000000824427981 */ /* 0x000f62000c1e1900 */
[----:B---3--:R-:W-:Y:S01]  /*0960*/  FADD.FTZ R54, R39, R54 ;  /* 0x0000003627367221 */ /* 0x008fe20000010000 */
[----:B0-----:R-:W-:-:S04]  /*0970*/  IMAD.WIDE R38, R2, 0x20, R36 ;  /* 0x0000002002267825 */ /* 0x001fc800078e0224 */
[----:B----4-:R-:W-:Y:S02]  /*0980*/  FADD.FTZ R7, R68, R7 ;  /* 0x0000000744077221 */ /* 0x010fe40000010000 */
[----:B------:R0:W3:Y:S04]  /*0990*/  LDG.E R68, desc[UR8][R36.64+0x80] ;  /* 0x0000800824447981 */ /* 0x0000e8000c1e1900 */
[----:B------:R-:W4:Y:S01]  /*09a0*/  LDG.E R36, desc[UR8][R36.64+0x100] ;  /* 0x0001000824247981 */ /* 0x000f22000c1e1900 */
[----:B--2---:R-:W-:-:S03]  /*09b0*/  FADD.FTZ R46, R69, R46 ;  /* 0x0000002e452e7221 */ /* 0x004fc60000010000 */
[----:B------:R-:W2:Y:S01]  /*09c0*/  LDG.E R69, desc[UR8][R38.64+-0x180] ;  /* 0xfffe800826457981 */ /* 0x000ea2000c1e1900 */
[----:B-----5:R-:W-:Y:S01]  /*09d0*/  FADD.FTZ R14, R63, R14 ;  /* 0x0000000e3f0e7221 */ /* 0x020fe20000010000 */
[----:B------:R-:W-:Y:S01]  /*09e0*/  FADD.FTZ R15, R62, R15 ;  /* 0x0000000f3e0f7221 */ /* 0x000fe20000010000 */
[----:B------:R-:W-:Y:S01]  /*09f0*/  FADD.FTZ R23, R64, R23 ;  /* 0x0000001740177221 */ /* 0x000fe20000010000 */
[----:B------:R-:W5:Y:S01]  /*0a00*/  LDG.E R63, desc[UR8][R38.64+-0x100] ;  /* 0xffff0008263f7981 */ /* 0x000f62000c1e1900 */
[----:B------:R-:W-:-:S03]  /*0a10*/  FADD.FTZ R31, R66, R31 ;  /* 0x0000001f421f7221 */ /* 0x000fc60000010000 */
[----:B------:R-:W3:Y:S01]  /*0a20*/  LDG.E R66, desc[UR8][R38.64+0x100] ;  /* 0x0001000826427981 */ /* 0x000ee2000c1e1900 */
[----:B----4-:R-:W-:Y:S01]  /*0a30*/  FADD.FTZ R55, R36, R55 ;  /* 0x0000003724377221 */ /* 0x010fe20000010000 */
[----:B0-----:R-:W-:-:S05]  /*0a40*/  IMAD.WIDE R36, R2, 0x20, R38 ;  /* 0x0000002002247825 */ /* 0x001fca00078e0226 */
[----:B------:R-:W4:Y:S04]  /*0a50*/  LDG.E R64, desc[UR8][R36.64+-0x180] ;  /* 0xfffe800824407981 */ /* 0x000f28000c1e1900 */
[----:B------:R-:W4:Y:S01]  /*0a60*/  LDG.E R62, desc[UR8][R36.64+-0x100] ;  /* 0xffff0008243e7981 */ /* 0x000f22000c1e1900 */
[----:B------:R-:W-:Y:S01]  /*0a70*/  FADD.FTZ R22, R65, R22 ;  /* 0x0000001641167221 */ /* 0x000fe20000010000 */
[----:B------:R-:W-:Y:S01]  /*0a80*/  FADD.FTZ R30, R67, R30 ;  /* 0x0000001e431e7221 */ /* 0x000fe20000010000 */
[----:B--2---:R-:W-:Y:S01]  /*0a90*/  FADD.FTZ R8, R69, R8 ;  /* 0x0000000845087221 */ /* 0x004fe20000010000 */
[----:B------:R-:W2:Y:S04]  /*0aa0*/  LDG.E R65, desc[UR8][R38.64+-0x80] ;  /* 0xffff800826417981 */ /* 0x000ea8000c1e1900 */
[----:B------:R-:W2:Y:S04]  /*0ab0*/  LDG.E R67, desc[UR8][R38.64] ;  /* 0x0000000826437981 */ /* 0x000ea8000c1e1900 */
[----:B------:R0:W2:Y:S01]  /*0ac0*/  LDG.E R69, desc[UR8][R38.64+0x80] ;  /* 0x0000800826457981 */ /* 0x0000a2000c1e1900 */
[----:B-----5:R-:W-:Y:S01]  /*0ad0*/  FADD.FTZ R16, R63, R16 ;  /* 0x000000103f107221 */ /* 0x020fe20000010000 */
[----:B---3--:R-:W-:Y:S01]  /*0ae0*/  FADD.FTZ R47, R68, R47 ;  /* 0x0000002f442f7221 */ /* 0x008fe20000010000 */
[----:B------:R-:W-:Y:S01]  /*0af0*/  FADD.FTZ R56, R66, R56 ;  /* 0x0000003842387221 */ /* 0x000fe20000010000 */
[----:B------:R-:W3:Y:S04]  /*0b00*/  LDG.E R63, desc[UR8][R36.64+-0x80] ;  /* 0xffff8008243f7981 */ /* 0x000ee8000c1e1900 */
[----:B------:R-:W5:Y:S01]  /*0b10*/  LDG.E R68, desc[UR8][R36.64] ;  /* 0x0000000824447981 */ /* 0x000f62000c1e1900 */
[----:B0-----:R-:W-:-:S03]  /*0b20*/  IMAD.WIDE R38, R2, 0x20, R36 ;  /* 0x0000002002267825 */ /* 0x001fc600078e0224 */
[----:B------:R-:W5:Y:S01]  /*0b30*/  LDG.E R66, desc[UR8][R36.64+0x80] ;  /* 0x0000800824427981 */ /* 0x000f62000c1e1900 */
[----:B----4-:R-:W-:-:S03]  /*0b40*/  FADD.FTZ R9, R64, R9 ;  /* 0x0000000940097221 */ /* 0x010fc60000010000 */
[----:B------:R-:W4:Y:S01]  /*0b50*/  LDG.E R64, desc[UR8][R36.64+0x100] ;  /* 0x0001000824407981 */ /* 0x000f22000c1e1900 */
[----:B------:R-:W-:-:S03]  /*0b60*/  FADD.FTZ R17, R62, R17 ;  /* 0x000000113e117221 */ /* 0x000fc60000010000 */
[----:B------:R-:W4:Y:S01]  /*0b70*/  LDG.E R62, desc[UR8][R38.64+-0x180] ;  /* 0xfffe8008263e7981 */ /* 0x000f22000c1e1900 */
[----:B--2---:R-:W-:-:S03]  /*0b80*/  FADD.FTZ R24, R65, R24 ;  /* 0x0000001841187221 */ /* 0x004fc60000010000 */
[----:B------:R-:W2:Y:S04]  /*0b90*/  LDG.E R65, desc[UR8][R38.64+-0x80] ;  /* 0xffff800826417981 */ /* 0x000ea8000c1e1900 */
[----:B------:R-:W2:Y:S01]  /*0ba0*/  LDG.E R36, desc[UR8][R34.64+-0x180] ;  /* 0xfffe800822247981 */ /* 0x000ea2000c1e1900 */
[----:B------:R-:W-:Y:S01]  /*0bb0*/  FADD.FTZ R40, R67, R40 ;  /* 0x0000002843287221 */ /* 0x000fe20000010000 */
[----:B------:R-:W-:Y:S02]  /*0bc0*/  FADD.FTZ R48, R69, R48 ;  /* 0x0000003045307221 */ /* 0x000fe40000010000 */
[----:B------:R-:W2:Y:S01]  /*0bd0*/  LDG.E R37, desc[UR8][R38.64+-0x100] ;  /* 0xffff000826257981 */ /* 0x000ea2000c1e1900 */
[----:B---3--:R-:W-:-:S03]  /*0be0*/  FADD.FTZ R25, R63, R25 ;  /* 0x000000193f197221 */ /* 0x008fc60000010000 */
[----:B------:R-:W3:Y:S01]  /*0bf0*/  LDG.E R63, desc[UR8][R38.64] ;  /* 0x00000008263f7981 */ /* 0x000ee2000c1e1900 */
[----:B-----5:R-:W-:-:S03]  /*0c00*/  FADD.FTZ R41, R68, R41 ;  /* 0x0000002944297221 */ /* 0x020fc60000010000 */
[----:B------:R-:W5:Y:S01]  /*0c10*/  LDG.E R67, desc[UR8][R38.64+0x80] ;  /* 0x0000800826437981 */ /* 0x000f62000c1e1900 */
[----:B------:R-:W-:-:S03]  /*0c20*/  FADD.FTZ R49, R66, R49 ;  /* 0x0000003142317221 */ /* 0x000fc60000010000 */
[----:B------:R-:W5:Y:S04]  /*0c30*/  LDG.E R69, desc[UR8][R38.64+0x100] ;  /* 0x0001000826457981 */ /* 0x000f68000c1e1900 */
[----:B------:R-:W5:Y:S04]  /*0c40*/  LDG.E R66, desc[UR8][R34.64] ;  /* 0x0000000822427981 */ /* 0x000f68000c1e1900 */
[----:B------:R-:W5:Y:S04]  /*0c50*/  LDG.E R68, desc[UR8][R34.64+0x80] ;  /* 0x0000800822447981 */ /* 0x000f68000c1e1900 */
[----:B------:R-:W5:Y:S01]  /*0c60*/  LDG.E R38, desc[UR8][R34.64+0x100] ;  /* 0x0001000822267981 */ /* 0x000f62000c1e1900 */
[----:B----4-:R-:W-:-:S03]  /*0c70*/  FADD.FTZ R57, R64, R57 ;  /* 0x0000003940397221 */ /* 0x010fc60000010000 */
[----:B------:R-:W4:Y:S01]  /*0c80*/  LDG.E R64, desc[UR8][R34.64+-0x80] ;  /* 0xffff800822407981 */ /* 0x000f22000c1e1900 */
[----:B------:R-:W-:-:S03]  /*0c90*/  FADD.FTZ R10, R62, R10 ;  /* 0x0000000a3e0a7221 */ /* 0x000fc60000010000 */
[----:B------:R-:W4:Y:S01]  /*0ca0*/  LDG.E R62, desc[UR8][R34.64+-0x100] ;  /* 0xffff0008223e7981 */ /* 0x000f22000c1e1900 */
[----:B------:R-:W-:-:S04]  /*0cb0*/  UIADD3 UR5, UPT, UPT, UR5, 0x1, URZ ;  /* 0x0000000105057890 */ /* 0x000fc8000fffe0ff */
[----:B------:R-:W-:Y:S01]  /*0cc0*/  UISETP.NE.AND UP0, UPT, UR5, URZ, UPT ;  /* 0x000000ff0500728c */ /* 0x000fe2000bf05270 */
[----:B--2---:R-:W-:Y:S01]  /*0cd0*/  FADD.FTZ R3, R36, R3 ;  /* 0x0000000324037221 */ /* 0x004fe20000010000 */
[----:B------:R-:W-:Y:S01]  /*0ce0*/  LEA R36, P0, R32, R34, 0x2 ;  /* 0x0000002220247211 */ /* 0x000fe200078010ff */
[----:B------:R-:W-:Y:S01]  /*0cf0*/  FADD.FTZ R26, R65, R26 ;  /* 0x0000001a411a7221 */ /* 0x000fe20000010000 */
[----:B------:R-:W-:Y:S02]  /*0d00*/  FADD.FTZ R18, R37, R18 ;  /* 0x0000001225127221 */ /* 0x000fe40000010000 */
[----:B------:R-:W-:Y:S01]  /*0d10*/  IADD3.X R37, PT, PT, R35, R33, RZ, P0, !PT ;  /* 0x0000002123257210 */ /* 0x000fe200007fe4ff */
[----:B---3--:R-:W-:Y:S01]  /*0d20*/  FADD.FTZ R42, R63, R42 ;  /* 0x0000002a3f2a7221 */ /* 0x008fe20000010000 */
[----:B-----5:R-:W-:Y:S01]  /*0d30*/  FADD.FTZ R50, R67, R50 ;  /* 0x0000003243327221 */ /* 0x020fe20000010000 */
[----:B------:R-:W-:Y:S01]  /*0d40*/  FADD.FTZ R58, R69, R58 ;  /* 0x0000003a453a7221 */ /* 0x000fe20000010000 */
[----:B------:R-:W-:Y:S01]  /*0d50*/  FADD.FTZ R27, R66, R27 ;  /* 0x0000001b421b7221 */ /* 0x000fe20000010000 */
[----:B------:R-:W-:Y:S01]  /*0d60*/  FADD.FTZ R43, R68, R43 ;  /* 0x0000002b442b7221 */ /* 0x000fe20000010000 */
[----:B------:R-:W-:Y:S01]  /*0d70*/  FADD.FTZ R51, R38, R51 ;  /* 0x0000003326337221 */ /* 0x000fe20000010000 */
[----:B----4-:R-:W-:Y:S01]  /*0d80*/  FADD.FTZ R19, R64, R19 ;  /* 0x0000001340137221 */ /* 0x010fe20000010000 */
[----:B------:R-:W-:Y:S01]  /*0d90*/  FADD.FTZ R11, R62, R11 ;  /* 0x0000000b3e0b7221 */ /* 0x000fe20000010000 */
[----:B------:R-:W-:Y:S06]  /*0da0*/  BRA.U UP0, `(.L_x_343) ;  /* 0xfffffff900487547 */ /* 0x000fec000b83ffff */
.L_x_342:
[----:B------:R-:W0:Y:S01]  /*0db0*/  S2R R39, SR_TID.X ;  /* 0x0000000000277919 */ /* 0x000e220000002100 */
[----:B------:R-:W1:Y:S01]  /*0dc0*/  LDCU UR10, c[0x0][0x500] ;  /* 0x0000a000ff0a77ac */ /* 0x000e620008000800 */
[----:B------:R-:W2:Y:S01]  /*0dd0*/  S2UR UR6, SR_CgaCtaId ;  /* 0x00000000000679c3 */ /* 0x000ea20000008800 */
[----:B------:R-:W-:Y:S01]  /*0de0*/  IADD3 R61, PT, PT, R61, -UR4, RZ ;  /* 0x800000043d3d7c10 */ /* 0x000fe2000fffe0ff */
[----:B------:R-:W-:Y:S01]  /*0df0*/  BSSY.RECONVERGENT B0, `(.L_x_344) ;  /* 0x0000099000007945 */ /* 0x000fe20003800200 */
[----:B------:R-:W-:Y:S01]  /*0e00*/  UMOV UR5, 0x400 ;  /* 0x0000040000057882 */ /* 0x000fe20000000000 */
        /* <DEDUP_REMOVED lines=12> */
[----:B------:R-:W-:Y:S01]  /*0ed0*/  F2FP.F16.F32.PACK_AB R9, R12, R11 ;  /* 0x0000000b0c09723e */ /* 0x000fe200000000ff */
[----:B------:R-:W-:Y:S01]  /*0ee0*/  FMUL.FTZ R12, R17, UR10 ;  /* 0x0000000a110c7c20 */ /* 0x000fe20008410000 */
[----:B0-----:R-:W-:Y:S01]  /*0ef0*/  SHF.L.U32 R2, R39, 0x4, RZ ;  /* 0x0000000427027819 */ /* 0x001fe200000006ff */
[----:B--2---:R-:W-:Y:S01]  /*0f00*/  ULEA UR5, UR6, UR5, 0x18 ;  /* 0x0000000506057291 */ /* 0x004fe2000f8ec0ff */
[----:B------:R-:W-:Y:S01]  /*0f10*/  SHF.R.U32.HI R0, RZ, 0x3, R39 ;  /* 0x00000003ff007819 */ /* 0x000fe20000011627 */
[----:B------:R-:W-:Y:S01]  /*0f20*/  FMUL.FTZ R15, R15, UR10 ;  /* 0x0000000a0f0f7c20 */ /* 0x000fe20008410000 */
[C---:B------:R-:W-:Y:S01]  /*0f30*/  SHF.L.U32 R34, R39.reuse, 0x5, RZ ;  /* 0x0000000527227819 */ /* 0x040fe200000006ff */
[----:B------:R-:W-:Y:S01]  /*0f40*/  FMUL.FTZ R16, R16, UR10 ;  /* 0x0000000a10107c20 */ /* 0x000fe20008410000 */
[----:B------:R-:W-:Y:S01]  /*0f50*/  LOP3.LUT R33, R2, 0x1c0, RZ, 0xc0, !PT ;  /* 0x000001c002217812 */ /* 0x000fe200078ec0ff */
[----:B------:R-:W-:Y:S01]  /*0f60*/  FMUL.FTZ R6, R6, UR10 ;  /* 0x0000000a06067c20 */ /* 0x000fe20008410000 */
[----:B------:R-:W-:Y:S01]  /*0f70*/  SHF.L.U32 R32, R39, 0x1, RZ ;  /* 0x0000000127207819 */ /* 0x000fe200000006ff */
[----:B------:R-:W-:Y:S01]  /*0f80*/  FMUL.FTZ R27, R27, UR10 ;  /* 0x0000000a1b1b7c20 */ /* 0x000fe20008410000 */
[----:B------:R-:W-:Y:S01]  /*0f90*/  LOP3.LUT R35, R34, 0x400, RZ, 0xc0, !PT ;  /* 0x0000040022237812 */ /* 0x000fe200078ec0ff */
[----:B------:R-:W-:Y:S01]  /*0fa0*/  FMUL.FTZ R34, R4, UR10 ;  /* 0x0000000a04227c20 */ /* 0x000fe20008410000 */
[----:B------:R-:W-:Y:S01]  /*0fb0*/  LOP3.LUT R33, R33, 0x18, R0, 0xf8, !PT ;  /* 0x0000001821217812 */ /* 0x000fe200078ef800 */
[----:B------:R-:W-:Y:S01]  /*0fc0*/  FMUL.FTZ R28, R28, UR10 ;  /* 0x0000000a1c1c7c20 */ /* 0x000fe20008410000 */
[--C-:B------:R-:W-:Y:S01]  /*0fd0*/  LOP3.LUT R37, R35, 0x6, R32.reuse, 0xf8, !PT ;  /* 0x0000000623257812 */ /* 0x100fe200078ef820 */
[----:B------:R-:W-:Y:S01]  /*0fe0*/  FMUL.FTZ R35, R5, UR10 ;  /* 0x0000000a05237c20 */ /* 0x000fe20008410000 */
[----:B------:R-:W-:Y:S01]  /*0ff0*/  LOP3.LUT R36, R33, 0x38, R32, 0x78, !PT ;  /* 0x0000003821247812 */ /* 0x000fe200078e7820 */
[----:B------:R-:W-:Y:S01]  /*1000*/  FMUL.FTZ R33, R3, UR10 ;  /* 0x0000000a03217c20 */ /* 0x000fe20008410000 */
[----:B------:R-:W-:Y:S01]  /*1010*/  LOP3.LUT P0, RZ, R39, 0x10, RZ, 0xc0, !PT ;  /* 0x0000001027ff7812 */ /* 0x000fe2000780c0ff */
[----:B------:R-:W-:Y:S01]  /*1020*/  FMUL.FTZ R29, R29, UR10 ;  /* 0x0000000a1d1d7c20 */ /* 0x000fe20008410000 */
[----:B------:R-:W-:Y:S01]  /*1030*/  F2FP.F16.F32.PACK_AB R10, R14, R13 ;  /* 0x0000000d0e0a723e */ /* 0x000fe200000000ff */
[----:B------:R-:W-:Y:S01]  /*1040*/  FMUL.FTZ R13, R18, UR10 ;  /* 0x0000000a120d7c20 */ /* 0x000fe20008410000 */
[----:B------:R-:W-:Y:S01]  /*1050*/  LOP3.LUT R4, R37, R36, RZ, 0xfc, !PT ;  /* 0x0000002425047212 */ /* 0x000fe200078efcff */
[----:B------:R-:W-:Y:S01]  /*1060*/  FMUL.FTZ R14, R21, UR10 ;  /* 0x0000000a150e7c20 */ /* 0x000fe20008410000 */
[----:B------:R-:W-:Y:S01]  /*1070*/  F2FP.F16.F32.PACK_AB R11, R16, R15 ;  /* 0x0000000f100b723e */ /* 0x000fe200000000ff */
[----:B------:R-:W-:Y:S01]  /*1080*/  FMUL.FTZ R15, R22, UR10 ;  /* 0x0000000a160f7c20 */ /* 0x000fe20008410000 */
[----:B------:R-:W-:Y:S01]  /*1090*/  F2FP.F16.F32.PACK_AB R12, R13, R12 ;  /* 0x0000000c0d0c723e */ /* 0x000fe200000000ff */
[----:B------:R-:W-:Y:S01]  /*10a0*/  FMUL.FTZ R30, R30, UR10 ;  /* 0x0000000a1e1e7c20 */ /* 0x000fe20008410000 */
[----:B------:R-:W-:Y:S01]  /*10b0*/  F2FP.F16.F32.PACK_AB R13, R20, R19 ;  /* 0x00000013140d723e */ /* 0x000fe200000000ff */
[----:B------:R-:W-:Y:S01]  /*10c0*/  FMUL.FTZ R23, R23, UR10 ;  /* 0x0000000a17177c20 */ /* 0x000fe20008410000 */
[----:B------:R-:W-:Y:S01]  /*10d0*/  LEA R20, R4, UR5, 0x1 ;  /* 0x0000000504147c11 */ /* 0x000fe2000f8e08ff */
[----:B------:R-:W-:Y:S01]  /*10e0*/  FMUL.FTZ R24, R24, UR10 ;  /* 0x0000000a18187c20 */ /* 0x000fe20008410000 */
[----:B------:R-:W-:Y:S01]  /*10f0*/  F2FP.F16.F32.PACK_AB R5, R34, R33 ;  /* 0x000000212205723e */ /* 0x000fe200000000ff */
[----:B------:R-:W-:Y:S01]  /*1100*/  FMUL.FTZ R16, R25, UR10 ;  /* 0x0000000a19107c20 */ /* 0x000fe20008410000 */
[----:B------:R-:W-:Y:S01]  /*1110*/  F2FP.F16.F32.PACK_AB R6, R6, R35 ;  /* 0x000000230606723e */ /* 0x000fe200000000ff */
[----:B------:R-:W-:Y:S01]  /*1120*/  FMUL.FTZ R17, R26, UR10 ;  /* 0x0000000a1a117c20 */ /* 0x000fe20008410000 */
[C---:B------:R-:W-:Y:S01]  /*1130*/  IADD3 R22, PT, PT, R20.reuse, 0x40, RZ ;  /* 0x0000004014167810 */ /* 0x040fe20007ffe0ff */
[----:B------:R-:W-:Y:S01]  /*1140*/  FMUL.FTZ R31, R31, UR10 ;  /* 0x0000000a1f1f7c20 */ /* 0x000fe20008410000 */
[----:B------:R-:W-:Y:S01]  /*1150*/  @P0 IADD3 R22, PT, PT, R20, -0x40, RZ ;  /* 0xffffffc014160810 */ /* 0x000fe20007ffe0ff */
        /* <DEDUP_REMOVED lines=18> */
[----:B------:R-:W-:Y:S01]  /*1280*/  STS [R20], R5 ;  /* 0x0000000514007388 */ /* 0x000fe20000000800 */
[----:B------:R-:W-:Y:S01]  /*1290*/  F2FP.F16.F32.PACK_AB R15, R24, R23 ;  /* 0x00000017180f723e */ /* 0x000fe200000000ff */
[----:B------:R-:W-:Y:S01]  /*12a0*/  FMUL.FTZ R55, R55, UR10 ;  /* 0x0000000a37377c20 */ /* 0x000fe20008410000 */
[----:B------:R-:W-:Y:S01]  /*12b0*/  F2FP.F16.F32.PACK_AB R16, R17, R16 ;  /* 0x000000101110723e */ /* 0x000fe200000000ff */
[----:B------:R-:W-:Y:S01]  /*12c0*/  STS [R20+0x400], R6 ;  /* 0x0004000614007388 */ /* 0x000fe20000000800 */
[----:B------:R-:W-:Y:S01]  /*12d0*/  FMUL.FTZ R56, R56, UR10 ;  /* 0x0000000a38387c20 */ /* 0x000fe20008410000 */
[----:B------:R-:W-:Y:S01]  /*12e0*/  FMUL.FTZ R57, R57, UR10 ;  /* 0x0000000a39397c20 */ /* 0x000fe20008410000 */
[----:B------:R-:W-:Y:S01]  /*12f0*/  FMUL.FTZ R58, R58, UR10 ;  /* 0x0000000a3a3a7c20 */ /* 0x000fe20008410000 */
[----:B------:R-:W-:Y:S01]  /*1300*/  STS [R22], R9 ;  /* 0x0000000916007388 */ /* 0x000fe20000000800 */
[----:B------:R-:W-:Y:S01]  /*1310*/  F2FP.F16.F32.PACK_AB R31, R40, R31 ;  /* 0x0000001f281f723e */ /* 0x000fe200000000ff */
[----:B------:R-:W0:Y:S01]  /*1320*/  LDC.64 R18, c[0x0][0x5b8] ;  /* 0x00016e00ff127b82 */ /* 0x000e220000000a00 */
        /* <DEDUP_REMOVED lines=14> */
[----:B------:R-:W-:Y:S02]  /*1410*/  SHF.L.U32 R2, R39, 0x3, RZ ;  /* 0x0000000327027819 */ /* 0x000fe400000006ff */
[----:B------:R-:W-:Y:S01]  /*1420*/  ISETP.GE.AND P1, PT, R0, R61, PT ;  /* 0x0000003d0000720c */ /* 0x000fe20003f26270 */
[----:B------:R-:W-:Y:S01]  /*1430*/  STS [R20+0x2000], R13 ;  /* 0x0020000d14007388 */ /* 0x000fe20000000800 */
[----:B------:R-:W-:-:S03]  /*1440*/  LOP3.LUT R32, R2, 0x1f8, RZ, 0xc0, !PT ;  /* 0x000001f802207812 */ /* 0x000fc600078ec0ff */
[----:B------:R1:W-:Y:S01]  /*1450*/  STS [R20+0x2400], R14 ;  /* 0x0024000e14007388 */ /* 0x0003e20000000800 */
[----:B------:R-:W-:-:S03]  /*1460*/  LOP3.LUT R3, R32, 0x38, R39, 0x78, !PT ;  /* 0x0000003820037812 */ /* 0x000fc600078e7827 */
[----:B------:R-:W-:Y:S01]  /*1470*/  STS [R22+0x2000], R27 ;  /* 0x0020001b16007388 */ /* 0x000fe20000000800 */
[----:B------:R-:W-:Y:S02]  /*1480*/  LOP3.LUT R3, R3, 0x1e00, R2, 0xf8, !PT ;  /* 0x00001e0003037812 */ /* 0x000fe400078ef802 */
[----:B------:R-:W-:Y:S01]  /*1490*/  LOP3.LUT R2, R2, 0x38, RZ, 0xc0, !PT ;  /* 0x0000003802027812 */ /* 0x000fe200078ec0ff */
[----:B------:R2:W-:Y:S01]  /*14a0*/  STS [R22+0x2400], R29 ;  /* 0x0024001d16007388 */ /* 0x0005e20000000800 */
[----:B------:R-:W-:Y:S02]  /*14b0*/  LEA R34, R3, UR5, 0x1 ;  /* 0x0000000503227c11 */ /* 0x000fe4000f8e08ff */
[----:B------:R-:W-:Y:S01]  /*14c0*/  MOV R3, RZ ;  /* 0x000000ff00037202 */ /* 0x000fe20000000f00 */
[----:B------:R-:W-:Y:S01]  /*14d0*/  STS [R20+0x3000], R15 ;  /* 0x0030000f14007388 */ /* 0x000fe20000000800 */
[----:B-1----:R-:W-:Y:S02]  /*14e0*/  IADD3 R14, PT, PT, R0, 0x20, RZ ;  /* 0x00000020000e7810 */ /* 0x002fe40007ffe0ff */
[----:B------:R-:W-:Y:S01]  /*14f0*/  LOP3.LUT R35, R2, 0x40, RZ, 0xfc, !PT ;  /* 0x0000004002237812 */ /* 0x000fe200078efcff */
[----:B------:R1:W-:Y:S01]  /*1500*/  STS [R20+0x3400], R16 ;  /* 0x0034001014007388 */ /* 0x0003e20000000800 */
[----:B0-----:R-:W-:Y:S01]  /*1510*/  IMAD.WIDE.U32 R12, R18, UR4, R2 ;  /* 0x00000004120c7c25 */ /* 0x001fe2000f8e0002 */
[----:B--2---:R-:W0:Y:S01]  /*1520*/  LDC.64 R28, c[0x0][0x5d0] ;  /* 0x00017400ff1c7b82 */ /* 0x004e220000000a00 */
[----:B------:R-:W-:Y:S01]  /*1530*/  LOP3.LUT R36, R2, 0x80, RZ, 0xfc, !PT ;  /* 0x0000008002247812 */ /* 0x000fe200078efcff */
[----:B------:R0:W-:Y:S01]  /*1540*/  STS [R22+0x3000], R31 ;  /* 0x0030001f16007388 */ /* 0x0001e20000000800 */
[----:B------:R-:W-:-:S03]  /*1550*/  IADD3 R12, P0, PT, R60, R12, RZ ;  /* 0x0000000c3c0c7210 */ /* 0x000fc60007f1e0ff */
[----:B------:R2:W-:Y:S01]  /*1560*/  STS [R22+0x3400], R41 ;  /* 0x0034002916007388 */ /* 0x0005e20000000800 */
[----:B-1----:R-:W-:-:S03]  /*1570*/  IMAD R16, R19, UR4, R13 ;  /* 0x0000000413107c24 */ /* 0x002fc6000f8e020d */
[----:B------:R2:W-:Y:S02]  /*1580*/  STS [R20+0x4000], R43 ;  /* 0x0040002b14007388 */ /* 0x0005e40000000800 */
[----:B------:R-:W-:Y:S02]  /*1590*/  IADD3.X R13, PT, PT, R59, R16, RZ, P0, !PT ;  /* 0x000000103b0d7210 */ /* 0x000fe400007fe4ff */
[----:B------:R2:W-:Y:S01]  /*15a0*/  STS [R20+0x4400], R45 ;  /* 0x0044002d14007388 */ /* 0x0005e20000000800 */
[----:B------:R-:W-:-:S03]  /*15b0*/  ISETP.GE.AND P0, PT, R14, R61, PT ;  /* 0x0000003d0e00720c */ /* 0x000fc60003f06270 */
[----:B------:R2:W-:Y:S04]  /*15c0*/  STS [R22+0x4000], R51 ;  /* 0x0040003316007388 */ /* 0x0005e80000000800 */
[----:B------:R2:W-:Y:S01]  /*15d0*/  STS [R22+0x4400], R53 ;  /* 0x0044003516007388 */ /* 0x0005e20000000800 */
[----:B0-----:R-:W-:-:S03]  /*15e0*/  IMAD.WIDE.U32 R30, R28, UR7, R12 ;  /* 0x000000071c1e7c25 */ /* 0x001fc6000f8e000c */
[----:B------:R2:W-:Y:S01]  /*15f0*/  STS [R20+0x5000], R47 ;  /* 0x0050002f14007388 */ /* 0x0005e20000000800 */
[----:B------:R-:W-:-:S03]  /*1600*/  IMAD R29, R29, UR7, R31 ;  /* 0x000000071d1d7c24 */ /* 0x000fc6000f8e021f */
[----:B------:R2:W-:Y:S04]  /*1610*/  STS [R20+0x5400], R49 ;  /* 0x0054003114007388 */ /* 0x0005e80000000800 */
[----:B------:R2:W-:Y:S04]  /*1620*/  STS [R22+0x5000], R55 ;  /* 0x0050003716007388 */ /* 0x0005e80000000800 */
[----:B------:R2:W-:Y:S01]  /*1630*/  STS [R22+0x5400], R57 ;  /* 0x0054003916007388 */ /* 0x0005e20000000800 */
[----:B------:R-:W-:Y:S06]  /*1640*/  BAR.SYNC.DEFER_BLOCKING 0x0 ;  /* 0x0000000000007b1d */ /* 0x000fec0000010000 */
[----:B------:R2:W0:Y:S04]  /*1650*/  LDS.128 R8, [R34+0x1000] ;  /* 0x0010000022087984 */ /* 0x0004280000000c00 */
[----:B------:R2:W1:Y:S01]  /*1660*/  LDS.128 R4, [R34+0x3000] ;  /* 0x0030000022047984 */ /* 0x0004620000000c00 */
[----:B------:R-:W-:Y:S05]  /*1670*/  @P1 BRA `(.L_x_345) ;  /* 0x0000000000401947 */ /* 0x000fea0003800000 */
[----:B------:R-:W3:Y:S01]  /*1680*/  LDCU UR4, c[0x0][0x440] ;  /* 0x00008800ff0477ac */ /* 0x000ee20008000800 */
[----:B------:R-:W4:Y:S01]  /*1690*/  LDS.128 R12, [R34+0x2000] ;  /* 0x00200000220c7984 */ /* 0x000f220000000c00 */
[----:B------:R-:W-:Y:S01]  /*16a0*/  MOV R28, R30 ;  /* 0x0000001e001c7202 */ /* 0x000fe20000000f00 */
[----:B------:R-:W5:Y:S02]  /*16b0*/  LDCU.64 UR6, c[0x0][0x558] ;  /* 0x0000ab00ff0677ac */ /* 0x000f640008000a00 */
[----:B--2---:R-:W2:Y:S02]  /*16c0*/  LDS.128 R20, [R34+0x4000] ;  /* 0x0040000022147984 */ /* 0x004ea40000000c00 */
[----:B------:R-:W-:-:S04]  /*16d0*/  IMAD.WIDE.U32 R16, R0, R18, R28 ;  /* 0x0000001200107225 */ /* 0x000fc800078e001c */
[----:B------:R-:W-:Y:S01]  /*16e0*/  IMAD R17, R0, R19, R17 ;  /* 0x0000001300117224 */ /* 0x000fe200078e0211 */
[----:B---3--:R-:W-:Y:S02]  /*16f0*/  ISETP.GE.AND P1, PT, R2, UR4, PT ;  /* 0x0000000402007c0c */ /* 0x008fe4000bf26270 */
[----:B------:R-:W-:Y:S02]  /*1700*/  ISETP.GE.AND P2, PT, R35, UR4, PT ;  /* 0x0000000423007c0c */ /* 0x000fe4000bf46270 */
[----:B------:R-:W-:Y:S02]  /*1710*/  ISETP.GE.AND P3, PT, R36, UR4, PT ;  /* 0x0000000424007c0c */ /* 0x000fe4000bf66270 */
[----:B-----5:R-:W-:-:S04]  /*1720*/  LEA R32, P4, R16, UR6, 0x1 ;  /* 0x0000000610207c11 */ /* 0x020fc8000f8808ff */
[----:B------:R-:W-:-:S03]  /*1730*/  LEA.HI.X R33, R16, UR7, R17, 0x1, P4 ;  /* 0x0000000710217c11 */ /* 0x000fc6000a0f0c11 */
[----:B------:R-:W3:Y:S04]  /*1740*/  @!P1 LDS.128 R24, [R34] ;  /* 0x0000000022189984 */ /* 0x000ee80000000c00 */
[----:B----4-:R4:W-:Y:S04]  /*1750*/  @!P2 STG.E.128 desc[UR8][R32.64+0x80], R12 ;  /* 0x0000800c2000a986 */ /* 0x0109e8000c101d08 */
[----:B--2---:R4:W-:Y:S04]  /*1760*/  @!P3 STG.E.128 desc[UR8][R32.64+0x100], R20 ;  /* 0x000100142000b986 */ /* 0x0049e8000c101d08 */
[----:B---3--:R4:W-:Y:S02]  /*1770*/  @!P1 STG.E.128 desc[UR8][R32.64], R24 ;  /* 0x0000001820009986 */ /* 0x0089e4000c101d08 */
.L_x_345:
[----:B------:R-:W-:Y:S05]  /*1780*/  BSYNC.RECONVERGENT B0 ;  /* 0x0000000000007941 */ /* 0x000fea0003800200 */
.L_x_344:
[----:B------:R-:W-:Y:S05]  /*1790*/  @P0 EXIT ;  /* 0x000000000000094d */ /* 0x000fea0003800000 */
[----:B----4-:R3:W4:Y:S01]  /*17a0*/  LDS.128 R12, [R34+0x5000] ;  /* 0x00500000220c7984 */ /* 0x0107220000000c00 */
[----:B------:R-:W5:Y:S01]  /*17b0*/  LDCU UR4, c[0x0][0x440] ;  /* 0x00008800ff0477ac */ /* 0x000f620008000800 */
[----:B------:R-:W-:Y:S02]  /*17c0*/  IADD3 R3, P0, PT, R0, 0x20, RZ ;  /* 0x0000002000037810 */ /* 0x000fe40007f1e0ff */
[----:B------:R-:W-:Y:S01]  /*17d0*/  MOV R16, R30 ;  /* 0x0000001e00107202 */ /* 0x000fe20000000f00 */
[----:B------:R-:W2:Y:S01]  /*17e0*/  LDCU.64 UR6, c[0x0][0x558] ;  /* 0x0000ab00ff0677ac */ /* 0x000ea20008000a00 */
[----:B------:R-:W-:-:S05]  /*17f0*/  IADD3.X R17, PT, PT, RZ, RZ, RZ, P0, !PT ;  /* 0x000000ffff117210 */ /* 0x000fca00007fe4ff */
[----:B------:R-:W-:Y:S01]  /*1800*/  IMAD R0, R17, R18, RZ ;  /* 0x0000001211007224 */ /* 0x000fe200078e02ff */
[----:B------:R-:W-:-:S03]  /*1810*/  MOV R17, R29 ;  /* 0x0000001d00117202 */ /* 0x000fc60000000f00 */
[----:B------:R-:W-:Y:S01]  /*1820*/  IMAD.WIDE.U32 R16, R3, R18, R16 ;  /* 0x0000001203107225 */ /* 0x000fe200078e0010 */
[----:B-----5:R-:W-:-:S03]  /*1830*/  ISETP.GE.AND P1, PT, R2, UR4, PT ;  /* 0x0000000402007c0c */ /* 0x020fc6000bf26270 */
[----:B------:R-:W-:Y:S01]  /*1840*/  IMAD R3, R3, R19, R0 ;  /* 0x0000001303037224 */ /* 0x000fe200078e0200 */
[----:B------:R-:W-:Y:S02]  /*1850*/  ISETP.GE.AND P2, PT, R35, UR4, PT ;  /* 0x0000000423007c0c */ /* 0x000fe4000bf46270 */
[----:B------:R-:W-:Y:S02]  /*1860*/  ISETP.GE.AND P3, PT, R36, UR4, PT ;  /* 0x0000000424007c0c */ /* 0x000fe4000bf66270 */
[----:B--2---:R-:W-:Y:S02]  /*1870*/  LEA R2, P0, R16, UR6, 0x1 ;  /* 0x0000000610027c11 */ /* 0x004fe4000f8008ff */
[----:B------:R-:W-:-:S04]  /*1880*/  IADD3 R3, PT, PT, R17, R3, RZ ;  /* 0x0000000311037210 */ /* 0x000fc80007ffe0ff */
[----:B------:R-:W-:-:S05]  /*1890*/  LEA.HI.X R3, R16, UR7, R3, 0x1, P0 ;  /* 0x0000000710037c11 */ /* 0x000fca00080f0c03 */
[----:B0-----:R3:W-:Y:S04]  /*18a0*/  @!P1 STG.E.128 desc[UR8][R2.64], R8 ;  /* 0x0000000802009986 */ /* 0x0017e8000c101d08 */
[----:B-1----:R3:W-:Y:S01]  /*18b0*/  @!P2 STG.E.128 desc[UR8][R2.64+0x80], R4 ;  /* 0x000080040200a986 */ /* 0x0027e2000c101d08 */
[----:B----4-:R-:W-:Y:S05]  /*18c0*/  @P3 EXIT ;  /* 0x000000000000394d */ /* 0x010fea0003800000 */
[----:B------:R-:W-:Y:S01]  /*18d0*/  STG.E.128 desc[UR8][R2.64+0x100], R12 ;  /* 0x0001000c02007986 */ /* 0x000fe2000c101d08 */
[----:B------:R-:W-:Y:S05]  /*18e0*/  EXIT ;  /* 0x000000000000794d */ /* 0x000fea0003800000 */
.L_x_346:
        /* <DEDUP_REMOVED lines=9> */
.L_x_1086:


//--------------------- .text._ZN5flash44flash_bwd_dq_dk_dv_loop_seqk_parallel_kernelI23Flash_bwd_kernel_traitsILi192ELi64ELi64ELi8ELi4ELi2ELi2ELb1ELb1EN7cutlass6half_tE19Flash_kernel_traitsILi192ELi64ELi64ELi8ES3_EELb1ELb1ELb0ELb0ELb0ELb0ELb0EEEvNS_16Flash_bwd_paramsE --------------------------
	.section	.text._ZN5flash44flash_bwd_dq_dk_dv_loop_seqk_parallel_kernelI23Flash_bwd_kernel_traitsILi192ELi64ELi64ELi8ELi4ELi2ELi2ELb1ELb1EN7cutlass6half_tE19Flash_kernel_traitsILi192ELi64ELi64ELi8ES3_EELb1ELb1ELb0ELb0ELb0ELb0ELb0EEEvNS_16Flash_bwd_paramsE,"ax",@progbits
	.align	128
        .global         _ZN5flash44flash_bwd_dq_dk_dv_loop_seqk_parallel_kernelI23Flash_bwd_kernel_traitsILi192ELi64ELi64ELi8ELi4ELi2ELi2ELb1ELb1EN7cutlass6half_tE19Flash_kernel_traitsILi192ELi64ELi64ELi8ES3_EELb1ELb1ELb0ELb0ELb0ELb0ELb0EEEvNS_16Flash_bwd_paramsE
        .type           _ZN5flash44flash_bwd_dq_dk_dv_loop_seqk_parallel_kernelI23Flash_bwd_kernel_traitsILi192ELi64ELi64ELi8ELi4ELi2ELi2ELb1ELb1EN7cutlass6half_tE19Flash_kernel_traitsILi192ELi64ELi64ELi8ES3_EELb1ELb1ELb0ELb0ELb0ELb0ELb0EEEvNS_16Flash_bwd_paramsE,@function
        .size           _ZN5flash44flash_bwd_dq_dk_dv_loop_seqk_parallel_kernelI23Flash_bwd_kernel_traitsILi192ELi64ELi64ELi8ELi4ELi2ELi2ELb1ELb1EN7cutlass6half_tE19Flash_kernel_traitsILi192ELi64ELi64ELi8ES3_EELb1ELb1ELb0ELb0ELb0ELb0ELb0EEEvNS_16Flash_bwd_paramsE,(.L_x_1087 - _ZN5flash44flash_bwd_dq_dk_dv_loop_seqk_parallel_kernelI23Flash_bwd_kernel_traitsILi192ELi64ELi64ELi8ELi4ELi2ELi2ELb1ELb1EN7cutlass6half_tE19Flash_kernel_traitsILi192ELi64ELi64ELi8ES3_EELb1ELb1ELb0ELb0ELb0ELb0ELb0EEEvNS_16Flash_bwd_paramsE)
        .other          _ZN5flash44flash_bwd_dq_dk_dv_loop_seqk_parallel_kernelI23Flash_bwd_kernel_traitsILi192ELi64ELi64ELi8ELi4ELi2ELi2ELb1ELb1EN7cutlass6half_tE19Flash_kernel_traitsILi192ELi64ELi64ELi8ES3_EELb1ELb1ELb0ELb0ELb0ELb0ELb0EEEvNS_16Flash_bwd_paramsE,@"STO_CUDA_ENTRY STV_DEFAULT"
_ZN5flash44flash_bwd_dq_dk_dv_loop_seqk_parallel_kernelI23Flash_bwd_kernel_traitsILi192ELi64ELi64ELi8ELi4ELi2ELi2ELb1ELb1EN7cutlass6half_tE19Flash_kernel_traitsILi192ELi64ELi64ELi8ES3_EELb1ELb1ELb0ELb0ELb0ELb0ELb0EEEvNS_16Flash_bwd_paramsE:
.text._ZN5flash44flash_bwd_dq_dk_dv_loop_seqk_parallel_kernelI23Flash_bwd_kernel_traitsILi192ELi64ELi64ELi8ELi4ELi2ELi2ELb1ELb1EN7cutlass6half_tE19Flash_kernel_traitsILi192ELi64ELi64ELi8ES3_EELb1ELb1ELb0ELb0ELb0ELb0ELb0EEEvNS_16Flash_bwd_paramsE:
        /* <DEDUP_REMOVED lines=49> */
.L_x_411:
        /* <DEDUP_REMOVED lines=52> */
.L_x_347:
        /* <DEDUP_REMOVED lines=34> */
.L_x_349:
[----:B------:R-:W1:Y:S01]  /*0870*/  LDCU.64 UR16, c[0x0][0x3b8] ;  /* 0x00007700ff1077ac */ /* 0x000e620008000a00 */
[----:B------:R-:W-:-:S04]  /*0880*/  UIADD3 UR8, UPT, UPT, UR41, UR43, URZ ;  /* 0x0000002b29087290 */ /* 0x000fc8000fffe0ff */
[----:B-1----:R-:W-:Y:S02]  /*0890*/  UIMAD.WIDE.U32 UR52, UR8, UR16, URZ ;  /* 0x00000010083472a5 */ /* 0x002fe4000f8e00ff */
[----:B------:R-:W-:-:S04]  /*08a0*/  UIMAD UR8, UR8, UR17, URZ ;  /* 0x00000011080872a4 */ /* 0x000fc8000f8e02ff */
[----:B------:R-:W-:-:S06]  /*08b0*/  UIADD3 UR8, UPT, UPT, UR53, UR8, URZ ;  /* 0x0000000835087290 */ /* 0x000fcc000fffe0ff */
[----:B------:R-:W-:Y:S02]  /*08c0*/  MOV R20, UR8 ;  /* 0x0000000800147c02 */ /* 0x000fe40008000f00 */
.L_x_350:
        /* <DEDUP_REMOVED lines=43> */
.L_x_351:
[----:B------:R-:W1:Y:S01]  /*0b80*/  LDCU.64 UR14, c[0x0][0x3c0] ;  /* 0x00007800ff0e77ac */ /* 0x000e620008000a00 */
[----:B------:R-:W-:-:S04]  /*0b90*/  UIADD3 UR8, UPT, UPT, UR41, UR43, URZ ;  /* 0x0000002b29087290 */ /* 0x000fc8000fffe0ff */
[----:B-1----:R-:W-:Y:S02]  /*0ba0*/  UIMAD.WIDE.U32 UR54, UR8, UR14, URZ ;  /* 0x0000000e083672a5 */ /* 0x002fe4000f8e00ff */
[----:B------:R-:W-:-:S04]  /*0bb0*/  UIMAD UR8, UR8, UR15, URZ ;  /* 0x0000000f080872a4 */ /* 0x000fc8000f8e02ff */
[----:B------:R-:W-:-:S06]  /*0bc0*/  UIADD3 UR8, UPT, UPT, UR55, UR8, URZ ;  /* 0x0000000837087290 */ /* 0x000fcc000fffe0ff */
[----:B------:R-:W-:-:S07]  /*0bd0*/  MOV R18, UR8 ;  /* 0x0000000800127c02 */ /* 0x000fce0008000f00 */
.L_x_352:
        /* <DEDUP_REMOVED lines=28> */
.L_x_353:
[----:B------:R-:W-:Y:S02]  /*0da0*/  IMAD R0, R5, UR21, RZ ;  /* 0x0000001505007c24 */ /* 0x000fe4000f8e02ff */
[----:B------:R-:W-:-:S05]  /*0db0*/  IMAD.WIDE.U32 R2, R4, UR21, RZ ;  /* 0x0000001504027c25 */ /* 0x000fca000f8e00ff */
[----:B------:R-:W-:Y:S02]  /*0dc0*/  IADD3 R7, PT, PT, R3, R0, RZ ;  /* 0x0000000003077210 */ /* 0x000fe40007ffe0ff */
[----:B------:R-:W-:-:S07]  /*0dd0*/  MOV R6, R2 ;  /* 0x0000000200067202 */ /* 0x000fce0000000f00 */
.L_x_354:
[----:B------:R-:W1:Y:S01]  /*0de0*/  LDCU.U8 UR8, c[0x0][0x548] ;  /* 0x0000a900ff0877ac */ /* 0x000e620008000000 */
[----:B------:R-:W-:Y:S01]  /*0df0*/  IMAD R16, R17, UR28, RZ ;  /* 0x0000001c11107c24 */ /* 0x000fe2000f8e02ff */
[----:B------:R-:W-:Y:S01]  /*0e00*/  USHF.L.U32 UR10, UR29, 0x7, URZ ;  /* 0x000000071d0a7899 */ /* 0x000fe200080006ff */
[----:B------:R-:W2:Y:S03]  /*0e10*/  LDCU.U8 UR57, c[0x0][0x5f0] ;  /* 0x0000be00ff3977ac */ /* 0x000ea60008000000 */
[----:B------:R-:W-:-:S04]  /*0e20*/  USEL UR9, UR10, URZ, UP5 ;  /* 0x000000ff0a097287 */ /* 0x000fc8000a800000 */
[----:B------:R-:W-:-:S04]  /*0e30*/  UIADD3 UR9, UP0, UPT, UR50, UR9, URZ ;  /* 0x0000000932097290 */ /* 0x000fc8000ff1e0ff */
[----:B------:R-:W-:Y:S02]  /*0e40*/  UIADD3.X UR11, UPT, UPT, URZ, UR19, URZ, UP0, !UPT ;  /* 0x00000013ff0b7290 */ /* 0x000fe400087fe4ff */
[----:B-1----:R-:W-:-:S04]  /*0e50*/  UISETP.NE.AND UP1, UPT, UR8, URZ, UPT ;  /* 0x000000ff0800728c */ /* 0x002fc8000bf25270 */
[----:B------:R-:W-:-:S04]  /*0e60*/  IMAD R0, R4, UR11, RZ ;  /* 0x0000000b04007c24 */ /* 0x000fc8000f8e02ff */
[----:B------:R-:W-:Y:S02]  /*0e70*/  IMAD R0, R5, UR9, R0 ;  /* 0x0000000905007c24 */ /* 0x000fe4000f8e0200 */
[----:B------:R-:W-:-:S05]  /*0e80*/  IMAD.WIDE.U32 R4, R4, UR9, RZ ;  /* 0x0000000904047c25 */ /* 0x000fca000f8e00ff */
        /* <DEDUP_REMOVED lines=9> */
.L_x_355:
[----:B------:R-:W1:Y:S01]  /*0f20*/  LDCU UR56, c[0x0][0x434] ;  /* 0x00008680ff3877ac */ /* 0x000e620008000800 */
[----:B------:R-:W-:-:S04]  /*0f30*/  UIMAD UR8, UR29, UR49, UR28 ;  /* 0x000000311d0872a4 */ /* 0x000fc8000f8e021c */
[----:B-1----:R-:W-:-:S12]  /*0f40*/  UIMAD UR56, UR8, UR56, URZ ;  /* 0x00000038083872a4 */ /* 0x002fd8000f8e02ff */
.L_x_356:
        /* <DEDUP_REMOVED lines=10> */
.L_x_357:
[----:B------:R-:W1:Y:S01]  /*0ff0*/  LDCU UR55, c[0x0][0x444] ;  /* 0x00008880ff3777ac */ /* 0x000e620008000800 */
[----:B------:R-:W-:-:S04]  /*1000*/  UIMAD UR8, UR29, UR49, UR28 ;  /* 0x000000311d0872a4 */ /* 0x000fc8000f8e021c */
[----:B-1----:R-:W-:-:S12]  /*1010*/  UIMAD UR55, UR8, UR55, URZ ;  /* 0x00000037083772a4 */ /* 0x002fd8000f8e02ff */
.L_x_358:
        /* <DEDUP_REMOVED lines=16> */
[C---:B--2---:R-:W-:Y:S01]  /*1120*/  IMAD.SHL.U32 R24, R23.reuse, 0x8, RZ ;  /* 0x0000000817187824 */ /* 0x044fe200078e00ff */
[----:B------:R-:W-:Y:S02]  /*1130*/  LOP3.LUT R26, R23, 0x1f, RZ, 0xc0, !PT ;  /* 0x0000001f171a7812 */ /* 0x000fe400078ec0ff */
[----:B------:R-:W-:Y:S01]  /*1140*/  UISETP.LT.AND UP0, UPT, URZ, UR51, UPT ;  /* 0x00000033ff00728c */ /* 0x000fe2000bf01270 */
[--C-:B------:R-:W-:Y:S02]  /*1150*/  SHF.R.U32.HI R25, RZ, 0x5, R23.reuse ;  /* 0x00000005ff197819 */ /* 0x100fe40000011617 */
[----:B------:R-:W1:Y:S01]  /*1160*/  LDCU.128 UR8, c[0x0][0x590] ;  /* 0x0000b200ff0877ac */ /* 0x000e620008000c00 */
[----:B------:R-:W-:Y:S02]  /*1170*/  LOP3.LUT R8, R24, 0x38, RZ, 0xc0, !PT ;  /* 0x0000003818087812 */ /* 0x000fe400078ec0ff */
[----:B------:R-:W-:Y:S01]  /*1180*/  SHF.R.U32.HI R21, RZ, 0x3, R23 ;  /* 0x00000003ff157819 */ /* 0x000fe20000011617 */
[----:B------:R-:W-:Y:S01]  /*1190*/  USEL UR51, URZ, UR51, !UP0 ;  /* 0x00000033ff337287 */ /* 0x000fe2000c000000 */
[----:B------:R-:W-:Y:S01]  /*11a0*/  IADD3 R2, P0, PT, R8, UR58, RZ ;  /* 0x0000003a08027c10 */ /* 0x000fe2000ff1e0ff */
[----:B------:R-:W2:Y:S02]  /*11b0*/  LDCU.64 UR58, c[0x0][0x420] ;  /* 0x00008400ff3a77ac */ /* 0x000ea40008000a00 */
[----:B------:R-:W-:-:S02]  /*11c0*/  VIADD R22, R21, 0x20 ;  /* 0x0000002015167836 */ /* 0x000fc40000000000 */
[----:B------:R-:W-:Y:S01]  /*11d0*/  IMAD.X R3, RZ, RZ, UR22, P0 ;  /* 0x00000016ff037e24 */ /* 0x000fe200080e06ff */
[----:B------:R-:W-:Y:S01]  /*11e0*/  IADD3 R14, P1, P0, R4, R6, R16 ;  /* 0x00000006040e7210 */ /* 0x000fe2000783e010 */
[----:B------:R-:W4:Y:S01]  /*11f0*/  LDCU.64 UR22, c[0x0][0x3c8] ;  /* 0x00007900ff1677ac */ /* 0x000f220008000a00 */
[----:B------:R-:W-:Y:S02]  /*1200*/  UISETP.GT.AND UP0, UPT, UR39, UR51, UPT ;  /* 0x000000332700728c */ /* 0x000fe4000bf04270 */
[----:B-1----:R-:W-:Y:S01]  /*1210*/  UIMAD UR21, UR19, UR8, URZ ;  /* 0x00000008131572a4 */ /* 0x002fe2000f8e02ff */
[----:B------:R-:W-:Y:S02]  /*1220*/  IMAD.U32 R0, RZ, RZ, UR8 ;  /* 0x00000008ff007e24 */ /* 0x000fe4000f8e00ff */
[----:B------:R-:W-:Y:S01]  /*1230*/  IMAD.U32 R5, RZ, RZ, UR11 ;  /* 0x0000000bff057e24 */ /* 0x000fe2000f8e00ff */
[----:B------:R-:W-:Y:S01]  /*1240*/  UIMAD UR21, UR50, UR9, UR21 ;  /* 0x00000009321572a4 */ /* 0x000fe2000f8e0215 */
[----:B------:R-:W-:Y:S01]  /*1250*/  IMAD.WIDE.U32 R2, R0, UR50, R2 ;  /* 0x0000003200027c25 */ /* 0x000fe2000f8e0002 */
[----:B--2---:R-:W-:-:S03]  /*1260*/  UIMAD.WIDE UR58, UR56, 0x4, UR58 ;  /* 0x00000004383a78a5 */ /* 0x004fc6000f8e023a */
[----:B------:R-:W-:Y:S01]  /*1270*/  IMAD.U32 R0, RZ, RZ, UR10 ;  /* 0x0000000aff007e24 */ /* 0x000fe2000f8e00ff */
[----:B------:R-:W1:Y:S01]  /*1280*/  LDCU.64 UR10, c[0x0][0x570] ;  /* 0x0000ae00ff0a77ac */ /* 0x000e620008000a00 */
[----:B------:R-:W-:Y:S02]  /*1290*/  VIADD R3, R3, UR21 ;  /* 0x0000001503037c36 */ /* 0x000fe40008000000 */
[----:B------:R-:W-:Y:S01]  /*12a0*/  IMAD.WIDE.U32 R2, R0, UR28, R2 ;  /* 0x0000001c00027c25 */ /* 0x000fe2000f8e0002 */
[----:B------:R-:W-:-:S03]  /*12b0*/  SHF.R.S32.HI R0, RZ, 0x1f, R16 ;  /* 0x0000001fff007819 */ /* 0x000fc60000011410 */
[----:B------:R-:W-:Y:S01]  /*12c0*/  IMAD R5, R5, UR28, R3 ;  /* 0x0000001c05057c24 */ /* 0x000fe2000f8e0203 */
[----:B------:R-:W-:Y:S01]  /*12d0*/  IADD3.X R16, PT, PT, R9, R7, R0, P1, P0 ;  /* 0x0000000709107210 */ /* 0x000fe20000fe0400 */
[----:B------:R-:W-:Y:S01]  /*12e0*/  IMAD.MOV.U32 R4, RZ, RZ, R2 ;  /* 0x000000ffff047224 */ /* 0x000fe200078e0002 */
[----:B------:R-:W-:Y:S01]  /*12f0*/  MOV R9, RZ ;  /* 0x000000ff00097202 */ /* 0x000fe20000000f00 */
[----:B---3--:R-:W-:Y:S02]  /*1300*/  IMAD R0, R12, UR19, RZ ;  /* 0x000000130c007c24 */ /* 0x008fe4000f8e02ff */
[----:B-----5:R-:W-:-:S04]  /*1310*/  IMAD.WIDE.U32 R6, R10, UR26, RZ ;  /* 0x0000001a0a067c25 */ /* 0x020fc8000f8e00ff */
[----:B------:R-:W-:Y:S01]  /*1320*/  IMAD.WIDE.U32 R2, R12, UR50, R8 ;  /* 0x000000320c027c25 */ /* 0x000fe2000f8e0008 */
[----:B------:R-:W-:-:S03]  /*1330*/  SEL R6, R6, RZ, P3 ;  /* 0x000000ff06067207 */ /* 0x000fc60001800000 */
[----:B------:R-:W-:Y:S01]  /*1340*/  IMAD R0, R13, UR50, R0 ;  /* 0x000000320d007c24 */ /* 0x000fe2000f8e0200 */
[----:B------:R-:W-:Y:S01]  /*1350*/  IADD3 R2, P0, PT, R2, UR18, RZ ;  /* 0x0000001202027c10 */ /* 0x000fe2000ff1e0ff */
[----:B------:R-:W2:Y:S01]  /*1360*/  LDCU.64 UR18, c[0x0][0x550] ;  /* 0x0000aa00ff1277ac */ /* 0x000ea20008000a00 */
[----:B------:R-:W-:Y:S02]  /*1370*/  IMAD R10, R17, R25, R26 ;  /* 0x00000019110a7224 */ /* 0x000fe400078e021a */
[----:B------:R-:W-:Y:S01]  /*1380*/  IADD3.X R3, PT, PT, R3, UR20, R0, P0, !PT ;  /* 0x0000001403037c10 */ /* 0x000fe200087fe400 */
[----:B----4-:R-:W-:Y:S01]  /*1390*/  IMAD.U32 R0, RZ, RZ, UR22 ;  /* 0x00000016ff007e24 */ /* 0x010fe2000f8e00ff */
[----:B------:R-:W3:Y:S01]  /*13a0*/  LDCU.64 UR20, c[0x0][0x380] ;  /* 0x00007000ff1477ac */ /* 0x000ee20008000a00 */
[----:B------:R-:W-:Y:S01]  /*13b0*/  IMAD R11, R11, UR26, R7 ;  /* 0x0000001a0b0b7c24 */ /* 0x000fe2000f8e0207 */
[----:B------:R-:W-:Y:S01]  /*13c0*/  IADD3 R14, P1, P0, R10, R14, R6 ;  /* 0x0000000e0a0e7210 */ /* 0x000fe2000783e006 */
[----:B------:R-:W-:Y:S01]  /*13d0*/  IMAD.WIDE.U32 R2, R0, UR28, R2 ;  /* 0x0000001c00027c25 */ /* 0x000fe2000f8e0002 */
[----:B------:R-:W-:Y:S01]  /*13e0*/  SHF.R.S32.HI R10, RZ, 0x1f, R10 ;  /* 0x0000001fff0a7819 */ /* 0x000fe2000001140a */
[----:B------:R-:W-:Y:S01]  /*13f0*/  USHF.L.U64.HI UR22, UR8, 0x5, UR9 ;  /* 0x0000000508167899 */ /* 0x000fe20008010209 */
[----:B------:R-:W-:Y:S01]  /*1400*/  SEL R6, R11, RZ, P3 ;  /* 0x000000ff0b067207 */ /* 0x000fe20001800000 */
[----:B------:R-:W-:Y:S01]  /*1410*/  IMAD.U32 R0, RZ, RZ, UR23 ;  /* 0x00000017ff007e24 */ /* 0x000fe2000f8e00ff */
[----:B------:R-:W-:Y:S01]  /*1420*/  LOP3.LUT R11, R8, 0x40, RZ, 0xfc, !PT ;  /* 0x00000040080b7812 */ /* 0x000fe200078efcff */
[----:B------:R-:W-:Y:S01]  /*1430*/  IMAD.WIDE.U32 R4, R21, UR8, R4 ;  /* 0x0000000815047c25 */ /* 0x000fe2000f8e0004 */
[----:B------:R-:W-:-:S03]  /*1440*/  IADD3.X R6, PT, PT, R10, R16, R6, P1, P0 ;  /* 0x000000100a067210 */ /* 0x000fc60000fe0406 */
[----:B------:R-:W-:Y:S01]  /*1450*/  IMAD.SHL.U32 R7, R17, 0x40, RZ ;  /* 0x0000004011077824 */ /* 0x000fe200078e00ff */
[----:B--2---:R-:W-:Y:S01]  /*1460*/  LEA R30, P2, R4, UR18, 0x1 ;  /* 0x00000012041e7c11 */ /* 0x004fe2000f8408ff */
[----:B------:R-:W-:Y:S01]  /*1470*/  IMAD R3, R0, UR28, R3 ;  /* 0x0000001c00037c24 */ /* 0x000fe2000f8e0203 */
[C---:B------:R-:W-:Y:S01]  /*1480*/  SHF.L.U64.HI R17, R12.reuse, 0x5, R13 ;  /* 0x000000050c117819 */ /* 0x040fe2000001020d */
[----:B------:R-:W-:Y:S01]  /*1490*/  IMAD R0, R21, UR9, R5 ;  /* 0x0000000915007c24 */ /* 0x000fe2000f8e0205 */
[----:B------:R-:W-:Y:S01]  /*14a0*/  IADD3 R5, P0, PT, R7, R14, RZ ;  /* 0x0000000e07057210 */ /* 0x000fe20007f1e0ff */
[C---:B------:R-:W-:Y:S01]  /*14b0*/  IMAD.WIDE.U32 R2, R21.reuse, R12, R2 ;  /* 0x0000000c15027225 */ /* 0x040fe200078e0002 */
[----:B------:R2:W-:Y:S01]  /*14c0*/  STL [R1+0x3c], R30 ;  /* 0x00003c1e01007387 */ /* 0x0005e20000100800 */
[----:B------:R-:W-:Y:S01]  /*14d0*/  SHF.L.U32 R14, R12, 0x5, RZ ;  /* 0x000000050c0e7819 */ /* 0x000fe200000006ff */
[----:B------:R-:W-:Y:S01]  /*14e0*/  USHF.L.U32 UR18, UR8, 0x5, URZ ;  /* 0x0000000508127899 */ /* 0x000fe200080006ff */
[----:B------:R-:W-:Y:S01]  /*14f0*/  LEA.HI.X R29, R4, UR19, R0, 0x1, P2 ;  /* 0x00000013041d7c11 */ /* 0x000fe200090f0c00 */
[----:B------:R-:W-:Y:S01]  /*1500*/  IMAD R0, R21, R13, R3 ;  /* 0x0000000d15007224 */ /* 0x000fe200078e0203 */
[----:B------:R-:W-:-:S02]  /*1510*/  LEA.HI.X.SX32 R4, R7, R6, 0x1, P0 ;  /* 0x0000000607047211 */ /* 0x000fc400000f0eff */
[C---:B-1----:R-:W-:Y:S01]  /*1520*/  LEA R32, P0, R5.reuse, UR10, 0x2 ;  /* 0x0000000a05207c11 */ /* 0x042fe2000f8010ff */
[----:B------:R2:W-:Y:S01]  /*1530*/  STL [R1+0x38], R29 ;  /* 0x0000381d01007387 */ /* 0x0005e20000100800 */
[C---:B---3--:R-:W-:Y:S01]  /*1540*/  LEA R28, P1, R2.reuse, UR20, 0x1 ;  /* 0x00000014021c7c11 */ /* 0x048fe2000f8208ff */
[----:B------:R-:W-:Y:S01]  /*1550*/  UMOV UR10, UR60 ;  /* 0x0000003c000a7c82 */ /* 0x000fe20008000000 */
[----:B------:R-:W-:Y:S01]  /*1560*/  LEA.HI.X R33, R5, UR11, R4, 0x2, P0 ;  /* 0x0000000b05217c11 */ /* 0x000fe200080f1404 */
[----:B------:R-:W-:Y:S01]  /*1570*/  UMOV UR11, UR61 ;  /* 0x0000003d000b7c82 */ /* 0x000fe20008000000 */
[----:B------:R-:W-:Y:S01]  /*1580*/  LEA.HI.X R27, R2, UR21, R0, 0x1, P1 ;  /* 0x00000015021b7c11 */ /* 0x000fe200088f0c00 */
[----:B------:R2:W-:Y:S01]  /*1590*/  STL [R1+0x34], R28 ;  /* 0x0000341c01007387 */ /* 0x0005e20000100800 */
[----:B------:R-:W-:Y:S02]  /*15a0*/  IADD3 R13, P0, PT, R21, 0x20, RZ ;  /* 0x00000020150d7810 */ /* 0x000fe40007f1e0ff */
[----:B------:R-:W-:Y:S01]  /*15b0*/  LOP3.LUT R12, R8, 0x80, RZ, 0xfc, !PT ;  /* 0x00000080080c7812 */ /* 0x000fe200078efcff */
[----:B------:R2:W-:Y:S02]  /*15c0*/  STL.64 [R1+0x28], R32 ;  /* 0x0000282001007387 */ /* 0x0005e40000100a00 */
[----:B------:R-:W-:-:S02]  /*15d0*/  IMAD.X R16, RZ, RZ, RZ, P0 ;  /* 0x000000ffff107224 */ /* 0x000fc400000e06ff */
[----:B------:R2:W-:Y:S01]  /*15e0*/  STL [R1+0x30], R27 ;  /* 0x0000301b01007387 */ /* 0x0005e20000100800 */
[----:B------:R-:W-:Y:S05]  /*15f0*/  BRA.U UP0, `(.L_x_359) ;  /* 0x0000000900147547 */ /* 0x000fea000b800000 */
[----:B------:R-:W-:Y:S05]  /*1600*/  BRA.U UP2, `(.L_x_360) ;  /* 0x0000000102307547 */ /* 0x000fea000b800000 */
[----:B------:R-:W1:Y:S01]  /*1610*/  LDCU.64 UR10, c[0x0][0x5c0] ;  /* 0x0000b800ff0a77ac */ /* 0x000e620008000a00 */
[----:B------:R-:W3:Y:S01]  /*1620*/  LDCU.64 UR8, c[0x0][0x5a8] ;  /* 0x0000b500ff0877ac */ /* 0x000ee20008000a00 */
[----:B------:R-:W-:-:S04]  /*1630*/  USHF.R.S32.HI UR14, URZ, 0x1f, UR41 ;  /* 0x0000001fff0e7899 */ /* 0x000fc80008011429 */
[----:B-1----:R-:W-:Y:S02]  /*1640*/  UIMAD UR14, UR14, UR10, URZ ;  /* 0x0000000a0e0e72a4 */ /* 0x002fe4000f8e02ff */
        /* <DEDUP_REMOVED lines=8> */
.L_x_360:
[----:B------:R-:W1:Y:S01]  /*16d0*/  LDCU.64 UR10, c[0x0][0x5c0] ;  /* 0x0000b800ff0a77ac */ /* 0x000e620008000a00 */
[----:B------:R-:W-:-:S04]  /*16e0*/  UIADD3 UR8, UPT, UPT, UR41, UR43, URZ ;  /* 0x0000002b29087290 */ /* 0x000fc8000fffe0ff */
[----:B-1----:R-:W-:Y:S02]  /*16f0*/  UIMAD.WIDE.U32 UR18, UR8, UR10, URZ ;  /* 0x0000000a081272a5 */ /* 0x002fe4000f8e00ff */
[----:B------:R-:W-:-:S04]  /*1700*/  UIMAD UR8, UR8, UR11, URZ ;  /* 0x0000000b080872a4 */ /* 0x000fc8000f8e02ff */
[----:B------:R-:W-:-:S06]  /*1710*/  UIADD3 UR8, UPT, UPT, UR19, UR8, URZ ;  /* 0x0000000813087290 */ /* 0x000fcc000fffe0ff */
[----:B------:R-:W-:Y:S02]  /*1720*/  MOV R0, UR8 ;  /* 0x0000000800007c02 */ /* 0x000fe40008000f00 */
.L_x_361:
        /* <DEDUP_REMOVED lines=13> */
.L_x_362:
[----:B------:R-:W1:Y:S01]  /*1800*/  LDCU.64 UR8, c[0x0][0x5c8] ;  /* 0x0000b900ff0877ac */ /* 0x000e620008000a00 */
[----:B------:R-:W-:-:S04]  /*1810*/  UIADD3 UR41, UPT, UPT, UR41, UR43, URZ ;  /* 0x0000002b29297290 */ /* 0x000fc8000fffe0ff */
[----:B-1----:R-:W-:Y:S02]  /*1820*/  UIMAD.WIDE.U32 UR16, UR41, UR8, URZ ;  /* 0x00000008291072a5 */ /* 0x002fe4000f8e00ff */
[----:B------:R-:W-:-:S04]  /*1830*/  UIMAD UR41, UR41, UR9, URZ ;  /* 0x00000009292972a4 */ /* 0x000fc8000f8e02ff */
[----:B------:R-:W-:-:S06]  /*1840*/  UIADD3 UR41, UPT, UPT, UR17, UR41, URZ ;  /* 0x0000002911297290 */ /* 0x000fcc000fffe0ff */
[----:B------:R-:W-:-:S07]  /*1850*/  MOV R10, UR41 ;  /* 0x00000029000a7c02 */ /* 0x000fce0008000f00 */
.L_x_363:
[----:B------:R-:W1:Y:S01]  /*1860*/  LDCU.64 UR14, c[0x0][0x5d8] ;  /* 0x0000bb00ff0e77ac */ /* 0x000e620008000a00 */
        /* <DEDUP_REMOVED lines=10> */
[----:B-1----:R-:W-:Y:S01]  /*1910*/  IMAD.U32 R0, RZ, RZ, UR15 ;  /* 0x0000000fff007e24 */ /* 0x002fe2000f8e00ff */
[----:B------:R-:W-:-:S05]  /*1920*/  MOV R4, UR14 ;  /* 0x0000000e00047c02 */ /* 0x000fca0008000f00 */
[----:B------:R-:W-:-:S04]  /*1930*/  IMAD.WIDE.U32 R4, R4, UR28, R2 ;  /* 0x0000001c04047c25 */ /* 0x000fc8000f8e0002 */
[----:B------:R-:W-:Y:S01]  /*1940*/  IMAD R0, R0, UR28, R5 ;  /* 0x0000001c00007c24 */ /* 0x000fe2000f8e0205 */
[----:B------:R-:W-:Y:S06]  /*1950*/  @P5 BRA `(.L_x_365) ;  /* 0x0000000000385947 */ /* 0x000fec0003800000 */
[----:B------:R-:W1:Y:S01]  /*1960*/  LDCU UR17, c[0x0][0x440] ;  /* 0x00008800ff1177ac */ /* 0x000e620008000800 */
[----:B------:R-:W-:Y:S02]  /*1970*/  IMAD.MOV.U32 R2, RZ, RZ, R4 ;  /* 0x000000ffff027224 */ /* 0x000fe400078e0004 */
[----:B------:R-:W-:Y:S01]  /*1980*/  IMAD.MOV.U32 R3, RZ, RZ, R0 ;  /* 0x000000ffff037224 */ /* 0x000fe200078e0000 */
[----:B------:R-:W3:Y:S01]  /*1990*/  LDCU.64 UR14, c[0x0][0x560] ;  /* 0x0000ac00ff0e77ac */ /* 0x000ee20008000a00 */
[----:B------:R-:W-:-:S04]  /*19a0*/  IMAD.WIDE.U32 R6, R21, UR10, R2 ;  /* 0x0000000a15067c25 */ /* 0x000fc8000f8e0002 */
[----:B------:R-:W-:Y:S01]  /*19b0*/  IMAD R3, R21, UR11, R7 ;  /* 0x0000000b15037c24 */ /* 0x000fe2000f8e0207 */
[----:B-1----:R-:W-:Y:S02]  /*19c0*/  ISETP.GE.AND P3, PT, R8, UR17, PT ;  /* 0x0000001108007c0c */ /* 0x002fe4000bf66270 */
[----:B------:R-:W-:Y:S02]  /*19d0*/  ISETP.GE.AND P2, PT, R11, UR17, PT ;  /* 0x000000110b007c0c */ /* 0x000fe4000bf46270 */
[----:B------:R-:W-:Y:S02]  /*19e0*/  ISETP.GE.AND P1, PT, R12, UR17, PT ;  /* 0x000000110c007c0c */ /* 0x000fe4000bf26270 */
[----:B---3--:R-:W-:-:S04]  /*19f0*/  LEA R2, P0, R6, UR14, 0x1 ;  /* 0x0000000e06027c11 */ /* 0x008fc8000f8008ff */
[----:B------:R-:W-:-:S05]  /*1a00*/  LEA.HI.X R3, R6, UR15, R3, 0x1, P0 ;  /* 0x0000000f06037c11 */ /* 0x000fca00080f0c03 */
[----:B------:R1:W-:Y:S04]  /*1a10*/  @!P3 STG.E.128 desc[UR36][R2.64], RZ ;  /* 0x000000ff0200b986 */ /* 0x0003e8000c101d24 */
[----:B------:R1:W-:Y:S04]  /*1a20*/  @!P2 STG.E.128 desc[UR36][R2.64+0x80], RZ ;  /* 0x000080ff0200a986 */ /* 0x0003e8000c101d24 */
[----:B------:R1:W-:Y:S02]  /*1a30*/  @!P1 STG.E.128 desc[UR36][R2.64+0x100], RZ ;  /* 0x000100ff02009986 */ /* 0x0003e4000c101d24 */
.L_x_365:
[----:B------:R-:W-:Y:S05]  /*1a40*/  BSYNC.RECONVERGENT B0 ;  /* 0x0000000000007941 */ /* 0x000fea0003800200 */
.L_x_364:
[----:B------:R-:W-:Y:S04]  /*1a50*/  BSSY.RECONVERGENT B0, `(.L_x_366) ;  /* 0x0000011000007945 */ /* 0x000fe80003800200 */
[----:B------:R-:W-:Y:S05]  /*1a60*/  @P4 BRA `(.L_x_367) ;  /* 0x00000000003c4947 */ /* 0x000fea0003800000 */
[----:B------:R-:W3:Y:S01]  /*1a70*/  LDCU UR17, c[0x0][0x440] ;  /* 0x00008800ff1177ac */ /* 0x000ee20008000800 */
[----:B-1----:R-:W-:Y:S02]  /*1a80*/  IMAD R2, R16, UR10, RZ ;  /* 0x0000000a10027c24 */ /* 0x002fe4000f8e02ff */
[----:B------:R-:W-:Y:S01]  /*1a90*/  IMAD.MOV.U32 R5, RZ, RZ, R0 ;  /* 0x000000ffff057224 */ /* 0x000fe200078e0000 */
[----:B------:R-:W1:Y:S01]  /*1aa0*/  LDCU.64 UR14, c[0x0][0x560] ;  /* 0x0000ac00ff0e77ac */ /* 0x000e620008000a00 */
[C---:B------:R-:W-:Y:S02]  /*1ab0*/  IMAD R0, R13.reuse, UR11, R2 ;  /* 0x0000000b0d007c24 */ /* 0x040fe4000f8e0202 */
[----:B------:R-:W-:-:S04]  /*1ac0*/  IMAD.WIDE.U32 R4, R13, UR10, R4 ;  /* 0x0000000a0d047c25 */ /* 0x000fc8000f8e0004 */
[----:B------:R-:W-:Y:S01]  /*1ad0*/  IMAD.IADD R0, R5, 0x1, R0 ;  /* 0x0000000105007824 */ /* 0x000fe200078e0200 */
[----:B---3--:R-:W-:Y:S02]  /*1ae0*/  ISETP.GE.AND P2, PT, R8, UR17, PT ;  /* 0x0000001108007c0c */ /* 0x008fe4000bf46270 */
[----:B------:R-:W-:Y:S02]  /*1af0*/  ISETP.GE.AND P1, PT, R11, UR17, PT ;  /* 0x000000110b007c0c */ /* 0x000fe4000bf26270 */
[----:B------:R-:W-:Y:S02]  /*1b00*/  ISETP.GE.AND P0, PT, R12, UR17, PT ;  /* 0x000000110c007c0c */ /* 0x000fe4000bf06270 */
[----:B-1----:R-:W-:-:S04]  /*1b10*/  LEA R2, P3, R4, UR14, 0x1 ;  /* 0x0000000e04027c11 */ /* 0x002fc8000f8608ff */
[----:B------:R-:W-:-:S05]  /*1b20*/  LEA.HI.X R3, R4, UR15, R0, 0x1, P3 ;  /* 0x0000000f04037c11 */ /* 0x000fca00098f0c00 */
[----:B------:R3:W-:Y:S04]  /*1b30*/  @!P2 STG.E.128 desc[UR36][R2.64], RZ ;  /* 0x000000ff0200a986 */ /* 0x0007e8000c101d24 */
[----:B------:R3:W-:Y:S04]  /*1b40*/  @!P1 STG.E.128 desc[UR36][R2.64+0x80], RZ ;  /* 0x000080ff02009986 */ /* 0x0007e8000c101d24 */
[----:B------:R3:W-:Y:S02]  /*1b50*/  @!P0 STG.E.128 desc[UR36][R2.64+0x100], RZ ;  /* 0x000100ff02008986 */ /* 0x0007e4000c101d24 */
.L_x_367:
[----:B------:R-:W-:Y:S05]  /*1b60*/  BSYNC.RECONVERGENT B0 ;  /* 0x0000000000007941 */ /* 0x000fea0003800200 */
.L_x_366:
[----:B------:R-:W4:Y:S01]  /*1b70*/  LDCU.64 UR10, c[0x0][0x5e0] ;  /* 0x0000bc00ff0a77ac */ /* 0x000f220008000a00 */
[----:B-1-3--:R-:W-:Y:S01]  /*1b80*/  MOV R2, UR8 ;  /* 0x0000000800027c02 */ /* 0x00afe20008000f00 */
        /* <DEDUP_REMOVED lines=25> */
.L_x_369:
[----:B------:R-:W-:Y:S05]  /*1d20*/  BSYNC.RECONVERGENT B0 ;  /* 0x0000000000007941 */ /* 0x000fea0003800200 */
.L_x_368:
        /* <DEDUP_REMOVED lines=10> */
[----:B-1----:R-:W-:-:S04]  /*1dd0*/  LEA R2, P2, R4, UR10, 0x1 ;  /* 0x0000000a04027c11 */ /* 0x002fc8000f8408ff */
[----:B------:R-:W-:-:S05]  /*1de0*/  LEA.HI.X R3, R4, UR11, R0, 0x1, P2 ;  /* 0x0000000b04037c11 */ /* 0x000fca00090f0c00 */
[----:B------:R4:W-:Y:S04]  /*1df0*/  @!P1 STG.E.128 desc[UR36][R2.64], RZ ;  /* 0x000000ff02009986 */ /* 0x0009e8000c101d24 */
[----:B------:R4:W-:Y:S01]  /*1e00*/  @!P0 STG.E.128 desc[UR36][R2.64+0x80], RZ ;  /* 0x000080ff02008986 */ /* 0x0009e2000c101d24 */
[----:B------:R-:W-:-:S13]  /*1e10*/  ISETP.GE.AND P0, PT, R12, UR14, PT ;  /* 0x0000000e0c007c0c */ /* 0x000fda000bf06270 */
[----:B------:R-:W-:Y:S05]  /*1e20*/  @P0 BRA `(.L_x_370) ;  /* 0x0000007800240947 */ /* 0x000fea0003800000 */
[----:B------:R1:W-:Y:S01]  /*1e30*/  STG.E.128 desc[UR36][R2.64+0x100], RZ ;  /* 0x000100ff02007986 */ /* 0x0003e2000c101d24 */
[----:B------:R-:W-:Y:S05]  /*1e40*/  BRA `(.L_x_370) ;  /* 0x00000078001c7947 */ /* 0x000fea0003800000 */
.L_x_359:
[----:B------:R-:W-:Y:S01]  /*1e50*/  IMAD.U32 R2, RZ, RZ, UR14 ;  /* 0x0000000eff027e24 */ /* 0x000fe2000f8e00ff */
[----:B------:R-:W-:Y:S01]  /*1e60*/  UIMAD UR19, UR48, UR14, URZ ;  /* 0x0000000e301372a4 */ /* 0x000fe2000f8e02ff */
[----:B------:R-:W-:Y:S01]  /*1e70*/  LOP3.LUT R6, R24, 0x1f8, RZ, 0xc0, !PT ;  /* 0x000001f818067812 */ /* 0x000fe200078ec0ff */
[----:B------:R-:W1:Y:S01]  /*1e80*/  LDCU.64 UR8, c[0x0][0x3d8] ;  /* 0x00007b00ff0877ac */ /* 0x000e620008000a00 */
        /* <DEDUP_REMOVED lines=9> */
[----:B-1----:R-:W-:Y:S02]  /*1f20*/  IMAD R0, R19, UR8, RZ ;  /* 0x0000000813007c24 */ /* 0x002fe4000f8e02ff */
[----:B------:R-:W-:-:S04]  /*1f30*/  IMAD.WIDE.U32 R4, R15, UR8, R2 ;  /* 0x000000080f047c25 */ /* 0x000fc8000f8e0002 */
[----:B------:R-:W-:Y:S01]  /*1f40*/  IMAD R10, R15, UR9, R0 ;  /* 0x000000090f0a7c24 */ /* 0x000fe2000f8e0200 */
[----:B------:R-:W-:-:S03]  /*1f50*/  LOP3.LUT R0, R6, 0x1e00, R24, 0xf8, !PT ;  /* 0x00001e0006007812 */ /* 0x000fc600078ef818 */
[----:B------:R-:W-:Y:S01]  /*1f60*/  IMAD.IADD R10, R5, 0x1, R10 ;  /* 0x00000001050a7824 */ /* 0x000fe200078e020a */
[----:B------:R-:W-:Y:S01]  /*1f70*/  LEA R0, R0, UR6, 0x1 ;  /* 0x0000000600007c11 */ /* 0x000fe2000f8e08ff */
        /* <DEDUP_REMOVED lines=28> */
.L_x_373:
[----:B------:R3:W-:Y:S01]  /*2140*/  STS.128 [R0+0x16000], RZ ;  /* 0x016000ff00007388 */ /* 0x0007e20000000c00 */
[----:B------:R-:W-:Y:S05]  /*2150*/  BRA `(.L_x_374) ;  /* 0x00000000000c7947 */ /* 0x000fea0003800000 */
.L_x_372:
[----:B------:R1:W-:Y:S04]  /*2160*/  STS.128 [R0+0x12000], RZ ;  /* 0x012000ff00007388 */ /* 0x0003e80000000c00 */
[----:B------:R1:W-:Y:S04]  /*2170*/  STS.128 [R0+0x14000], RZ ;  /* 0x014000ff00007388 */ /* 0x0003e80000000c00 */
[----:B------:R1:W-:Y:S02]  /*2180*/  STS.128 [R0+0x16000], RZ ;  /* 0x016000ff00007388 */ /* 0x0003e40000000c00 */
.L_x_374:
[----:B------:R-:W-:Y:S05]  /*2190*/  BSYNC.RECONVERGENT B0 ;  /* 0x0000000000007941 */ /* 0x000fea0003800200 */
.L_x_371:
[----:B------:R-:W-:Y:S01]  /*21a0*/  ISETP.GE.AND P5, PT, R22, UR19, PT ;  /* 0x0000001316007c0c */ /* 0x000fe2000bfa6270 */
[----:B------:R-:W-:-:S12]  /*21b0*/  BSSY.RECONVERGENT B0, `(.L_x_375) ;  /* 0x0000022000007945 */ /* 0x000fd80003800200 */
[----:B------:R1:W-:Y:S04]  /*21c0*/  @P5 STS.128 [R0+0x13000], RZ ;  /* 0x013000ff00005388 */ /* 0x0003e80000000c00 */
[----:B------:R1:W-:Y:S04]  /*21d0*/  @P5 STS.128 [R0+0x15000], RZ ;  /* 0x015000ff00005388 */ /* 0x0003e80000000c00 */
[----:B------:R1:W-:Y:S01]  /*21e0*/  @P5 STS.128 [R0+0x17000], RZ ;  /* 0x017000ff00005388 */ /* 0x0003e20000000c00 */
[----:B------:R-:W-:Y:S05]  /*21f0*/  @P5 BRA `(.L_x_376) ;  /* 0x0000000000745947 */ /* 0x000fea0003800000 */
[----:B------:R-:W5:Y:S01]  /*2200*/  LDCU UR19, c[0x0][0x440] ;  /* 0x00008800ff1377ac */ /* 0x000f620008000800 */
[----:B-1--4-:R-:W-:Y:S02]  /*2210*/  IMAD R2, R16, UR14, RZ ;  /* 0x0000000e10027c24 */ /* 0x012fe4000f8e02ff */
[----:B------:R-:W-:Y:S01]  /*2220*/  IMAD.MOV.U32 R5, RZ, RZ, R10 ;  /* 0x000000ffff057224 */ /* 0x000fe200078e000a */
[----:B------:R-:W1:Y:S01]  /*2230*/  LDCU.64 UR8, c[0x0][0x390] ;  /* 0x00007200ff0877ac */ /* 0x000e620008000a00 */
[C---:B------:R-:W-:Y:S02]  /*2240*/  IMAD R2, R13.reuse, UR15, R2 ;  /* 0x0000000f0d027c24 */ /* 0x040fe4000f8e0202 */
[----:B------:R-:W-:-:S04]  /*2250*/  IMAD.WIDE.U32 R4, R13, UR14, R4 ;  /* 0x0000000e0d047c25 */ /* 0x000fc8000f8e0004 */
[----:B------:R-:W-:Y:S01]  /*2260*/  IMAD.IADD R3, R5, 0x1, R2 ;  /* 0x0000000105037824 */ /* 0x000fe200078e0202 */
[----:B-----5:R-:W-:Y:S02]  /*2270*/  ISETP.GE.AND P1, PT, R8, UR19, PT ;  /* 0x0000001308007c0c */ /* 0x020fe4000bf26270 */
        /* <DEDUP_REMOVED lines=20> */
.L_x_377:
[----:B------:R4:W-:Y:S02]  /*23c0*/  STS.128 [R0+0x17000], RZ ;  /* 0x017000ff00007388 */ /* 0x0009e40000000c00 */
.L_x_376:
[----:B------:R-:W-:Y:S05]  /*23d0*/  BSYNC.RECONVERGENT B0 ;  /* 0x0000000000007941 */ /* 0x000fea0003800200 */
.L_x_375:
        /* <DEDUP_REMOVED lines=10> */
[----:B-1--4-:R-:W-:Y:S01]  /*2480*/  @!P0 MOV R2, R30 ;  /* 0x0000001e00028202 */ /* 0x012fe20000000f00 */
        /* <DEDUP_REMOVED lines=13> */
[----:B-1----:R-:W-:Y:S02]  /*2560*/  MOV R2, R30 ;  /* 0x0000001e00027202 */ /* 0x002fe40000000f00 */
[----:B------:R-:W-:-:S05]  /*2570*/  MOV R3, R29 ;  /* 0x0000001d00037202 */ /* 0x000fca0000000f00 */
[----:B------:R-:W-:Y:S01]  /*2580*/  @!PT LDS RZ, [RZ] ;  /* 0x00000000fffff984 */ /* 0x000fe20000000800 */
[----:B------:R-:W-:Y:S01]  /*2590*/  @!PT LDS RZ, [RZ] ;  /* 0x00000000fffff984 */ /* 0x000fe20000000800 */
[----:B------:R-:W-:Y:S01]  /*25a0*/  @!PT LDS RZ, [RZ] ;  /* 0x00000000fffff984 */ /* 0x000fe20000000800 */
[----:B------:R1:W-:Y:S01]  /*25b0*/  LDGSTS.E.BYPASS.LTC128B.128 [R0+0xa000], desc[UR36][R2.64+0x100] ;  /* 0x0a00010002007fae */ /* 0x0003e2000b981a24 */
[----:B------:R-:W-:Y:S05]  /*25c0*/  BRA `(.L_x_381) ;  /* 0x0000000000147947 */ /* 0x000fea0003800000 */
.L_x_380:
[----:B------:R4:W-:Y:S01]  /*25d0*/  STS.128 [R0+0xa000], RZ ;  /* 0x00a000ff00007388 */ /* 0x0009e20000000c00 */
[----:B------:R-:W-:Y:S05]  /*25e0*/  BRA `(.L_x_381) ;  /* 0x00000000000c7947 */ /* 0x000fea0003800000 */
.L_x_379:
[----:B------:R1:W-:Y:S04]  /*25f0*/  STS.128 [R0+0x6000], RZ ;  /* 0x006000ff00007388 */ /* 0x0003e80000000c00 */
[----:B------:R1:W-:Y:S04]  /*2600*/  STS.128 [R0+0x8000], RZ ;  /* 0x008000ff00007388 */ /* 0x0003e80000000c00 */
[----:B------:R1:W-:Y:S02]  /*2610*/  STS.128 [R0+0xa000], RZ ;  /* 0x00a000ff00007388 */ /* 0x0003e40000000c00 */
.L_x_381:
[----:B------:R-:W-:Y:S05]  /*2620*/  BSYNC.RECONVERGENT B0 ;  /* 0x0000000000007941 */ /* 0x000fea0003800200 */
.L_x_378:
[----:B------:R-:W-:Y:S01]  /*2630*/  ISETP.GE.AND P3, PT, R22, UR50, PT ;  /* 0x0000003216007c0c */ /* 0x000fe2000bf66270 */
[----:B------:R-:W-:-:S12]  /*2640*/  BSSY.RECONVERGENT B0, `(.L_x_382) ;  /* 0x000001f000007945 */ /* 0x000fd80003800200 */
[----:B------:R1:W-:Y:S04]  /*2650*/  @P3 STS.128 [R0+0x7000], RZ ;  /* 0x007000ff00003388 */ /* 0x0003e80000000c00 */
[----:B------:R1:W-:Y:S04]  /*2660*/  @P3 STS.128 [R0+0x9000], RZ ;  /* 0x009000ff00003388 */ /* 0x0003e80000000c00 */
[----:B------:R1:W-:Y:S01]  /*2670*/  @P3 STS.128 [R0+0xb000], RZ ;  /* 0x00b000ff00003388 */ /* 0x0003e20000000c00 */
[----:B------:R-:W-:Y:S05]  /*2680*/  @P3 BRA `(.L_x_383) ;  /* 0x0000000000683947 */ /* 0x000fea0003800000 */
[----:B------:R-:W5:Y:S01]  /*2690*/  LDCU UR8, c[0x0][0x440] ;  /* 0x00008800ff0877ac */ /* 0x000f620008000800 */
[----:B-1--4-:R-:W-:Y:S02]  /*26a0*/  IMAD.U32 R2, RZ, RZ, UR18 ;  /* 0x00000012ff027e24 */ /* 0x012fe4000f8e00ff */
        /* <DEDUP_REMOVED lines=23> */
.L_x_384:
[----:B------:R4:W-:Y:S02]  /*2820*/  STS.128 [R0+0xb000], RZ ;  /* 0x00b000ff00007388 */ /* 0x0009e40000000c00 */
.L_x_383:
[----:B------:R-:W-:Y:S05]  /*2830*/  BSYNC.RECONVERGENT B0 ;  /* 0x0000000000007941 */ /* 0x000fea0003800200 */
.L_x_382:
[----:B------:R-:W-:Y:S04]  /*2840*/  BSSY.RECONVERGENT B0, `(.L_x_385) ;  /* 0x0000021000007945 */ /* 0x000fe80003800200 */
[----:B------:R-:W-:Y:S05]  /*2850*/  @P4 BRA `(.L_x_386) ;  /* 0x0000000000704947 */ /* 0x000fea0003800000 */
[----:B------:R-:W5:Y:S02]  /*2860*/  LDCU UR8, c[0x0][0x440] ;  /* 0x00008800ff0877ac */ /* 0x000f640008000800 */
[----:B-----5:R-:W-:Y:S02]  /*2870*/  ISETP.GE.AND P1, PT, R8, UR8, PT ;  /* 0x0000000808007c0c */ /* 0x020fe4000bf26270 */
[----:B------:R-:W-:-:S11]  /*2880*/  ISETP.GE.AND P0, PT, R11, UR8, PT ;  /* 0x000000080b007c0c */ /* 0x000fd6000bf06270 */
[----:B-1----:R-:W-:Y:S02]  /*2890*/  @!P1 IMAD.MOV.U32 R4, RZ, RZ, R28 ;  /* 0x000000ffff049224 */ /* 0x002fe400078e001c */
        /* <DEDUP_REMOVED lines=22> */
.L_x_387:
[----:B------:R4:W-:Y:S01]  /*2a00*/  STS.128 [R0+0x4000], RZ ;  /* 0x004000ff00007388 */ /* 0x0009e20000000c00 */
[----:B------:R-:W-:Y:S05]  /*2a10*/  BRA `(.L_x_388) ;  /* 0x00000000000c7947 */ /* 0x000fea0003800000 */
.L_x_386:
[----:B------:R1:W-:Y:S04]  /*2a20*/  STS.128 [R0], RZ ;  /* 0x000000ff00007388 */ /* 0x0003e80000000c00 */
[----:B------:R1:W-:Y:S04]  /*2a30*/  STS.128 [R0+0x2000], RZ ;  /* 0x002000ff00007388 */ /* 0x0003e80000000c00 */
[----:B------:R1:W-:Y:S02]  /*2a40*/  STS.128 [R0+0x4000], RZ ;  /* 0x004000ff00007388 */ /* 0x0003e40000000c00 */
.L_x_388:
[----:B------:R-:W-:Y:S05]  /*2a50*/  BSYNC.RECONVERGENT B0 ;  /* 0x0000000000007941 */ /* 0x000fea0003800200 */
.L_x_385:
[----:B------:R1:W-:Y:S01]  /*2a60*/  @P3 STS.128 [R0+0x1000], RZ ;  /* 0x001000ff00003388 */ /* 0x0003e20000000c00 */
[----:B------:R-:W-:Y:S03]  /*2a70*/  BSSY.RECONVERGENT B0, `(.L_x_389) ;  /* 0x000001b000007945 */ /* 0x000fe60003800200 */
[----:B------:R1:W-:Y:S04]  /*2a80*/  @P3 STS.128 [R0+0x3000], RZ ;  /* 0x003000ff00003388 */ /* 0x0003e80000000c00 */
[----:B------:R1:W-:Y:S01]  /*2a90*/  @P3 STS.128 [R0+0x5000], RZ ;  /* 0x005000ff00003388 */ /* 0x0003e20000000c00 */
[----:B------:R-:W-:Y:S05]  /*2aa0*/  @P3 BRA `(.L_x_390) ;  /* 0x00000000005c3947 */ /* 0x000fea0003800000 */
[----:B------:R-:W5:Y:S01]  /*2ab0*/  LDCU UR8, c[0x0][0x440] ;  /* 0x00008800ff0877ac */ /* 0x000f620008000800 */
[----:B-1--4-:R-:W-:-:S04]  /*2ac0*/  LEA R2, P2, R14, R28, 0x1 ;  /* 0x0000001c0e027211 */ /* 0x012fc800078408ff */
        /* <DEDUP_REMOVED lines=20> */
.L_x_391:
[----:B------:R4:W-:Y:S02]  /*2c10*/  STS.128 [R0+0x5000], RZ ;  /* 0x005000ff00007388 */ /* 0x0009e40000000c00 */
.L_x_390:
[----:B------:R-:W-:Y:S05]  /*2c20*/  BSYNC.RECONVERGENT B0 ;  /* 0x0000000000007941 */ /* 0x000fea0003800200 */
.L_x_389:
[--C-:B------:R-:W-:Y:S01]  /*2c30*/  SHF.R.U32.HI R14, RZ, 0x1, R23.reuse ;  /* 0x00000001ff0e7819 */ /* 0x100fe20000011617 */
[----:B-1----:R-:W-:Y:S01]  /*2c40*/  IMAD.MOV.U32 R4, RZ, RZ, 0x7f800000 ;  /* 0x7f800000ff047424 */ /* 0x002fe200078e00ff */
[----:B----4-:R-:W-:Y:S01]  /*2c50*/  SHF.R.U32.HI R3, RZ, 0x2, R23 ;  /* 0x00000002ff037819 */ /* 0x010fe20000011617 */
[----:B------:R-:W1:Y:S01]  /*2c60*/  LDCU.64 UR8, c[0x0][0x3d0] ;  /* 0x00007a00ff0877ac */ /* 0x000e620008000a00 */
[----:B------:R-:W-:Y:S02]  /*2c70*/  LOP3.LUT R2, R14, 0x30, RZ, 0xc0, !PT ;  /* 0x000000300e027812 */ /* 0x000fe400078ec0ff */
        /* <DEDUP_REMOVED lines=10> */
[----:B------:R5:W2:Y:S01]  /*2d20*/  @!P0 LDG.E R4, desc[UR36][R2.64+0x20] ;  /* 0x0000202402048981 */ /* 0x000aa2000c1e1900 */
[----:B------:R-:W-:Y:S01]  /*2d30*/  UIMAD UR48, UR45, UR17, UR48 ;  /* 0x000000112d3072a4 */ /* 0x000fe2000f8e0230 */
[----:B------:R-:W-:Y:S01]  /*2d40*/  BSSY.RECONVERGENT B0, `(.L_x_392) ;  /* 0x000002c000007945 */ /* 0x000fe20003800200 */
[----:B-----5:R-:W-:-:S05]  /*2d50*/  MOV R2, UR16 ;  /* 0x0000001000027c02 */ /* 0x020fca0008000f00 */
[----:B------:R-:W-:-:S03]  /*2d60*/  IMAD.WIDE.U32 R2, R2, UR45, R8 ;  /* 0x0000002d02027c25 */ /* 0x000fc6000f8e0008 */
[----:B------:R-:W-:-:S04]  /*2d70*/  IADD3 R2, P0, PT, R2, UR52, RZ ;  /* 0x0000003402027c10 */ /* 0x000fc8000ff1e0ff */
[----:B------:R-:W-:Y:S01]  /*2d80*/  IADD3.X R3, PT, PT, R20, UR48, R3, P0, !PT ;  /* 0x0000003014037c10 */ /* 0x000fe200087fe403 */
[----:B--2---:R1:W-:Y:S04]  /*2d90*/  STL [R1+0x48], R4 ;  /* 0x0000480401007387 */ /* 0x0043e80000100800 */
[----:B----4-:R2:W-:Y:S01]  /*2da0*/  STL [R1+0x4c], R5 ;  /* 0x00004c0501007387 */ /* 0x0105e20000100800 */
[----:B-1----:R-:W-:-:S04]  /*2db0*/  IMAD R4, R19, UR8, RZ ;  /* 0x0000000813047c24 */ /* 0x002fc8000f8e02ff */
[C---:B------:R-:W-:Y:S02]  /*2dc0*/  IMAD R10, R15.reuse, UR9, R4 ;  /* 0x000000090f0a7c24 */ /* 0x040fe4000f8e0204 */
[----:B--2---:R-:W-:-:S04]  /*2dd0*/  IMAD.WIDE.U32 R4, R15, UR8, R2 ;  /* 0x000000080f047c25 */ /* 0x004fc8000f8e0002 */
[----:B------:R-:W-:Y:S01]  /*2de0*/  IMAD.IADD R10, R5, 0x1, R10 ;  /* 0x00000001050a7824 */ /* 0x000fe200078e020a */
        /* <DEDUP_REMOVED lines=28> */
.L_x_394:
[----:B------:R4:W-:Y:S01]  /*2fb0*/  STS.128 [R0+0x10000], RZ ;  /* 0x010000ff00007388 */ /* 0x0009e20000000c00 */
[----:B------:R-:W-:Y:S05]  /*2fc0*/  BRA `(.L_x_395) ;  /* 0x00000000000c7947 */ /* 0x000fea0003800000 */
.L_x_393:
[----:B------:R1:W-:Y:S04]  /*2fd0*/  STS.128 [R0+0xc000], RZ ;  /* 0x00c000ff00007388 */ /* 0x0003e80000000c00 */
[----:B------:R1:W-:Y:S04]  /*2fe0*/  STS.128 [R0+0xe000], RZ ;  /* 0x00e000ff00007388 */ /* 0x0003e80000000c00 */
[----:B------:R1:W-:Y:S02]  /*2ff0*/  STS.128 [R0+0x10000], RZ ;  /* 0x010000ff00007388 */ /* 0x0003e40000000c00 */
.L_x_395:
[----:B------:R-:W-:Y:S05]  /*3000*/  BSYNC.RECONVERGENT B0 ;  /* 0x0000000000007941 */ /* 0x000fea0003800200 */
.L_x_392:
[----:B------:R1:W-:Y:S01]  /*3010*/  @P5 STS.128 [R0+0xd000], RZ ;  /* 0x00d000ff00005388 */ /* 0x0003e20000000c00 */
[----:B------:R-:W-:Y:S03]  /*3020*/  BSSY.RECONVERGENT B0, `(.L_x_396) ;  /* 0x0000021000007945 */ /* 0x000fe60003800200 */
[----:B------:R1:W-:Y:S04]  /*3030*/  @P5 STS.128 [R0+0xf000], RZ ;  /* 0x00f000ff00005388 */ /* 0x0003e80000000c00 */
[----:B------:R1:W-:Y:S01]  /*3040*/  @P5 STS.128 [R0+0x11000], RZ ;  /* 0x011000ff00005388 */ /* 0x0003e20000000c00 */
[----:B------:R-:W-:Y:S05]  /*3050*/  @P5 BRA `(.L_x_397) ;  /* 0x0000000000745947 */ /* 0x000fea0003800000 */
[----:B------:R-:W5:Y:S01]  /*3060*/  LDCU UR14, c[0x0][0x440] ;  /* 0x00008800ff0e77ac */ /* 0x000f620008000800 */
[----:B-12---:R-:W-:Y:S02]  /*3070*/  IMAD R2, R16, UR16, RZ ;  /* 0x0000001010027c24 */ /* 0x006fe4000f8e02ff */
        /* <DEDUP_REMOVED lines=26> */
.L_x_398:
[----:B------:R2:W-:Y:S02]  /*3220*/  STS.128 [R0+0x11000], RZ ;  /* 0x011000ff00007388 */ /* 0x0005e40000000c00 */
.L_x_397:
[----:B------:R-:W-:Y:S05]  /*3230*/  BSYNC.RECONVERGENT B0 ;  /* 0x0000000000007941 */ /* 0x000fea0003800200 */
.L_x_396:
[----:B------:R-:W0:Y:S01]  /*3240*/  LDGDEPBAR ;  /* 0x00000000000079af */ /* 0x000e220000000000 */
[----:B------:R-:W5:Y:S01]  /*3250*/  LDC.64 R8, c[0x0][0x528] ;  /* 0x00014a00ff087b82 */ /* 0x000f620000000a00 */
[----:B------:R-:W5:Y:S01]  /*3260*/  S2R R15, SR_TID.X ;  /* 0x00000000000f7919 */ /* 0x000f620000002100 */
[----:B-12---:R-:W-:Y:S01]  /*3270*/  IMAD.SHL.U32 R2, R23, 0x40, RZ ;  /* 0x0000004017027824 */ /* 0x006fe200078e00ff */
[----:B------:R-:W-:Y:S01]  /*3280*/  LOP3.LUT R3, R25, 0x3, RZ, 0xc0, !PT ;  /* 0x0000000319037812 */ /* 0x000fe200078ec0ff */
[----:B---34-:R-:W-:Y:S02]  /*3290*/  IMAD.U32 R0, RZ, RZ, UR39 ;  /* 0x00000027ff007e24 */ /* 0x018fe4000f8e00ff */
[C---:B------:R-:W-:Y:S02]  /*32a0*/  IMAD.SHL.U32 R5, R23.reuse, 0x20, RZ ;  /* 0x0000002017057824 */ /* 0x040fe400078e00ff */
[C---:B------:R-:W-:Y:S01]  /*32b0*/  IMAD.SHL.U32 R11, R23.reuse, 0x10, RZ ;  /* 0x00000010170b7824 */ /* 0x040fe200078e00ff */
[----:B------:R-:W-:Y:S01]  /*32c0*/  UIMAD UR14, UR29, UR49, UR28 ;  /* 0x000000311d0e72a4 */ /* 0x000fe2000f8e021c */
[----:B------:R-:W-:-:S02]  /*32d0*/  LOP3.LUT P3, RZ, R23, 0x2, RZ, 0xc0, !PT ;  /* 0x0000000217ff7812 */ /* 0x000fc4000786c0ff */
[----:B------:R-:W-:Y:S01]  /*32e0*/  LOP3.LUT P2, RZ, R23, 0x4, RZ, 0xc0, !PT ;  /* 0x0000000417ff7812 */ /* 0x000fe2000784c0ff */
[----:B------:R-:W-:Y:S01]  /*32f0*/  UIADD3 UR53, UPT, UPT, UR53, 0x40, -UR40 ;  /* 0x0000004035357890 */ /* 0x000fe2000fffe828 */
[----:B------:R-:W1:Y:S01]  /*3300*/  LDCU UR8, c[0x0][0x440] ;  /* 0x00008800ff0877ac */ /* 0x000e620008000800 */
[----:B------:R-:W2:Y:S01]  /*3310*/  LDCU UR9, c[0x0][0x3e0] ;  /* 0x00007c00ff0977ac */ /* 0x000ea20008000800 */
[----:B------:R-:W-:-:S04]  /*3320*/  DEPBAR.LE SB0, 0x1 ;  /* 0x000080400000791a */ /* 0x000fc80000000000 */
[----:B------:R-:W-:Y:S06]  /*3330*/  BAR.SYNC.DEFER_BLOCKING 0x0 ;  /* 0x0000000000007b1d */ /* 0x000fec0000010000 */
[----:B------:R-:W3:Y:S01]  /*3340*/  LDCU UR15, c[0x0][0x45c] ;  /* 0x00008b80ff0f77ac */ /* 0x000ee20008000800 */
[----:B-----5:R-:W4:Y:S04]  /*3350*/  LDG.E.64 R6, desc[UR36][R8.64+0x8] ;  /* 0x0000082408067981 */ /* 0x020f28000c1e1b00 */
[----:B------:R-:W5:Y:S01]  /*3360*/  LDG.E.64 R8, desc[UR36][R8.64] ;  /* 0x0000002408087981 */ /* 0x000f62000c1e1b00 */
[----:B------:R-:W-:Y:S01]  /*3370*/  LOP3.LUT R4, R2, 0x1c0, RZ, 0xc0, !PT ;  /* 0x000001c002047812 */ /* 0x000fe200078ec0ff */
[----:B------:R-:W-:Y:S01]  /*3380*/  IMAD R3, R0, 0x4, R3 ;  /* 0x0000000400037824 */ /* 0x000fe200078e0203 */
[----:B------:R-:W-:Y:S01]  /*3390*/  LOP3.LUT R10, R5, 0x200, RZ, 0xc0, !PT ;  /* 0x00000200050a7812 */ /* 0x000fe200078ec0ff */
[C---:B------:R-:W-:Y:S01]  /*33a0*/  IMAD.SHL.U32 R19, R15.reuse, 0x2, RZ ;  /* 0x000000020f137824 */ /* 0x040fe200078e00ff */
[----:B------:R-:W-:Y:S01]  /*33b0*/  LOP3.LUT R2, R2, 0x200, RZ, 0xc0, !PT ;  /* 0x0000020002027812 */ /* 0x000fe200078ec0ff */
[----:B------:R-:W-:Y:S01]  /*33c0*/  IMAD.SHL.U32 R13, R15, 0x20, RZ ;  /* 0x000000200f0d7824 */ /* 0x000fe200078e00ff */
[----:B------:R-:W-:Y:S01]  /*33d0*/  LOP3.LUT R0, R4, 0x38, R24, 0xf8, !PT ;  /* 0x0000003804007812 */ /* 0x000fe200078ef818 */
[----:B------:R1:W-:Y:S01]  /*33e0*/  STL [R1+0x50], R3 ;  /* 0x0000500301007387 */ /* 0x0003e20000100800 */
[----:B------:R-:W-:Y:S01]  /*33f0*/  LOP3.LUT R4, R10, 0x3800, R11, 0xf8, !PT ;  /* 0x000038000a047812 */ /* 0x000fe200078ef80b */
[----:B------:R-:W-:Y:S01]  /*3400*/  USHF.L.U32 UR14, UR14, 0x5, URZ ;  /* 0x000000050e0e7899 */ /* 0x000fe200080006ff */
[----:B------:R-:W-:-:S02]  /*3410*/  LOP3.LUT R5, R2, 0xc00, R5, 0xf8, !PT ;  /* 0x00000c0002057812 */ /* 0x000fc400078ef805 */
[----:B------:R-:W-:Y:S02]  /*3420*/  CS2R R142, SRZ ;  /* 0x00000000008e7805 */ /* 0x000fe4000001ff00 */
[----:B------:R-:W-:Y:S01]  /*3430*/  LOP3.LUT R2, R0, 0x8, R14, 0x78, !PT ;  /* 0x0000000800027812 */ /* 0x000fe200078e780e */
[----:B------:R-:W-:Y:S01]  /*3440*/  USHF.R.S32.HI UR16, URZ, 0x1f, UR14 ;  /* 0x0000001fff107899 */ /* 0x000fe2000801140e */
[----:B------:R-:W-:Y:S01]  /*3450*/  SHF.R.U32.HI R11, RZ, 0x3, R15 ;  /* 0x00000003ff0b7819 */ /* 0x000fe2000001160f */
[----:B------:R-:W-:Y:S01]  /*3460*/  IMAD.SHL.U32 R14, R15, 0x8, RZ ;  /* 0x000000080f0e7824 */ /* 0x000fe200078e00ff */
[----:B------:R-:W-:Y:S01]  /*3470*/  LOP3.LUT R252, R5, R2, RZ, 0xfc, !PT ;  /* 0x0000000205fc7212 */ /* 0x000fe200078efcff */
[----:B------:R-:W-:Y:S01]  /*3480*/  IMAD.MOV.U32 R5, RZ, RZ, 0x40 ;  /* 0x00000040ff057424 */ /* 0x000fe200078e00ff */
[----:B------:R-:W-:Y:S02]  /*3490*/  LOP3.LUT R10, R19, 0x20, RZ, 0xc0, !PT ;  /* 0x00000020130a7812 */ /* 0x000fe400078ec0ff */
[----:B------:R-:W-:-:S02]  /*34a0*/  CS2R R140, SRZ ;  /* 0x00000000008c7805 */ /* 0x000fc4000001ff00 */
[----:B------:R-:W-:Y:S02]  /*34b0*/  SHF.R.U32.HI R18, RZ, 0x2, R15 ;  /* 0x00000002ff127819 */ /* 0x000fe4000001160f */
[----:B------:R-:W-:Y:S02]  /*34c0*/  CS2R R146, SRZ ;  /* 0x0000000000927805 */ /* 0x000fe4000001ff00 */
[----:B------:R-:W-:Y:S02]  /*34d0*/  LOP3.LUT R2, R13, 0xc00, RZ, 0xc0, !PT ;  /* 0x00000c000d027812 */ /* 0x000fe400078ec0ff */
[----:B------:R-:W-:Y:S02]  /*34e0*/  CS2R R144, SRZ ;  /* 0x0000000000907805 */ /* 0x000fe4000001ff00 */
[----:B------:R-:W-:Y:S02]  /*34f0*/  LOP3.LUT R10, R10, 0x18, R11, 0xf8, !PT ;  /* 0x000000180a0a7812 */ /* 0x000fe400078ef80b */
[----:B------:R-:W-:-:S02]  /*3500*/  CS2R R138, SRZ ;  /* 0x00000000008a7805 */ /* 0x000fc4000001ff00 */
[----:B------:R-:W-:Y:S02]  /*3510*/  LOP3.LUT R2, R2, 0x6, R19, 0xf8, !PT ;  /* 0x0000000602027812 */ /* 0x000fe400078ef813 */
[----:B------:R-:W-:Y:S02]  /*3520*/  CS2R R136, SRZ ;  /* 0x0000000000887805 */ /* 0x000fe4000001ff00 */
[----:B------:R-:W-:Y:S02]  /*3530*/  LEA R252, R252, UR6, 0x1 ;  /* 0x00000006fcfc7c11 */ /* 0x000fe4000f8e08ff */
[----:B------:R-:W-:Y:S02]  /*3540*/  CS2R R134, SRZ ;  /* 0x0000000000867805 */ /* 0x000fe4000001ff00 */
[----:B------:R-:W-:Y:S02]  /*3550*/  CS2R R132, SRZ ;  /* 0x0000000000847805 */ /* 0x000fe4000001ff00 */
[----:B------:R-:W-:-:S02]  /*3560*/  CS2R R126, SRZ ;  /* 0x00000000007e7805 */ /* 0x000fc4000001ff00 */
[----:B-1----:R-:W-:Y:S02]  /*3570*/  LOP3.LUT R3, R0, 0x8, R23, 0x78, !PT ;  /* 0x0000000800037812 */ /* 0x002fe400078e7817 */
[----:B------:R-:W-:Y:S02]  /*3580*/  CS2R R124, SRZ ;  /* 0x00000000007c7805 */ /* 0x000fe4000001ff00 */
[----:B------:R-:W-:Y:S02]  /*3590*/  CS2R R130, SRZ ;  /* 0x0000000000827805 */ /* 0x000fe4000001ff00 */
[----:B------:R-:W-:Y:S02]  /*35a0*/  CS2R R128, SRZ ;  /* 0x0000000000807805 */ /* 0x000fe4000001ff00 */
[----:B------:R-:W-:Y:S01]  /*35b0*/  LOP3.LUT R0, R4, R3, RZ, 0xfc, !PT ;  /* 0x0000000304007212 */ /* 0x000fe200078efcff */
[----:B------:R-:W-:Y:S01]  /*35c0*/  IMAD.SHL.U32 R4, R15, 0x10, RZ ;  /* 0x000000100f047824 */ /* 0x000fe200078e00ff */
[----:B------:R-:W-:-:S02]  /*35d0*/  LOP3.LUT R3, R19, 0x38, RZ, 0xc0, !PT ;  /* 0x0000003813037812 */ /* 0x000fc400078ec0ff */
[----:B------:R-:W-:Y:S02]  /*35e0*/  CS2R R122, SRZ ;  /* 0x00000000007a7805 */ /* 0x000fe4000001ff00 */
[----:B------:R-:W-:Y:S02]  /*35f0*/  LEA R12, R0, UR6, 0x1 ;  /* 0x00000006000c7c11 */ /* 0x000fe4000f8e08ff */
[----:B------:R-:W-:Y:S02]  /*3600*/  CS2R R120, SRZ ;  /* 0x0000000000787805 */ /* 0x000fe4000001ff00 */
[----:B------:R-:W-:Y:S01]  /*3610*/  LOP3.LUT R16, R4, 0x1c0, RZ, 0xc0, !PT ;  /* 0x000001c004107812 */ /* 0x000fe200078ec0ff */
[----:B------:R-:W-:Y:S01]  /*3620*/  IMAD.SHL.U32 R4, R15, 0x40, RZ ;  /* 0x000000400f047824 */ /* 0x000fe200078e00ff */
[----:B------:R-:W-:Y:S01]  /*3630*/  LOP3.LUT R0, R3, 0x20, R18, 0x78, !PT ;  /* 0x0000002003007812 */ /* 0x000fe200078e7812 */
[----:B------:R-:W-:Y:S01]  /*3640*/  STL [R1+0xc], R12 ;  /* 0x00000c0c01007387 */ /* 0x000fe20000100800 */
[----:B------:R-:W-:Y:S01]  /*3650*/  VIADD R3, R12, 0x12000 ;  /* 0x000120000c037836 */ /* 0x000fe20000000000 */
[----:B------:R-:W-:-:S02]  /*3660*/  CS2R R118, SRZ ;  /* 0x0000000000767805 */ /* 0x000fc4000001ff00 */
[----:B------:R-:W-:Y:S01]  /*3670*/  LOP3.LUT R0, R2, R0, R16, 0xfe, !PT ;  /* 0x0000000002007212 */ /* 0x000fe200078efe10 */
[----:B------:R-:W-:Y:S01]  /*3680*/  IMAD.MOV.U32 R2, RZ, RZ, 0x20 ;  /* 0x00000020ff027424 */ /* 0x000fe200078e00ff */
[----:B------:R-:W1:Y:S01]  /*3690*/  LDSM.16.M88.4 R148, [R12+0x12000] ;  /* 0x012000000c94783b */ /* 0x000e620000000200 */
[----:B------:R-:W-:Y:S01]  /*36a0*/  VIADD R232, R12, 0x12040 ;  /* 0x000120400ce87836 */ /* 0x000fe20000000000 */
[----:B------:R-:W-:Y:S01]  /*36b0*/  CS2R R116, SRZ ;  /* 0x0000000000747805 */ /* 0x000fe2000001ff00 */
[----:B------:R-:W-:Y:S01]  /*36c0*/  @P2 VIADD R232, R3, 0xffffffc0 ;  /* 0xffffffc003e82836 */ /* 0x000fe20000000000 */
[----:B------:R-:W1:Y:S01]  /*36d0*/  LDSM.16.M88.4 R152, [R12+0x12800] ;  /* 0x012800000c98783b */ /* 0x000e620000000200 */
[----:B------:R-:W-:Y:S01]  /*36e0*/  IMAD.MOV.U32 R3, RZ, RZ, 0x40 ;  /* 0x00000040ff037424 */ /* 0x000fe200078e00ff */
[----:B------:R-:W-:Y:S02]  /*36f0*/  CS2R R110, SRZ ;  /* 0x00000000006e7805 */ /* 0x000fe4000001ff00 */
[----:B------:R-:W-:Y:S01]  /*3700*/  CS2R R108, SRZ ;  /* 0x00000000006c7805 */ /* 0x000fe2000001ff00 */
[----:B------:R-:W1:Y:S01]  /*3710*/  LDSM.16.M88.4 R164, [R232] ;  /* 0x00000000e8a4783b */ /* 0x000e620000000200 */
[----:B------:R-:W-:-:S02]  /*3720*/  CS2R R114, SRZ ;  /* 0x0000000000727805 */ /* 0x000fc4000001ff00 */
[----:B------:R-:W-:Y:S02]  /*3730*/  SEL R3, R3, 0xffffffc0, !P2 ;  /* 0xffffffc003037807 */ /* 0x000fe40005000000 */
[----:B------:R-:W-:Y:S01]  /*3740*/  CS2R R112, SRZ ;  /* 0x0000000000707805 */ /* 0x000fe2000001ff00 */
[----:B------:R-:W1:Y:S01]  /*3750*/  LDSM.16.M88.4 R168, [R232+0x800] ;  /* 0x00080000e8a8783b */ /* 0x000e620000000200 */
[----:B------:R-:W-:Y:S02]  /*3760*/  CS2R R106, SRZ ;  /* 0x00000000006a7805 */ /* 0x000fe4000001ff00 */
[----:B------:R-:W-:Y:S02]  /*3770*/  CS2R R104, SRZ ;  /* 0x0000000000687805 */ /* 0x000fe4000001ff00 */
[----:B------:R-:W-:Y:S01]  /*3780*/  CS2R R102, SRZ ;  /* 0x0000000000667805 */ /* 0x000fe2000001ff00 */
[----:B------:R-:W1:Y:S01]  /*3790*/  LDSM.16.M88.4 R196, [R232+0x2000] ;  /* 0x00200000e8c4783b */ /* 0x000e620000000200 */
[----:B------:R-:W-:-:S02]  /*37a0*/  CS2R R100, SRZ ;  /* 0x0000000000647805 */ /* 0x000fc4000001ff00 */
[----:B------:R-:W-:Y:S02]  /*37b0*/  CS2R R62, SRZ ;  /* 0x00000000003e7805 */ /* 0x000fe4000001ff00 */
        /* <DEDUP_REMOVED lines=24> */
[----:B------:R-:W-:Y:S02]  /*3940*/  CS2R R32, SRZ ;  /* 0x0000000000207805 */ /* 0x000fe4000001ff00 */
[----:B------:R-:W-:Y:S02]  /*3950*/  CS2R R24, SRZ ;  /* 0x0000000000187805 */ /* 0x000fe4000001ff00 */
[----:B------:R-:W-:Y:S02]  /*3960*/  CS2R R22, SRZ ;  /* 0x0000000000167805 */ /* 0x000fe4000001ff00 */
[----:B------:R-:W-:Y:S02]  /*3970*/  CS2R R20, SRZ ;  /* 0x0000000000147805 */ /* 0x000fe4000001ff00 */
[----:B------:R-:W-:-:S02]  /*3980*/  LOP3.LUT P2, RZ, R15, 0x8, RZ, 0xc0, !PT ;  /* 0x000000080fff7812 */ /* 0x000fc4000784c0ff */
[----:B----4-:R-:W-:Y:S01]  /*3990*/  IADD3 R11, P1, P0, R6, UR14, R26 ;  /* 0x0000000e060b7c10 */ /* 0x010fe2000f83e01a */
[----:B------:R-:W-:Y:S01]  /*39a0*/  IMAD.MOV.U32 R6, RZ, RZ, 0x20 ;  /* 0x00000020ff067424 */ /* 0x000fe200078e00ff */
[----:B------:R-:W-:Y:S01]  /*39b0*/  CS2R R26, SRZ ;  /* 0x00000000001a7805 */ /* 0x000fe2000001ff00 */
[----:B------:R-:W4:Y:S01]  /*39c0*/  LDCU.U8 UR14, c[0x0][0x4f8] ;  /* 0x00009f00ff0e77ac */ /* 0x000f220008000000 */
[----:B------:R-:W-:Y:S02]  /*39d0*/  IADD3.X R0, PT, PT, R7, UR16, RZ, P1, P0 ;  /* 0x0000001007007c10 */ /* 0x000fe40008fe04ff */
[C---:B------:R-:W-:Y:S01]  /*39e0*/  LOP3.LUT P0, RZ, R15.reuse, 0x2, RZ, 0xc0, !PT ;  /* 0x000000020fff7812 */ /* 0x040fe2000780c0ff */
[----:B------:R-:W2:Y:S01]  /*39f0*/  LDCU UR16, c[0x0][0x590] ;  /* 0x0000b200ff1077ac */ /* 0x000ea20008000800 */
[----:B------:R-:W-:Y:S01]  /*3a00*/  LOP3.LUT P1, RZ, R15, 0x4, RZ, 0xc0, !PT ;  /* 0x000000040fff7812 */ /* 0x000fe2000782c0ff */
[----:B------:R3:W-:Y:S01]  /*3a10*/  STL [R1+0x64], R0 ;  /* 0x0000640001007387 */ /* 0x0007e20000100800 */
[----:B-----5:R-:W-:Y:S01]  /*3a20*/  R2UR UR17, R9 ;  /* 0x00000000091172ca */ /* 0x020fe200000e0000 */
[----:B--2---:R-:W-:Y:S01]  /*3a30*/  USHF.L.U32 UR16, UR16, 0x6, URZ ;  /* 0x0000000610107899 */ /* 0x004fe200080006ff */
[----:B------:R-:W-:-:S02]  /*3a40*/  SHF.R.U32.HI R9, RZ, 0x1, R15 ;  /* 0x00000001ff097819 */ /* 0x000fc4000001160f */
[----:B------:R-:W-:Y:S01]  /*3a50*/  R2UR UR19, R8 ;  /* 0x00000000081372ca */ /* 0x000fe200000e0000 */
[----:B------:R-:W-:Y:S02]  /*3a60*/  IMAD.MOV.U32 R8, RZ, RZ, 0x10 ;  /* 0x00000010ff087424 */ /* 0x000fe400078e00ff */
[----:B---3--:R-:W-:-:S06]  /*3a70*/  IMAD.U32 R0, RZ, RZ, UR38 ;  /* 0x00000026ff007e24 */ /* 0x008fcc000f8e00ff */
[----:B------:R-:W-:Y:S01]  /*3a80*/  UIADD3 UR56, UPT, UPT, UR17, -0x4498517b, URZ ;  /* 0xbb67ae8511387890 */ /* 0x000fe2000fffe0ff */
[----:B------:R-:W-:Y:S01]  /*3a90*/  IADD3 R7, PT, PT, R0, UR40, R17 ;  /* 0x0000002800077c10 */ /* 0x000fe2000fffe011 */
[----:B------:R-:W-:Y:S01]  /*3aa0*/  UIADD3 UR54, UPT, UPT, UR17, 0x76cf5d0a, URZ ;  /* 0x76cf5d0a11367890 */ /* 0x000fe2000fffe0ff */
[----:B------:R-:W-:Y:S01]  /*3ab0*/  SEL R0, R2, 0xffffffe0, !P3 ;  /* 0xffffffe002007807 */ /* 0x000fe20005800000 */
[----:B------:R-:W-:Y:S01]  /*3ac0*/  UIADD3 UR57, UPT, UPT, UR19, -0x61c88647, URZ ;  /* 0x9e3779b913397890 */ /* 0x000fe2000fffe0ff */
[----:B------:R-:W-:Y:S01]  /*3ad0*/  LOP3.LUT R2, R10, 0x1c0, R4, 0xf8, !PT ;  /* 0x000001c00a027812 */ /* 0x000fe200078ef804 */
[----:B------:R-:W-:Y:S01]  /*3ae0*/  VIADD R10, R7, -UR42 ;  /* 0x8000002a070a7c36 */ /* 0x000fe20008000000 */
[----:B------:R-:W-:Y:S01]  /*3af0*/  LOP3.LUT R7, R4, 0x1c0, RZ, 0xc0, !PT ;  /* 0x000001c004077812 */ /* 0x000fe200078ec0ff */
[----:B------:R-:W-:Y:S01]  /*3b00*/  IMAD.IADD R240, R0, 0x1, R232 ;  /* 0x0000000100f07824 */ /* 0x000fe200078e02e8 */
[----:B------:R-:W-:Y:S01]  /*3b10*/  LOP3.LUT R2, R2, 0x38, R14, 0x78, !PT ;  /* 0x0000003802027812 */ /* 0x000fe200078e780e */
[----:B------:R-:W2:Y:S01]  /*3b20*/  LDSM.16.M88.4 R232, [R232+0x4800] ;  /* 0x00480000e8e8783b */ /* 0x000ea20000000200 */
[----:B------:R-:W-:-:S02]  /*3b30*/  UIADD3 UR55, UPT, UPT, UR19, 0x3c6ef372, URZ ;  /* 0x3c6ef37213377890 */ /* 0x000fc4000fffe0ff */
[----:B------:R-:W-:Y:S01]  /*3b40*/  LOP3.LUT R2, R2, 0x200, R4, 0xf8, !PT ;  /* 0x0000020002027812 */ /* 0x000fe200078ef804 */
[----:B------:R3:W-:Y:S01]  /*3b50*/  STL [R1+0x40], R10 ;  /* 0x0000400a01007387 */ /* 0x0007e20000100800 */
[----:B------:R-:W-:Y:S02]  /*3b60*/  UIADD3 UR52, UPT, UPT, UR19, -0x255992d5, URZ ;  /* 0xdaa66d2b13347890 */ /* 0x000fe4000fffe0ff */
[----:B------:R-:W-:Y:S01]  /*3b70*/  UIADD3 UR50, UPT, UPT, UR17, 0x32370b8f, URZ ;  /* 0x32370b8f11327890 */ /* 0x000fe2000fffe0ff */
[----:B------:R5:W-:Y:S01]  /*3b80*/  STL [R1+0x24], R2 ;  /* 0x0000240201007387 */ /* 0x000be20000100800 */
[----:B------:R-:W-:Y:S02]  /*3b90*/  UIADD3 UR49, UPT, UPT, UR19, 0x78dde6e4, URZ ;  /* 0x78dde6e413317890 */ /* 0x000fe4000fffe0ff */
[----:B------:R-:W-:Y:S01]  /*3ba0*/  UIADD3 UR48, UPT, UPT, UR17, -0x126145ec, URZ ;  /* 0xed9eba1411307890 */ /* 0x000fe2000fffe0ff */
[----:B------:R-:W1:Y:S01]  /*3bb0*/  LDSM.16.M88.4 R172, [R240] ;  /* 0x00000000f0ac783b */ /* 0x000e620000000200 */
[----:B------:R-:W-:-:S02]  /*3bc0*/  UIADD3 UR45, UPT, UPT, UR19, 0x1715609d, URZ ;  /* 0x1715609d132d7890 */ /* 0x000fc4000fffe0ff */
[----:B------:R-:W-:Y:S01]  /*3bd0*/  UIADD3 UR42, UPT, UPT, UR17, -0x56f99767, URZ ;  /* 0xa9066899112a7890 */ /* 0x000fe2000fffe0ff */
[----:B------:R-:W1:Y:S01]  /*3be0*/  LDSM.16.M88.4 R176, [R240+0x800] ;  /* 0x00080000f0b0783b */ /* 0x000e620000000200 */
[----:B------:R-:W-:Y:S02]  /*3bf0*/  UIADD3 UR29, UPT, UPT, UR19, -0x4ab325aa, URZ ;  /* 0xb54cda56131d7890 */ /* 0x000fe4000fffe0ff */
[----:B------:R-:W-:Y:S01]  /*3c00*/  UIADD3 UR23, UPT, UPT, UR17, 0x646e171e, URZ ;  /* 0x646e171e11177890 */ /* 0x000fe2000fffe0ff */
[----:B------:R-:W1:Y:S04]  /*3c10*/  LDSM.16.M88.4 R204, [R240+0x2000] ;  /* 0x00200000f0cc783b */ /* 0x000e680000000200 */
[----:B------:R-:W1:Y:S04]  /*3c20*/  LDSM.16.M88.4 R208, [R240+0x2800] ;  /* 0x00280000f0d0783b */ /* 0x000e680000000200 */
[----:B------:R-:W1:Y:S01]  /*3c30*/  LDSM.16.M88.4 R236, [R240+0x4000] ;  /* 0x00400000f0ec783b */ /* 0x000e620000000200 */
[----:B---3--:R-:W-:-:S03]  /*3c40*/  IMAD.IADD R10, R0, 0x1, R12 ;  /* 0x00000001000a7824 */ /* 0x008fc600078e020c */
[----:B------:R-:W3:Y:S01]  /*3c50*/  LDSM.16.M88.4 R240, [R240+0x4800] ;  /* 0x00480000f0f0783b */ /* 0x000ee20000000200 */
[----:B-----5:R-:W-:Y:S02]  /*3c60*/  SEL R2, R5, 0xffffffc0, !P1 ;  /* 0xffffffc005027807 */ /* 0x020fe40004800000 */
[----:B------:R-:W-:Y:S01]  /*3c70*/  SEL R2, R8, 0xfffffff0, !P1 ;  /* 0xfffffff008027807 */ /* 0x000fe20004800000 */
[----:B------:R-:W-:Y:S01]  /*3c80*/  STL [R1+0x10], R10 ;  /* 0x0000100a01007387 */ /* 0x000fe20000100800 */
[----:B------:R-:W-:-:S03]  /*3c90*/  LOP3.LUT R2, R7, 0x38, R14, 0xf8, !PT ;  /* 0x0000003807027812 */ /* 0x000fc600078ef80e */
[----:B------:R-:W1:Y:S04]  /*3ca0*/  LDSM.16.M88.4 R156, [R10+0x12000] ;  /* 0x012000000a9c783b */ /* 0x000e680000000200 */
[----:B------:R-:W1:Y:S04]  /*3cb0*/  LDSM.16.M88.4 R160, [R10+0x12800] ;  /* 0x012800000aa0783b */ /* 0x000e680000000200 */
[----:B------:R-:W1:Y:S04]  /*3cc0*/  LDSM.16.M88.4 R188, [R10+0x14000] ;  /* 0x014000000abc783b */ /* 0x000e680000000200 */
[----:B------:R-:W1:Y:S04]  /*3cd0*/  LDSM.16.M88.4 R192, [R10+0x14800] ;  /* 0x014800000ac0783b */ /* 0x000e680000000200 */
[----:B------:R-:W1:Y:S04]  /*3ce0*/  LDSM.16.M88.4 R220, [R10+0x16000] ;  /* 0x016000000adc783b */ /* 0x000e680000000200 */
[----:B------:R5:W1:Y:S02]  /*3cf0*/  LDSM.16.M88.4 R224, [R10+0x16800] ;  /* 0x016800000ae0783b */ /* 0x000a640000000200 */
[----:B-----5:R-:W-:-:S02]  /*3d00*/  LOP3.LUT R10, R4, 0x200, RZ, 0xc0, !PT ;  /* 0x00000200040a7812 */ /* 0x020fc400078ec0ff */
[----:B------:R-:W-:Y:S02]  /*3d10*/  SEL R4, R6, 0xffffffe0, !P0 ;  /* 0xffffffe006047807 */ /* 0x000fe40004000000 */
[----:B------:R-:W-:Y:S02]  /*3d20*/  LOP3.LUT R5, R10, 0xc00, R13, 0xf8, !PT ;  /* 0x00000c000a057812 */ /* 0x000fe400078ef80d */
[----:B------:R-:W-:Y:S01]  /*3d30*/  LOP3.LUT R6, R2, 0x8, R9, 0x78, !PT ;  /* 0x0000000802067812 */ /* 0x000fe200078e7809 */
[----:B------:R5:W-:Y:S02]  /*3d40*/  STL [R1+0x1c], R4 ;  /* 0x00001c0401007387 */ /* 0x000be40000100800 */
[----:B-----5:R-:W-:-:S04]  /*3d50*/  LOP3.LUT R4, R9, 0x10, RZ, 0xc0, !PT ;  /* 0x0000001009047812 */ /* 0x020fc800078ec0ff */
[----:B------:R-:W-:-:S04]  /*3d60*/  LOP3.LUT R4, R4, 0x8, R15, 0xf8, !PT ;  /* 0x0000000804047812 */ /* 0x000fc800078ef80f */
[----:B------:R-:W-:Y:S02]  /*3d70*/  LOP3.LUT R4, R4, R2, RZ, 0x3c, !PT ;  /* 0x0000000204047212 */ /* 0x000fe400078e3cff */
[----:B------:R-:W-:Y:S01]  /*3d80*/  LOP3.LUT R2, R5, R6, RZ, 0xfc, !PT ;  /* 0x0000000605027212 */ /* 0x000fe200078efcff */
[----:B------:R-:W-:Y:S01]  /*3d90*/  IMAD.IADD R5, R0, 0x1, R252 ;  /* 0x0000000100057824 */ /* 0x000fe200078e02fc */
[----:B------:R-:W-:-:S05]  /*3da0*/  LOP3.LUT R4, R4, 0x200, R13, 0xf8, !PT ;  /* 0x0000020004047812 */ /* 0x000fca00078ef80d */
[----:B------:R5:W-:Y:S04]  /*3db0*/  STL [R1+0x20], R4 ;  /* 0x0000200401007387 */ /* 0x000be80000100800 */
[----:B------:R4:W-:Y:S01]  /*3dc0*/  STL [R1+0x60], R2 ;  /* 0x0000600201007387 */ /* 0x0009e20000100800 */
[----:B-----5:R-:W-:Y:S02]  /*3dd0*/  IMAD.IADD R4, R12, 0x1, R3 ;  /* 0x000000010c047824 */ /* 0x020fe400078e0203 */
[----:B----4-:R-:W-:-:S03]  /*3de0*/  IMAD.IADD R2, R3, 0x1, R252 ;  /* 0x0000000103027824 */ /* 0x010fc600078e02fc */
[----:B------:R-:W-:Y:S01]  /*3df0*/  STL [R1+0x14], R4 ;  /* 0x0000140401007387 */ /* 0x000fe20000100800 */
[C---:B------:R-:W-:Y:S02]  /*3e00*/  IMAD.IADD R3, R0.reuse, 0x1, R4 ;  /* 0x0000000100037824 */ /* 0x040fe400078e0204 */
[----:B------:R-:W-:Y:S01]  /*3e10*/  IMAD.IADD R0, R0, 0x1, R2 ;  /* 0x0000000100007824 */ /* 0x000fe200078e0202 */
[----:B------:R-:W-:Y:S04]  /*3e20*/  STL [R1+0x4], R5 ;  /* 0x0000040501007387 */ /* 0x000fe80000100800 */
[----:B------:R-:W-:Y:S04]  /*3e30*/  STL [R1], R2 ;  /* 0x0000000201007387 */ /* 0x000fe80000100800 */
[----:B------:R4:W-:Y:S02]  /*3e40*/  STL [R1+0x18], R3 ;  /* 0x0000180301007387 */ /* 0x0009e40000100800 */
[----:B----4-:R-:W-:-:S05]  /*3e50*/  IMAD.WIDE.U32 R2, R11, -0x2daee0ad, RZ ;  /* 0xd2511f530b027825 */ /* 0x010fca00078e00ff */
[----:B------:R4:W-:Y:S04]  /*3e60*/  STL.64 [R1+0x58], R2 ;  /* 0x0000580201007387 */ /* 0x0009e80000100a00 */
[----:B-123--:R4:W-:Y:S02]  /*3e70*/  STL [R1+0x8], R0 ;  /* 0x0000080001007387 */ /* 0x00e9e40000100800 */
.L_x_401:
[----:B------:R-:W2:Y:S01]  /*3e80*/  LDL R248, [R1+0xc] ;  /* 0x00000c0001f87983 */ /* 0x000ea20000100800 */
[----:B------:R-:W-:Y:S01]  /*3e90*/  USHF.L.U32 UR20, UR44, 0x6, URZ ;  /* 0x000000062c147899 */ /* 0x000fe200080006ff */
[----:B------:R-:W-:Y:S01]  /*3ea0*/  IMAD.U32 R244, RZ, RZ, UR10 ;  /* 0x0000000afff47e24 */ /* 0x000fe2000f8e00ff */
[----:B------:R-:W-:Y:S01]  /*3eb0*/  UIADD3 UR38, UPT, UPT, UR38, -0x40, URZ ;  /* 0xffffffc026267890 */ /* 0x000fe2000fffe0ff */
[----:B------:R-:W3:Y:S01]  /*3ec0*/  LDL.LU R247, [R1+0x4] ;  /* 0x0000040001f77983 */ /* 0x000ee20000300800 */
[----:B------:R-:W-:Y:S01]  /*3ed0*/  UIADD3 UR20, UPT, UPT, UR20, 0x40, URZ ;  /* 0x0000004014147890 */ /* 0x000fe2000fffe0ff */
[----:B------:R-:W-:Y:S01]  /*3ee0*/  IMAD.U32 R245, RZ, RZ, UR11 ;  /* 0x0000000bfff57e24 */ /* 0x000fe2000f8e00ff */
[----:B------:R-:W-:Y:S01]  /*3ef0*/  UISETP.GE.AND UP0, UPT, UR38, UR53, UPT ;  /* 0x000000352600728c */ /* 0x000fe2000bf06270 */
[----:B----4-:R-:W4:Y:S01]  /*3f00*/  LDL R2, [R1+0x10] ;  /* 0x0000100001027983 */ /* 0x010f220000100800 */
[----:B------:R-:W-:Y:S02]  /*3f10*/  UIADD3 UR39, UPT, UPT, UR39, -0x1, URZ ;  /* 0xffffffff27277890 */ /* 0x000fe4000fffe0ff */
[----:B------:R-:W-:Y:S01]  /*3f20*/  UISETP.LT.AND UP0, UPT, UR20, UR40, UP0 ;  /* 0x000000281400728c */ /* 0x000fe20008701270 */
[----:B-----5:R-:W5:Y:S04]  /*3f30*/  LDL.LU R246, [R1] ;  /* 0x0000000001f67983 */ /* 0x020f680000300800 */
[----:B------:R-:W5:Y:S01]  /*3f40*/  LDL R3, [R1+0x14] ;  /* 0x0000140001037983 */ /* 0x000f620000100800 */
[----:B------:R-:W-:Y:S01]  /*3f50*/  PLOP3.LUT P4, PT, PT, PT, UP0, 0x80, 0x8 ;  /* 0x000000000008781c */ /* 0x000fe20003f8f008 */
[----:B------:R-:W-:Y:S02]  /*3f60*/  UISETP.GT.AND UP0, UPT, UR39, UR51, UPT ;  /* 0x000000332700728c */ /* 0x000fe4000bf04270 */
[----:B-1----:R-:W5:Y:S04]  /*3f70*/  LDL.LU R0, [R1+0x8] ;  /* 0x0000080001007983 */ /* 0x002f680000300800 */
[----:B------:R-:W5:Y:S04]  /*3f80*/  LDL R250, [R1+0x18] ;  /* 0x0000180001fa7983 */ /* 0x000f680000100800 */
[----:B------:R-:W0:Y:S01]  /*3f90*/  LDGDEPBAR ;  /* 0x00000000000079af */ /* 0x000e220000000000 */
[----:B------:R-:W-:Y:S04]  /*3fa0*/  @UP0 UIADD3 UR21, UP1, UPT, UR58, -0x100, URZ ;  /* 0xffffff003a150890 */ /* 0x000fe8000ff3e0ff */
[----:B------:R-:W-:Y:S02]  /*3fb0*/  @UP0 UIADD3.X UR20, UPT, UPT, UR59, -0x1, URZ, UP1, !UPT ;  /* 0xffffffff3b140890 */ /* 0x000fe40008ffe4ff */
[----:B------:R-:W-:Y:S04]  /*3fc0*/  @UP0 UIADD3 UR10, UP1, UPT, UR10, -0x100, URZ ;  /* 0xffffff000a0a0890 */ /* 0x000fe8000ff3e0ff */
[----:B------:R-:W-:Y:S01]  /*3fd0*/  @UP0 UIADD3.X UR11, UPT, UPT, UR11, -0x1, URZ, UP1, !UPT ;  /* 0xffffffff0b0b0890 */ /* 0x000fe20008ffe4ff */
[----:B------:R-:W-:Y:S04]  /*3fe0*/  DEPBAR.LE SB0, 0x0 ;  /* 0x000080000000791a */ /* 0x000fe80000000000 */
[----:B------:R-:W-:Y:S06]  /*3ff0*/  BAR.SYNC.DEFER_BLOCKING 0x0 ;  /* 0x0000000000007b1d */ /* 0x000fec0000010000 */
[----:B------:R-:W-:Y:S08]  /*4000*/  LDSM.16.M88.4 R16, [R252] ;  /* 0x00000000fc10783b */ /* 0x000ff00000000200 */
[----:B--2---:R-:W1:Y:S08]  /*4010*/  LDSM.16.M88.4 R8, [R248+0xc000] ;  /* 0x00c00000f808783b */ /* 0x004e700000000200 */
[----:B------:R-:W2:Y:S08]  /*4020*/  LDSM.16.M88.4 R68, [R248+0xc800] ;  /* 0x00c80000f844783b */ /* 0x000eb00000000200 */
[----:B---3--:R-:W-:Y:S08]  /*4030*/  LDSM.16.M88.4 R72, [R247] ;  /* 0x00000000f748783b */ /* 0x008ff00000000200 */
[----:B----4-:R-:W3:Y:S08]  /*4040*/  LDSM.16.M88.4 R76, [R2+0xc000] ;  /* 0x00c00000024c783b */ /* 0x010ef00000000200 */
[----:B------:R-:W4:Y:S01]  /*4050*/  LDSM.16.M88.4 R80, [R2+0xc800] ;  /* 0x00c800000250783b */ /* 0x000f220000000200 */
[C---:B-1----:R-:W-:Y:S07]  /*4060*/  HMMA.16816.F32 R4, R16.reuse, R8, RZ ;  /* 0x000000081004723c */ /* 0x042fee00000018ff */
[----:B-----5:R-:W-:Y:S01]  /*4070*/  LDSM.16.M88.4 R84, [R246] ;  /* 0x00000000f654783b */ /* 0x020fe20000000200 */
[C---:B------:R-:W-:Y:S07]  /*4080*/  HMMA.16816.F32 R8, R16.reuse, R10, RZ ;  /* 0x0000000a1008723c */ /* 0x040fee00000018ff */
[----:B------:R-:W1:Y:S01]  /*4090*/  LDSM.16.M88.4 R88, [R3+0xc000] ;  /* 0x00c000000358783b */ /* 0x000e620000000200 */
[C---:B--2---:R-:W-:Y:S07]  /*40a0*/  HMMA.16816.F32 R12, R16.reuse, R68, RZ ;  /* 0x00000044100c723c */ /* 0x044fee00000018ff */
[----:B------:R-:W2:Y:S01]  /*40b0*/  LDSM.16.M88.4 R92, [R3+0xc800] ;  /* 0x00c80000035c783b */ /* 0x000ea20000000200 */
[----:B------:R-:W-:Y:S07]  /*40c0*/  HMMA.16816.F32 R16, R16, R70, RZ ;  /* 0x000000461010723c */ /* 0x000fee00000018ff */
[----:B------:R-:W-:Y:S01]  /*40d0*/  LDSM.16.M88.4 R68, [R0] ;  /* 0x000000000044783b */ /* 0x000fe20000000200 */
[C---:B---3--:R-:W-:Y:S07]  /*40e0*/  HMMA.16816.F32 R4, R72.reuse, R76, R4 ;  /* 0x0000004c4804723c */ /* 0x048fee0000001804 */
[----:B------:R-:W-:Y:S01]  /*40f0*/  LDSM.16.M88.4 R96, [R250+0xc800] ;  /* 0x00c80000fa60783b */ /* 0x000fe20000000200 */
[C---:B------:R-:W-:Y:S07]  /*4100*/  HMMA.16816.F32 R8, R72.reuse, R78, R8 ;  /* 0x0000004e4808723c */ /* 0x040fee0000001808 */
[----:B------:R-:W3:Y:S01]  /*4110*/  LDSM.16.M88.4 R76, [R250+0xc000] ;  /* 0x00c00000fa4c783b */ /* 0x000ee20000000200 */
[C---:B----4-:R-:W-:Y:S08]  /*4120*/  HMMA.16816.F32 R12, R72.reuse, R80, R12 ;  /* 0x00000050480c723c */ /* 0x050ff0000000180c */
[----:B------:R-:W-:Y:S01]  /*4130*/  HMMA.16816.F32 R16, R72, R82, R16 ;  /* 0x000000524810723c */ /* 0x000fe20000001810 */
[----:B------:R-:W-:Y:S07]  /*4140*/  LDSM.16.M88.4 R72, [R252+0x2000] ;  /* 0x00200000fc48783b */ /* 0x000fee0000000200 */
[C---:B-1----:R-:W-:Y:S01]  /*4150*/  HMMA.16816.F32 R4, R84.reuse, R88, R4 ;  /* 0x000000585404723c */ /* 0x042fe20000001804 */
[----:B------:R-:W1:Y:S07]  /*4160*/  LDSM.16.M88.4 R80, [R248+0xe000] ;  /* 0x00e00000f850783b */ /* 0x000e6e0000000200 */
[C---:B------:R-:W-:Y:S01]  /*4170*/  HMMA.16816.F32 R8, R84.reuse, R90, R8 ;  /* 0x0000005a5408723c */ /* 0x040fe20000001808 */
[----:B------:R-:W-:Y:S07]  /*4180*/  LDSM.16.M88.4 R88, [R2+0xe000] ;  /* 0x00e000000258783b */ /* 0x000fee0000000200 */
[C---:B--2---:R-:W-:Y:S08]  /*4190*/  HMMA.16816.F32 R12, R84.reuse, R92, R12 ;  /* 0x0000005c540c723c */ /* 0x044ff0000000180c */
[----:B------:R-:W-:Y:S01]  /*41a0*/  HMMA.16816.F32 R16, R84, R94, R16 ;  /* 0x0000005e5410723c */ /* 0x000fe20000001810 */
[----:B------:R-:W2:Y:S07]  /*41b0*/  LDSM.16.M88.4 R84, [R248+0xe800] ;  /* 0x00e80000f854783b */ /* 0x000eae0000000200 */
[C---:B---3--:R-:W-:Y:S01]  /*41c0*/  HMMA.16816.F32 R4, R68.reuse, R76, R4 ;  /* 0x0000004c4404723c */ /* 0x048fe20000001804 */
[----:B------:R-:W-:Y:S07]  /*41d0*/  LDSM.16.M88.4 R92, [R3+0xe000] ;  /* 0x00e00000035c783b */ /* 0x000fee0000000200 */
[C---:B------:R-:W-:Y:S01]  /*41e0*/  HMMA.16816.F32 R8, R68.reuse, R78, R8 ;  /* 0x0000004e4408723c */ /* 0x040fe20000001808 */
[----:B------:R-:W3:Y:S07]  /*41f0*/  LDSM.16.M88.4 R76, [R247+0x2000] ;  /* 0x00200000f74c783b */ /* 0x000eee0000000200 */
[C---:B------:R-:W-:Y:S08]  /*4200*/  HMMA.16816.F32 R12, R68.reuse, R96, R12 ;  /* 0x00000060440c723c */ /* 0x040ff0000000180c */
[----:B------:R-:W-:Y:S01]  /*4210*/  HMMA.16816.F32 R16, R68, R98, R16 ;  /* 0x000000624410723c */ /* 0x000fe20000001810 */
[----:B------:R-:W4:Y:S07]  /*4220*/  LDSM.16.M88.4 R68, [R2+0xe800] ;  /* 0x00e800000244783b */ /* 0x000f2e0000000200 */
[C---:B-1----:R-:W-:Y:S01]  /*4230*/  HMMA.16816.F32 R4, R72.reuse, R80, R4 ;  /* 0x000000504804723c */ /* 0x042fe20000001804 */
[----:B------:R-:W-:Y:S07]  /*4240*/  LDSM.16.M88.4 R96, [R3+0xe800] ;  /* 0x00e800000360783b */ /* 0x000fee0000000200 */
[C---:B------:R-:W-:Y:S01]  /*4250*/  HMMA.16816.F32 R8, R72.reuse, R82, R8 ;  /* 0x000000524808723c */ /* 0x040fe20000001808 */
[----:B------:R-:W1:Y:S07]  /*4260*/  LDSM.16.M88.4 R80, [R246+0x2000] ;  /* 0x00200000f650783b */ /* 0x000e6e0000000200 */
[C---:B--2---:R-:W-:Y:S08]  /*4270*/  HMMA.16816.F32 R12, R72.reuse, R84, R12 ;  /* 0x00000054480c723c */ /* 0x044ff0000000180c */
[----:B------:R-:W-:Y:S01]  /*4280*/  HMMA.16816.F32 R16, R72, R86, R16 ;  /* 0x000000564810723c */ /* 0x000fe20000001810 */
[----:B------:R-:W-:Y:S07]  /*4290*/  LDSM.16.M88.4 R72, [R0+0x2000] ;  /* 0x002000000048783b */ /* 0x000fee0000000200 */
[C---:B---3--:R-:W-:Y:S01]  /*42a0*/  HMMA.16816.F32 R4, R76.reuse, R88, R4 ;  /* 0x000000584c04723c */ /* 0x048fe20000001804 */
[----:B------:R-:W2:Y:S07]  /*42b0*/  LDSM.16.M88.4 R84, [R250+0xe000] ;  /* 0x00e00000fa54783b */ /* 0x000eae0000000200 */
[C---:B------:R-:W-:Y:S01]  /*42c0*/  HMMA.16816.F32 R8, R76.reuse, R90, R8 ;  /* 0x0000005a4c08723c */ /* 0x040fe20000001808 */
[----:B------:R-:W3:Y:S07]  /*42d0*/  LDSM.16.M88.4 R88, [R250+0xe800] ;  /* 0x00e80000fa58783b */ /* 0x000eee0000000200 */
[C---:B----4-:R-:W-:Y:S08]  /*42e0*/  HMMA.16816.F32 R12, R76.reuse, R68, R12 ;  /* 0x000000444c0c723c */ /* 0x050ff0000000180c */
[----:B------:R-:W-:Y:S01]  /*42f0*/  HMMA.16816.F32 R16, R76, R70, R16 ;  /* 0x000000464c10723c */ /* 0x000fe20000001810 */
[----:B------:R-:W-:Y:S07]  /*4300*/  LDSM.16.M88.4 R68, [R252+0x4000] ;  /* 0x00400000fc44783b */ /* 0x000fee0000000200 */
[C---:B-1----:R-:W-:Y:S01]  /*4310*/  HMMA.16816.F32 R4, R80.reuse, R92, R4 ;  /* 0x0000005c5004723c */ /* 0x042fe20000001804 */
[----:B------:R-:W1:Y:S07]  /*4320*/  LDSM.16.M88.4 R76, [R248+0x10000] ;  /* 0x01000000f84c783b */ /* 0x000e6e0000000200 */
[C---:B------:R-:W-:Y:S01]  /*4330*/  HMMA.16816.F32 R8, R80.reuse, R94, R8 ;  /* 0x0000005e5008723c */ /* 0x040fe20000001808 */
[----:B------:R-:W4:Y:S07]  /*4340*/  LDSM.16.M88.4 R92, [R248+0x10800] ;  /* 0x01080000f85c783b */ /* 0x000f2e0000000200 */
[C---:B------:R-:W-:Y:S08]  /*4350*/  HMMA.16816.F32 R12, R80.reuse, R96, R12 ;  /* 0x00000060500c723c */ /* 0x040ff0000000180c */
[----:B------:R-:W-:Y:S01]  /*4360*/  HMMA.16816.F32 R16, R80, R98, R16 ;  /* 0x000000625010723c */ /* 0x000fe20000001810 */
[----:B------:R-:W-:Y:S07]  /*4370*/  LDSM.16.M88.4 R96, [R2+0x10800] ;  /* 0x010800000260783b */ /* 0x000fee0000000200 */
[C---:B--2---:R-:W-:Y:S01]  /*4380*/  HMMA.16816.F32 R4, R72.reuse, R84, R4 ;  /* 0x000000544804723c */ /* 0x044fe20000001804 */
[----:B------:R-:W-:Y:S07]  /*4390*/  LDSM.16.M88.4 R80, [R247+0x4000] ;  /* 0x00400000f750783b */ /* 0x000fee0000000200 */
[C---:B------:R-:W-:Y:S01]  /*43a0*/  HMMA.16816.F32 R8, R72.reuse, R86, R8 ;  /* 0x000000564808723c */ /* 0x040fe20000001808 */
[----:B------:R2:W5:Y:S07]  /*43b0*/  LDSM.16.M88.4 R84, [R2+0x10000] ;  /* 0x010000000254783b */ /* 0x00056e0000000200 */
[C---:B---3--:R-:W-:Y:S08]  /*43c0*/  HMMA.16816.F32 R12, R72.reuse, R88, R12 ;  /* 0x00000058480c723c */ /* 0x048ff0000000180c */
[----:B------:R-:W-:Y:S01]  /*43d0*/  HMMA.16816.F32 R16, R72, R90, R16 ;  /* 0x0000005a4810723c */ /* 0x000fe20000001810 */
[----:B------:R-:W-:Y:S07]  /*43e0*/  LDSM.16.M88.4 R88, [R3+0x10800] ;  /* 0x010800000358783b */ /* 0x000fee0000000200 */
[C---:B-1----:R-:W-:Y:S01]  /*43f0*/  HMMA.16816.F32 R4, R68.reuse, R76, R4 ;  /* 0x0000004c4404723c */ /* 0x042fe20000001804 */
[----:B--2---:R-:W2:Y:S04]  /*4400*/  LDL.LU R2, [R1+0x50] ;  /* 0x0000500001027983 */ /* 0x004ea80000300800 */
[----:B------:R-:W3:Y:S03]  /*4410*/  LDL R247, [R1+0x64] ;  /* 0x0000640001f77983 */ /* 0x000ee60000100800 */
[C---:B------:R-:W-:Y:S01]  /*4420*/  HMMA.16816.F32 R8, R68.reuse, R78, R8 ;  /* 0x0000004e4408723c */ /* 0x040fe20000001808 */
[----:B------:R1:W-:Y:S07]  /*4430*/  LDSM.16.M88.4 R76, [R3+0x10000] ;  /* 0x01000000034c783b */ /* 0x0003ee0000000200 */
[C---:B----4-:R-:W-:Y:S01]  /*4440*/  HMMA.16816.F32 R12, R68.reuse, R92, R12 ;  /* 0x0000005c440c723c */ /* 0x050fe2000000180c */
[----:B------:R-:W4:Y:S06]  /*4450*/  LDL.64 R248, [R1+0x58] ;  /* 0x0000580001f87983 */ /* 0x000f2c0000100a00 */
[----:B------:R1:W1:Y:S01]  /*4460*/  LDSM.16.M88.4 R72, [R246+0x4000] ;  /* 0x00400000f648783b */ /* 0x0002620000000200 */
[----:B------:R-:W-:Y:S07]  /*4470*/  HMMA.16816.F32 R16, R68, R94, R16 ;  /* 0x0000005e4410723c */ /* 0x000fee0000001810 */
[----:B------:R-:W3:Y:S01]  /*4480*/  LDL R95, [R1+0x44] ;  /* 0x00004400015f7983 */ /* 0x000ee20000100800 */
[C---:B-----5:R-:W-:Y:S01]  /*4490*/  HMMA.16816.F32 R4, R80.reuse, R84, R4 ;  /* 0x000000545004723c */ /* 0x060fe20000001804 */
[----:B-1----:R-:W1:Y:S02]  /*44a0*/  S2R R3, SR_TID.X ;  /* 0x0000000000037919 */ /* 0x002e640000002100 */
[----:B------:R-:W5:Y:S05]  /*44b0*/  LDL R94, [R1+0x40] ;  /* 0x00004000015e7983 */ /* 0x000f6a0000100800 */
[C---:B------:R-:W-:Y:S01]  /*44c0*/  HMMA.16816.F32 R8, R80.reuse, R86, R8 ;  /* 0x000000565008723c */ /* 0x040fe20000001808 */
[----:B------:R1:W-:Y:S07]  /*44d0*/  LDSM.16.M88.4 R68, [R0+0x4000] ;  /* 0x004000000044783b */ /* 0x0003ee0000000200 */
[C---:B------:R-:W-:Y:S01]  /*44e0*/  HMMA.16816.F32 R12, R80.reuse, R96, R12 ;  /* 0x00000060500c723c */ /* 0x040fe2000000180c */
[----:B------:R-:W-:Y:S01]  /*44f0*/  IMAD.MOV.U32 R97, RZ, RZ, 0x3f ;  /* 0x0000003fff617424 */ /* 0x000fe200078e00ff */
[----:B------:R-:W1:Y:S06]  /*4500*/  LDSM.16.M88.4 R84, [R250+0x10000] ;  /* 0x01000000fa54783b */ /* 0x000e6c0000000200 */
[----:B------:R-:W-:Y:S01]  /*4510*/  HMMA.16816.F32 R16, R80, R98, R16 ;  /* 0x000000625010723c */ /* 0x000fe20000001810 */
[----:B------:R-:W-:Y:S01]  /*4520*/  IMAD.MOV.U32 R98, RZ, RZ, 0x10 ;  /* 0x00000010ff627424 */ /* 0x000fe200078e00ff */
[----:B------:R-:W1:Y:S04]  /*4530*/  S2R R246, SR_TID.X ;  /* 0x0000000000f67919 */ /* 0x000e680000002100 */
[----:B------:R-:W-:Y:S02]  /*4540*/  SEL R98, R98, 0xfffffff0, !P1 ;  /* 0xfffffff062627807 */ /* 0x000fe40004800000 */
[C---:B------:R-:W-:Y:S01]  /*4550*/  HMMA.16816.F32 R4, R72.reuse, R76, R4 ;  /* 0x0000004c4804723c */ /* 0x040fe20000001804 */
[----:B-1----:R-:W-:Y:S04]  /*4560*/  IMAD.U32 R0, RZ, RZ, UR44 ;  /* 0x0000002cff007e24 */ /* 0x002fe8000f8e00ff */
[----:B------:R-:W-:Y:S03]  /*4570*/  SHF.R.U32.HI R92, RZ, 0x7, R3 ;  /* 0x00000007ff5c7819 */ /* 0x000fe60000011603 */
[C---:B------:R-:W-:Y:S03]  /*4580*/  HMMA.16816.F32 R8, R72.reuse, R78, R8 ;  /* 0x0000004e4808723c */ /* 0x040fe60000001808 */
[----:B------:R-:W-:Y:S05]  /*4590*/  IMAD R0, R0, 0x2, R92 ;  /* 0x0000000200007824 */ /* 0x000fea00078e025c */
[C---:B------:R-:W-:Y:S08]  /*45a0*/  HMMA.16816.F32 R12, R72.reuse, R88, R12 ;  /* 0x00000058480c723c */ /* 0x040ff0000000180c */
[----:B------:R-:W-:Y:S01]  /*45b0*/  HMMA.16816.F32 R16, R72, R90, R16 ;  /* 0x0000005a4810723c */ /* 0x000fe20000001810 */
[----:B------:R1:W1:Y:S02]  /*45c0*/  LDSM.16.M88.4 R72, [R250+0x10800] ;  /* 0x01080000fa48783b */ /* 0x0002640000000200 */
[----:B------:R-:W-:Y:S05]  /*45d0*/  SHF.R.U32.HI R96, RZ, 0x2, R246 ;  /* 0x00000002ff607819 */ /* 0x000fea00000116f6 */
[C---:B------:R-:W-:Y:S08]  /*45e0*/  HMMA.16816.F32 R4, R68.reuse, R84, R4 ;  /* 0x000000544404723c */ /* 0x040ff00000001804 */
[C---:B------:R-:W-:Y:S01]  /*45f0*/  HMMA.16816.F32 R8, R68.reuse, R86, R8 ;  /* 0x000000564408723c */ /* 0x040fe20000001808 */
[----:B-1----:R-:W1:Y:S07]  /*4600*/  S2R R250, SR_TID.X ;  /* 0x0000000000fa7919 */ /* 0x002e6e0000002100 */
[C---:B------:R-:W-:Y:S08]  /*4610*/  HMMA.16816.F32 R12, R68.reuse, R72, R12 ;  /* 0x00000048440c723c */ /* 0x040ff0000000180c */
[----:B------:R-:W-:Y:S03]  /*4620*/  HMMA.16816.F32 R16, R68, R74, R16 ;  /* 0x0000004a4410723c */ /* 0x000fe60000001810 */
[----:B-1----:R-:W-:Y:S01]  /*4630*/  SHF.R.U32.HI R251, RZ, 0x1, R250 ;  /* 0x00000001fffb7819 */ /* 0x002fe200000116fa */
[----:B--2---:R-:W-:Y:S05]  /*4640*/  VIADD R2, R2, 0xfffffffc ;  /* 0xfffffffc02027836 */ /* 0x004fea0000000000 */
[----:B------:R1:W-:Y:S04]  /*4650*/  STL [R1+0x50], R2 ;  /* 0x0000500201007387 */ /* 0x0003e80000100800 */
[----:B------:R-:W2:Y:S04]  /*4660*/  LDL R93, [R1+0x4c] ;  /* 0x00004c00015d7983 */ /* 0x000ea80000100800 */
[----:B------:R-:W2:Y:S01]  /*4670*/  LDL R92, [R1+0x48] ;  /* 0x00004800015c7983 */ /* 0x000ea20000100800 */
[----:B----4-:R-:W-:Y:S03]  /*4680*/  LOP3.LUT R80, R0, UR17, R249, 0x96, !PT ;  /* 0x0000001100507c12 */ /* 0x010fe6000f8e96f9 */
[----:B------:R-:W4:Y:S02]  /*4690*/  LDL R99, [R1+0x60] ;  /* 0x0000600001637983 */ /* 0x000f240000100800 */
[----:B------:R-:W-:Y:S04]  /*46a0*/  IMAD.WIDE.U32 R80, R80, -0x326172a9, RZ ;  /* 0xcd9e8d5750507825 */ /* 0x000fe800078e00ff */
[----:B-1----:R-:W-:Y:S01]  /*46b0*/  IMAD.WIDE.U32 R2, R2, -0x326172a9, RZ ;  /* 0xcd9e8d5702027825 */ /* 0x002fe200078e00ff */
[----:B---3--:R-:W-:Y:S04]  /*46c0*/  LEA R78, P0, R95, R244, 0x2 ;  /* 0x000000f45f4e7211 */ /* 0x008fe800078010ff */
[----:B------:R-:W-:Y:S01]  /*46d0*/  LOP3.LUT R76, R247, UR19, R3, 0x96, !PT ;  /* 0x00000013f74c7c12 */ /* 0x000fe2000f8e9603 */
[----:B------:R-:W-:Y:S01]  /*46e0*/  IMAD.SHL.U32 R247, R246, 0x2, RZ ;  /* 0x00000002f6f77824 */ /* 0x000fe200078e00ff */
[----:B------:R-:W-:Y:S01]  /*46f0*/  LOP3.LUT R2, R2, UR57, R81, 0x96, !PT ;  /* 0x0000003902027c12 */ /* 0x000fe2000f8e9651 */
[----:B------:R-:W-:Y:S01]  /*4700*/  IMAD.U32 R3, RZ, RZ, UR44 ;  /* 0x0000002cff037e24 */ /* 0x000fe2000f8e00ff */
[----:B------:R-:W-:Y:S01]  /*4710*/  LEA.HI.X R79, R95, R245, RZ, 0x2, P0 ;  /* 0x000000f55f4f7211 */ /* 0x000fe200000f14ff */
[----:B------:R-:W-:Y:S01]  /*4720*/  IMAD.WIDE.U32 R82, R76, -0x2daee0ad, RZ ;  /* 0xd2511f534c527825 */ /* 0x000fe200078e00ff */
[----:B------:R-:W-:Y:S02]  /*4730*/  @!P4 LOP3.LUT R0, R247, 0x6, RZ, 0xc0, !PT ;  /* 0x00000006f700c812 */ /* 0x000fe400078ec0ff */
[----:B-----5:R-:W-:Y:S01]  /*4740*/  @!P4 VIADDMNMX R76, R94, -R97, UR40, PT ;  /* 0x000000285e4cce46 */ /* 0x020fe2000b800961 */
[----:B------:R-:W-:Y:S01]  /*4750*/  IMAD.WIDE.U32 R84, R2, -0x2daee0ad, RZ ;  /* 0xd2511f5302547825 */ /* 0x000fe200078e00ff */
[----:B------:R-:W-:Y:S02]  /*4760*/  @!P4 LOP3.LUT R0, R0, 0xe0, R96, 0xf8, !PT ;  /* 0x000000e00000c812 */ /* 0x000fe400078ef860 */
[----:B------:R-:W-:Y:S01]  /*4770*/  LOP3.LUT R88, R248, UR56, R83, 0x96, !PT ;  /* 0x00000038f8587c12 */ /* 0x000fe2000f8e9653 */
[----:B------:R-:W-:Y:S01]  /*4780*/  IMAD.MOV.U32 R95, RZ, RZ, 0x37 ;  /* 0x00000037ff5f7424 */ /* 0x000fe200078e00ff */
[----:B------:R-:W-:Y:S01]  /*4790*/  LOP3.LUT R82, R82, UR54, R85, 0x96, !PT ;  /* 0x0000003652527c12 */ /* 0x000fe2000f8e9655 */
[----:B------:R-:W-:Y:S01]  /*47a0*/  @!P4 IMAD R0, R3, 0x40, R0 ;  /* 0x000000400300c824 */ /* 0x000fe200078e0200 */
[----:B------:R-:W-:Y:S01]  /*47b0*/  LOP3.LUT R97, R247, 0x38, RZ, 0xc0, !PT ;  /* 0x00000038f7617812 */ /* 0x000fe200078ec0ff */
[----:B------:R-:W-:Y:S01]  /*47c0*/  IMAD.WIDE.U32 R88, R88, -0x326172a9, RZ ;  /* 0xcd9e8d5758587825 */ /* 0x000fe200078e00ff */
[----:B------:R-:W-:Y:S02]  /*47d0*/  @!P4 VIADDMNMX R77, R94, -R95, UR40, PT ;  /* 0x000000285e4dce46 */ /* 0x000fe4000b80095f */
[----:B------:R-:W-:Y:S01]  /*47e0*/  LOP3.LUT R97, R97, 0x20, R96, 0x78, !PT ;  /* 0x0000002061617812 */ /* 0x000fe200078e7860 */
[----:B------:R-:W-:Y:S01]  /*47f0*/  @!P4 VIADD R2, R0, 0x1 ;  /* 0x000000010002c836 */ /* 0x000fe20000000000 */
[----:B------:R-:W-:Y:S01]  /*4800*/  LOP3.LUT R81, R80, UR55, R89, 0x96, !PT ;  /* 0x0000003750517c12 */ /* 0x000fe2000f8e9659 */
[----:B------:R-:W-:Y:S02]  /*4810*/  @!P4 VIADD R80, R0, 0x8 ;  /* 0x000000080050c836 */ /* 0x000fe40000000000 */
[----:B------:R-:W-:Y:S01]  /*4820*/  IMAD.WIDE.U32 R82, R82, -0x326172a9, RZ ;  /* 0xcd9e8d5752527825 */ /* 0x000fe200078e00ff */
[CC--:B------:R-:W-:Y:S02]  /*4830*/  @!P4 ISETP.GE.AND P6, PT, R2.reuse, R76.reuse, PT ;  /* 0x0000004c0200c20c */ /* 0x0c0fe40003fc6270 */
[-C--:B------:R-:W-:Y:S01]  /*4840*/  @!P4 ISETP.GE.AND P5, PT, R2, R77.reuse, PT ;  /* 0x0000004d0200c20c */ /* 0x080fe20003fa6270 */
[----:B------:R-:W-:Y:S01]  /*4850*/  IMAD.WIDE.U32 R86, R81, -0x2daee0ad, RZ ;  /* 0xd2511f5351567825 */ /* 0x000fe200078e00ff */
[----:B------:R-:W-:Y:S02]  /*4860*/  @!P4 FSEL R5, R5, -INF , !P6 ;  /* 0xff8000000505c808 */ /* 0x000fe40007000000 */
[----:B------:R-:W-:Y:S01]  /*4870*/  @!P4 ISETP.GE.AND P6, PT, R0, R77, PT ;  /* 0x0000004d0000c20c */ /* 0x000fe20003fc6270 */
[----:B------:R-:W-:Y:S01]  /*4880*/  IMAD.SHL.U32 R248, R246, 0x20, RZ ;  /* 0x00000020f6f87824 */ /* 0x000fe200078e00ff */
[----:B------:R-:W-:Y:S01]  /*4890*/  LOP3.LUT R84, R84, UR50, R87, 0x96, !PT ;  /* 0x0000003254547c12 */ /* 0x000fe2000f8e9657 */
[----:B------:R-:W-:Y:S01]  /*48a0*/  IMAD.SHL.U32 R246, R246, 0x10, RZ ;  /* 0x00000010f6f67824 */ /* 0x000fe200078e00ff */
[----:B------:R-:W-:Y:S02]  /*48b0*/  @!P4 FSEL R6, R6, -INF , !P6 ;  /* 0xff8000000606c808 */ /* 0x000fe40007000000 */
[----:B------:R-:W-:Y:S02]  /*48c0*/  @!P4 FSEL R7, R7, -INF , !P5 ;  /* 0xff8000000707c808 */ /* 0x000fe40006800000 */
[----:B------:R-:W-:Y:S02]  /*48d0*/  LOP3.LUT R88, R88, UR52, R83, 0x96, !PT ;  /* 0x0000003458587c12 */ /* 0x000fe4000f8e9653 */
[----:B------:R-:W-:Y:S02]  /*48e0*/  LOP3.LUT R96, R248, 0xc00, RZ, 0xc0, !PT ;  /* 0x00000c00f8607812 */ /* 0x000fe400078ec0ff */
[----:B------:R-:W-:Y:S01]  /*48f0*/  LOP3.LUT R246, R246, 0x1c0, RZ, 0xc0, !PT ;  /* 0x000001c0f6f67812 */ /* 0x000fe200078ec0ff */
[----:B------:R-:W-:Y:S01]  /*4900*/  IMAD.WIDE.U32 R72, R88, -0x2daee0ad, RZ ;  /* 0xd2511f5358487825 */ /* 0x000fe200078e00ff */
[----:B------:R-:W-:Y:S01]  /*4910*/  LOP3.LUT R96, R96, 0x6, R247, 0xf8, !PT ;  /* 0x0000000660607812 */ /* 0x000fe200078ef8f7 */
[----:B------:R-:W1:Y:S03]  /*4920*/  S2R R248, SR_TID.X ;  /* 0x0000000000f87919 */ /* 0x000e660000002100 */
[----:B------:R-:W-:Y:S01]  /*4930*/  LOP3.LUT R96, R96, R97, R246, 0xfe, !PT ;  /* 0x0000006160607212 */ /* 0x000fe200078efef6 */
[----:B-1----:R-:W-:Y:S02]  /*4940*/  IMAD.SHL.U32 R249, R248, 0x8, RZ ;  /* 0x00000008f8f97824 */ /* 0x002fe400078e00ff */
[----:B------:R-:W-:Y:S05]  /*4950*/  IMAD.SHL.U32 R248, R250, 0x40, RZ ;  /* 0x00000040faf87824 */ /* 0x000fea00078e00ff */
[----:B------:R-:W-:Y:S04]  /*4960*/  LOP3.LUT R248, R248, 0x1c0, RZ, 0xc0, !PT ;  /* 0x000001c0f8f87812 */ /* 0x000fe800078ec0ff */
[----:B------:R-:W-:Y:S01]  /*4970*/  LOP3.LUT R248, R248, 0x38, R249, 0xf8, !PT ;  /* 0x00000038f8f87812 */ /* 0x000fe200078ef8f9 */
[C---:B------:R-:W-:Y:S02]  /*4980*/  IMAD.SHL.U32 R249, R250.reuse, 0x40, RZ ;  /* 0x00000040faf97824 */ /* 0x040fe400078e00ff */
[----:B------:R-:W-:Y:S01]  /*4990*/  IMAD.SHL.U32 R250, R250, 0x20, RZ ;  /* 0x00000020fafa7824 */ /* 0x000fe200078e00ff */
[----:B------:R-:W-:Y:S02]  /*49a0*/  LOP3.LUT R248, R248, 0x8, R251, 0x78, !PT ;  /* 0x00000008f8f87812 */ /* 0x000fe400078e78fb */
[----:B------:R-:W-:Y:S01]  /*49b0*/  LOP3.LUT R249, R249, 0x200, RZ, 0xc0, !PT ;  /* 0x00000200f9f97812 */ /* 0x000fe200078ec0ff */
[C---:B--2---:R-:W-:Y:S01]  /*49c0*/  FMUL.FTZ R3, R93.reuse, 1.4426950216293334961 ;  /* 0x3fb8aa3b5d037820 */ /* 0x044fe20000410000 */
[----:B------:R-:W-:Y:S01]  /*49d0*/  FSETP.NEU.FTZ.AND P3, PT, R93, -INF , PT ;  /* 0xff8000005d00780b */ /* 0x000fe20003f7d000 */
[----:B------:R-:W-:Y:S03]  /*49e0*/  FMUL.FTZ R2, R92, 1.4426950216293334961 ;  /* 0x3fb8aa3b5c027820 */ /* 0x000fe60000410000 */
[----:B------:R-:W-:Y:S02]  /*49f0*/  FSEL R3, R3, RZ, P3 ;  /* 0x000000ff03037208 */ /* 0x000fe40001800000 */
[-C--:B------:R-:W-:Y:S02]  /*4a00*/  @!P4 ISETP.GE.AND P3, PT, R0, R76.reuse, PT ;  /* 0x0000004c0000c20c */ /* 0x080fe40003f66270 */
[----:B------:R-:W-:Y:S01]  /*4a10*/  FSETP.NEU.FTZ.AND P0, PT, R92, -INF , PT ;  /* 0xff8000005c00780b */ /* 0x000fe20003f1d000 */
[--C-:B------:R-:W-:Y:S01]  /*4a20*/  FFMA.FTZ R5, R5, UR15, -R3.reuse ;  /* 0x0000000f05057c23 */ /* 0x100fe20008010803 */
[----:B------:R-:W-:Y:S02]  /*4a30*/  @!P4 FSEL R4, R4, -INF , !P3 ;  /* 0xff8000000404c808 */ /* 0x000fe40005800000 */
[----:B------:R-:W-:Y:S01]  /*4a40*/  FSEL R2, R2, RZ, P0 ;  /* 0x000000ff02027208 */ /* 0x000fe20000000000 */
[----:B------:R-:W1:Y:S01]  /*4a50*/  MUFU.EX2 R93, R5 ;  /* 0x00000005005d7308 */ /* 0x000e620000000800 */
[-C--:B------:R-:W-:Y:S01]  /*4a60*/  @!P4 ISETP.GE.AND P0, PT, R80, R76.reuse, PT ;  /* 0x0000004c5000c20c */ /* 0x080fe20003f06270 */
[--C-:B------:R-:W-:Y:S01]  /*4a70*/  FFMA.FTZ R4, R4, UR15, -R3.reuse ;  /* 0x0000000f04047c23 */ /* 0x100fe20008010803 */
[-C--:B------:R-:W-:Y:S01]  /*4a80*/  @!P4 ISETP.GE.AND P3, PT, R80, R77.reuse, PT ;  /* 0x0000004d5000c20c */ /* 0x080fe20003f66270 */
[----:B------:R-:W-:Y:S01]  /*4a90*/  @!P4 VIADD R80, R0, 0x9 ;  /* 0x000000090050c836 */ /* 0x000fe20000000000 */
[----:B------:R-:W-:Y:S01]  /*4aa0*/  @!P4 FSEL R8, R8, -INF , !P0 ;  /* 0xff8000000808c808 */ /* 0x000fe20004000000 */
[--C-:B------:R-:W-:Y:S01]  /*4ab0*/  FFMA.FTZ R6, R6, UR15, -R2.reuse ;  /* 0x0000000f06067c23 */ /* 0x100fe20008010802 */
[----:B------:R-:W-:Y:S03]  /*4ac0*/  @!P4 FSEL R10, R10, -INF , !P3 ;  /* 0xff8000000a0ac808 */ /* 0x000fe60005800000 */
[----:B------:R2:W-:Y:S01]  /*4ad0*/  MUFU.EX2 R95, R4 ;  /* 0x00000004005f7308 */ /* 0x0005e20000000800 */
[CC--:B------:R-:W-:Y:S01]  /*4ae0*/  @!P4 ISETP.GE.AND P6, PT, R80.reuse, R76.reuse, PT ;  /* 0x0000004c5000c20c */ /* 0x0c0fe20003fc6270 */
[--C-:B------:R-:W-:Y:S01]  /*4af0*/  FFMA.FTZ R7, R7, UR15, -R2.reuse ;  /* 0x0000000f07077c23 */ /* 0x100fe20008010802 */
[-C--:B------:R-:W-:Y:S01]  /*4b00*/  @!P4 ISETP.GE.AND P5, PT, R80, R77.reuse, PT ;  /* 0x0000004d5000c20c */ /* 0x080fe20003fa6270 */
[----:B------:R-:W-:Y:S01]  /*4b10*/  @!P4 VIADD R80, R0, 0x11 ;  /* 0x000000110050c836 */ /* 0x000fe20000000000 */
[----:B------:R-:W-:Y:S01]  /*4b20*/  @!P4 FSEL R9, R9, -INF , !P6 ;  /* 0xff8000000909c808 */ /* 0x000fe20007000000 */
[--C-:B------:R-:W-:Y:S01]  /*4b30*/  FFMA.FTZ R10, R10, UR15, -R2.reuse ;  /* 0x0000000f0a0a7c23 */ /* 0x100fe20008010802 */
[----:B------:R-:W-:Y:S03]  /*4b40*/  @!P4 FSEL R11, R11, -INF , !P5 ;  /* 0xff8000000b0bc808 */ /* 0x000fe60006800000 */
[----:B------:R3:W5:Y:S01]  /*4b50*/  MUFU.EX2 R94, R6 ;  /* 0x00000006005e7308 */ /* 0x0007620000000800 */
[CC--:B------:R-:W-:Y:S01]  /*4b60*/  @!P4 ISETP.GE.AND P3, PT, R80.reuse, R76.reuse, PT ;  /* 0x0000004c5000c20c */ /* 0x0c0fe20003f66270 */
[--C-:B------:R-:W-:Y:S01]  /*4b70*/  FFMA.FTZ R9, R9, UR15, -R3.reuse ;  /* 0x0000000f09097c23 */ /* 0x100fe20008010803 */
[-C--:B------:R-:W-:Y:S01]  /*4b80*/  @!P4 ISETP.GE.AND P5, PT, R80, R77.reuse, PT ;  /* 0x0000004d5000c20c */ /* 0x080fe20003fa6270 */
[----:B------:R-:W-:Y:S01]  /*4b90*/  FFMA.FTZ R8, R8, UR15, -R3 ;  /* 0x0000000f08087c23 */ /* 0x000fe20008010803 */
[----:B------:R-:W-:Y:S01]  /*4ba0*/  @!P4 FSEL R13, R13, -INF , !P3 ;  /* 0xff8000000d0dc808 */ /* 0x000fe20005800000 */
[--C-:B------:R-:W-:Y:S01]  /*4bb0*/  FFMA.FTZ R11, R11, UR15, -R2.reuse ;  /* 0x0000000f0b0b7c23 */ /* 0x100fe20008010802 */
[----:B------:R-:W-:Y:S03]  /*4bc0*/  LOP3.LUT R80, R86, UR48, R73, 0x96, !PT ;  /* 0x0000003056507c12 */ /* 0x000fe6000f8e9649 */
[----:B------:R1:W-:Y:S01]  /*4bd0*/  MUFU.EX2 R92, R7 ;  /* 0x00000007005c7308 */ /* 0x0003e20000000800 */
[----:B--2---:R-:W-:Y:S01]  /*4be0*/  @!P4 VIADD R4, R0, 0x10 ;  /* 0x000000100004c836 */ /* 0x004fe20000000000 */
[----:B------:R-:W-:Y:S01]  /*4bf0*/  @!P4 FSEL R15, R15, -INF , !P5 ;  /* 0xff8000000f0fc808 */ /* 0x000fe20006800000 */
[----:B------:R-:W-:Y:S01]  /*4c00*/  FFMA.FTZ R13, R13, UR15, -R3 ;  /* 0x0000000f0d0d7c23 */ /* 0x000fe20008010803 */
[----:B------:R-:W-:Y:S01]  /*4c10*/  IMAD.WIDE.U32 R80, R80, -0x326172a9, RZ ;  /* 0xcd9e8d5750507825 */ /* 0x000fe200078e00ff */
[----:B----4-:R-:W-:Y:S02]  /*4c20*/  LEA R252, R99, UR4, 0x1 ;  /* 0x0000000463fc7c11 */ /* 0x010fe4000f8e08ff */
[CC--:B------:R-:W-:Y:S03]  /*4c30*/  @!P4 ISETP.GE.AND P0, PT, R4.reuse, R76.reuse, PT ;  /* 0x0000004c0400c20c */ /* 0x0c0fe60003f06270 */
[----:B------:R2:W-:Y:S01]  /*4c40*/  MUFU.EX2 R90, R9 ;  /* 0x00000009005a7308 */ /* 0x0005e20000000800 */
[-C--:B------:R-:W-:Y:S01]  /*4c50*/  @!P4 ISETP.GE.AND P6, PT, R4, R77.reuse, PT ;  /* 0x0000004d0400c20c */ /* 0x080fe20003fc6270 */
[----:B------:R-:W-:Y:S01]  /*4c60*/  IMAD.WIDE.U32 R4, R84, -0x326172a9, RZ ;  /* 0xcd9e8d5754047825 */ /* 0x000fe200078e00ff */
[----:B------:R-:W-:Y:S02]  /*4c70*/  @!P4 FSEL R12, R12, -INF , !P0 ;  /* 0xff8000000c0cc808 */ /* 0x000fe40004000000 */
[----:B------:R-:W-:Y:S01]  /*4c80*/  @!P4 FSEL R14, R14, -INF , !P6 ;  /* 0xff8000000e0ec808 */ /* 0x000fe20007000000 */
[--C-:B------:R-:W-:Y:S01]  /*4c90*/  FFMA.FTZ R15, R15, UR15, -R2.reuse ;  /* 0x0000000f0f0f7c23 */ /* 0x100fe20008010802 */
[----:B------:R-:W-:Y:S01]  /*4ca0*/  LOP3.LUT R82, R82, UR49, R5, 0x96, !PT ;  /* 0x0000003152527c12 */ /* 0x000fe2000f8e9605 */
[----:B------:R-:W-:Y:S01]  /*4cb0*/  @!P4 VIADD R5, R0, 0x18 ;  /* 0x000000180005c836 */ /* 0x000fe20000000000 */
[----:B---3--:R-:W-:Y:S01]  /*4cc0*/  LOP3.LUT R6, R4, UR45, R81, 0x96, !PT ;  /* 0x0000002d04067c12 */ /* 0x008fe2000f8e9651 */
[----:B------:R-:W-:Y:S01]  /*4cd0*/  @!P4 VIADD R0, R0, 0x19 ;  /* 0x000000190000c836 */ /* 0x000fe20000000000 */
[----:B------:R3:W-:Y:S01]  /*4ce0*/  MUFU.EX2 R89, R10 ;  /* 0x0000000a00597308 */ /* 0x0007e20000000800 */
[----:B------:R-:W-:Y:S01]  /*4cf0*/  IMAD.WIDE.U32 R82, R82, -0x2daee0ad, RZ ;  /* 0xd2511f5352527825 */ /* 0x000fe200078e00ff */
[CC--:B------:R-:W-:Y:S02]  /*4d00*/  @!P4 ISETP.GE.AND P0, PT, R5.reuse, R76.reuse, PT ;  /* 0x0000004c0500c20c */ /* 0x0c0fe40003f06270 */
[----:B------:R-:W-:Y:S01]  /*4d10*/  @!P4 ISETP.GE.AND P3, PT, R0, R76, PT ;  /* 0x0000004c0000c20c */ /* 0x000fe20003f66270 */
[----:B-1----:R-:W-:Y:S01]  /*4d20*/  IMAD.WIDE.U32 R6, R6, -0x2daee0ad, RZ ;  /* 0xd2511f5306067825 */ /* 0x002fe200078e00ff */
[----:B------:R-:W4:Y:S01]  /*4d30*/  LDL R76, [R1+0x1c] ;  /* 0x00001c00014c7983 */ /* 0x000f220000100800 */
[-C--:B------:R-:W-:Y:S03]  /*4d40*/  @!P4 ISETP.GE.AND P6, PT, R5, R77.reuse, PT ;  /* 0x0000004d0500c20c */ /* 0x080fe60003fc6270 */
[----:B------:R1:W5:Y:S01]  /*4d50*/  MUFU.EX2 R91, R8 ;  /* 0x00000008005b7308 */ /* 0x0003620000000800 */
[----:B------:R-:W-:Y:S01]  /*4d60*/  LOP3.LUT R72, R72, UR42, R83, 0x96, !PT ;  /* 0x0000002a48487c12 */ /* 0x000fe2000f8e9653 */
[----:B------:R-:W-:Y:S01]  /*4d70*/  FFMA.FTZ R12, R12, UR15, -R3 ;  /* 0x0000000f0c0c7c23 */ /* 0x000fe20008010803 */
[----:B------:R-:W-:Y:S01]  /*4d80*/  @!P4 ISETP.GE.AND P5, PT, R0, R77, PT ;  /* 0x0000004d0000c20c */ /* 0x000fe20003fa6270 */
[----:B------:R-:W-:Y:S01]  /*4d90*/  FFMA.FTZ R14, R14, UR15, -R2 ;  /* 0x0000000f0e0e7c23 */ /* 0x000fe20008010802 */
[----:B------:R-:W-:Y:S01]  /*4da0*/  LOP3.LUT R0, R82, UR23, R7, 0x96, !PT ;  /* 0x0000001752007c12 */ /* 0x000fe2000f8e9607 */
[----:B------:R-:W-:Y:S01]  /*4db0*/  IMAD.WIDE.U32 R4, R72, -0x326172a9, RZ ;  /* 0xcd9e8d5748047825 */ /* 0x000fe200078e00ff */
[----:B------:R-:W-:Y:S03]  /*4dc0*/  @!P4 FSEL R17, R17, -INF , !P3 ;  /* 0xff8000001111c808 */ /* 0x000fe60005800000 */
[----:B------:R-:W5:Y:S01]  /*4dd0*/  MUFU.EX2 R88, R11 ;  /* 0x0000000b00587308 */ /* 0x000f620000000800 */
[----:B------:R-:W-:Y:S01]  /*4de0*/  @!P4 FSEL R19, R19, -INF , !P5 ;  /* 0xff8000001313c808 */ /* 0x000fe20006800000 */
[----:B------:R-:W-:Y:S01]  /*4df0*/  IMAD.MOV.U32 R99, RZ, RZ, 0x40 ;  /* 0x00000040ff637424 */ /* 0x000fe200078e00ff */
[----:B------:R-:W-:Y:S02]  /*4e00*/  LOP3.LUT R5, R80, UR29, R5, 0x96, !PT ;  /* 0x0000001d50057c12 */ /* 0x000fe4000f8e9605 */
[C---:B------:R-:W-:Y:S02]  /*4e10*/  PRMT R69, R4.reuse, 0x7771, RZ ;  /* 0x0000777104457816 */ /* 0x040fe400000000ff */
[----:B------:R-:W-:Y:S03]  /*4e20*/  LOP3.LUT R7, R5, 0xffff, RZ, 0xc0, !PT ;  /* 0x0000ffff05077812 */ /* 0x000fe600078ec0ff */
[----:B------:R-:W5:Y:S01]  /*4e30*/  MUFU.EX2 R84, R13 ;  /* 0x0000000d00547308 */ /* 0x000f620000000800 */
[C---:B------:R-:W-:Y:S02]  /*4e40*/  PRMT R68, R4.reuse, 0x7772, RZ ;  /* 0x0000777204447816 */ /* 0x040fe400000000ff */
[----:B------:R-:W-:Y:S02]  /*4e50*/  SHF.R.U32.HI R7, RZ, 0x8, R7 ;  /* 0x00000008ff077819 */ /* 0x000fe40000011607 */
[C---:B--2---:R-:W-:Y:S02]  /*4e60*/  PRMT R9, R4.reuse, 0x7770, RZ ;  /* 0x0000777004097816 */ /* 0x044fe400000000ff */
[----:B---3--:R-:W-:Y:S03]  /*4e70*/  PRMT R10, R4, 0x7773, RZ ;  /* 0x00007773040a7816 */ /* 0x008fe600000000ff */
[----:B------:R-:W-:Y:S01]  /*4e80*/  MUFU.EX2 R86, R14 ;  /* 0x0000000e00567308 */ /* 0x000fe20000000800 */
[----:B------:R-:W-:Y:S02]  /*4e90*/  LOP3.LUT R4, R7, 0xffff, RZ, 0xc0, !PT ;  /* 0x0000ffff07047812 */ /* 0x000fe400078ec0ff */
[C---:B-1----:R-:W-:Y:S02]  /*4ea0*/  LOP3.LUT R8, R5.reuse, 0xff, RZ, 0xc0, !PT ;  /* 0x000000ff05087812 */ /* 0x042fe400078ec0ff */
[----:B------:R-:W-:Y:S02]  /*4eb0*/  ISETP.LE.U32.AND P3, PT, R4, UR14, PT ;  /* 0x0000000e04007c0c */ /* 0x000fe4000bf63070 */
[----:B------:R-:W-:Y:S03]  /*4ec0*/  PRMT R4, R5, 0x7632, R4 ;  /* 0x0000763205047816 */ /* 0x000fe60000000004 */
[----:B------:R-:W1:Y:S01]  /*4ed0*/  MUFU.EX2 R87, R12 ;  /* 0x0000000c00577308 */ /* 0x000e620000000800 */
[----:B------:R-:W-:Y:S02]  /*4ee0*/  @!P4 FSEL R16, R16, -INF , !P0 ;  /* 0xff8000001010c808 */ /* 0x000fe40004000000 */
[----:B------:R-:W-:Y:S02]  /*4ef0*/  LOP3.LUT R4, R4, 0xff, RZ, 0xc0, !PT ;  /* 0x000000ff04047812 */ /* 0x000fe400078ec0ff */
[----:B------:R-:W-:Y:S01]  /*4f00*/  @!P4 FSEL R18, R18, -INF , !P6 ;  /* 0xff8000001212c808 */ /* 0x000fe20007000000 */
[--C-:B------:R-:W-:Y:S01]  /*4f10*/  FFMA.FTZ R16, R16, UR15, -R3.reuse ;  /* 0x0000000f10107c23 */ /* 0x100fe20008010803 */
[----:B------:R-:W-:Y:S01]  /*4f20*/  ISETP.LE.U32.AND P6, PT, R4, UR14, PT ;  /* 0x0000000e04007c0c */ /* 0x000fe2000bfc3070 */
[----:B------:R-:W-:Y:S01]  /*4f30*/  FFMA.FTZ R3, R17, UR15, -R3 ;  /* 0x0000000f11037c23 */ /* 0x000fe20008010803 */
[----:B------:R-:W-:Y:S01]  /*4f40*/  ISETP.LE.U32.AND P4, PT, R9, UR14, PT ;  /* 0x0000000e09007c0c */ /* 0x000fe2000bf83070 */
[----:B------:R-:W-:Y:S01]  /*4f50*/  @!P3 FADD.FTZ R93, -R93, -RZ ;  /* 0x800000ff5d5db221 */ /* 0x000fe20000010100 */
[----:B------:R-:W-:Y:S01]  /*4f60*/  ISETP.LE.U32.AND P0, PT, R8, UR14, PT ;  /* 0x0000000e08007c0c */ /* 0x000fe2000bf03070 */
[----:B------:R2:W3:Y:S01]  /*4f70*/  MUFU.EX2 R80, R3 ;  /* 0x0000000300507308 */ /* 0x0004e20000000800 */
[----:B------:R-:W-:Y:S01]  /*4f80*/  LOP3.LUT R4, R0, 0xffff, RZ, 0xc0, !PT ;  /* 0x0000ffff00047812 */ /* 0x000fe200078ec0ff */
[--C-:B------:R-:W-:Y:S01]  /*4f90*/  FFMA.FTZ R18, R18, UR15, -R2.reuse ;  /* 0x0000000f12127c23 */ /* 0x100fe20008010802 */
[----:B------:R-:W-:Y:S01]  /*4fa0*/  SHF.R.U32.HI R5, RZ, 0x18, R5 ;  /* 0x00000018ff057819 */ /* 0x000fe20000011605 */
[----:B------:R-:W-:Y:S01]  /*4fb0*/  FFMA.FTZ R2, R19, UR15, -R2 ;  /* 0x0000000f13027c23 */ /* 0x000fe20008010802 */
[----:B------:R-:W-:Y:S02]  /*4fc0*/  SHF.R.U32.HI R4, RZ, 0x8, R4 ;  /* 0x00000008ff047819 */ /* 0x000fe40000011604 */
[----:B------:R-:W-:Y:S01]  /*4fd0*/  ISETP.LE.U32.AND P5, PT, R5, UR14, PT ;  /* 0x0000000e05007c0c */ /* 0x000fe2000bfa3070 */
[----:B-----5:R-:W-:Y:S01]  /*4fe0*/  @!P6 FADD.FTZ R94, -R94, -RZ ;  /* 0x800000ff5e5ee221 */ /* 0x020fe20000010100 */
[----:B------:R-:W-:Y:S01]  /*4ff0*/  LOP3.LUT R4, R4, 0xffff, RZ, 0xc0, !PT ;  /* 0x0000ffff04047812 */ /* 0x000fe200078ec0ff */
[----:B------:R-:W-:Y:S01]  /*5000*/  @!P4 FADD.FTZ R91, -R91, -RZ ;  /* 0x800000ff5b5bc221 */ /* 0x000fe20000010100 */
[----:B------:R-:W-:Y:S01]  /*5010*/  ISETP.GT.U32.AND P6, PT, R10, UR14, PT ;  /* 0x0000000e0a007c0c */ /* 0x000fe2000bfc4070 */
[----:B------:R-:W-:Y:S01]  /*5020*/  @!P0 FADD.FTZ R95, -R95, -RZ ;  /* 0x800000ff5f5f8221 */ /* 0x000fe20000010100 */
[----:B------:R-:W-:Y:S01]  /*5030*/  ISETP.LE.U32.AND P4, PT, R4, UR14, PT ;  /* 0x0000000e04007c0c */ /* 0x000fe2000bf83070 */
[----:B------:R-:W-:Y:S01]  /*5040*/  MUFU.EX2 R85, R15 ;  /* 0x0000000f00557308 */ /* 0x000fe20000000800 */
[----:B------:R-:W-:Y:S02]  /*5050*/  ISETP.GT.U32.AND P0, PT, R69, UR14, PT ;  /* 0x0000000e45007c0c */ /* 0x000fe4000bf04070 */
[----:B------:R-:W-:Y:S02]  /*5060*/  ISETP.GT.U32.AND P3, PT, R68, UR14, PT ;  /* 0x0000000e44007c0c */ /* 0x000fe4000bf64070 */
[----:B------:R-:W-:Y:S01]  /*5070*/  LOP3.LUT R5, R0, 0xff, RZ, 0xc0, !PT ;  /* 0x000000ff00057812 */ /* 0x000fe200078ec0ff */
[----:B------:R-:W-:Y:S01]  /*5080*/  @!P5 FADD.FTZ R92, -R92, -RZ ;  /* 0x800000ff5c5cd221 */ /* 0x000fe20000010100 */
[----:B------:R-:W-:Y:S03]  /*5090*/  PRMT R7, R6, 0x7771, RZ ;  /* 0x0000777106077816 */ /* 0x000fe600000000ff */
[----:B------:R5:W3:Y:S01]  /*50a0*/  MUFU.EX2 R81, R2 ;  /* 0x0000000200517308 */ /* 0x000ae20000000800 */
[----:B------:R-:W-:Y:S01]  /*50b0*/  ISETP.LE.U32.AND P5, PT, R5, UR14, PT ;  /* 0x0000000e05007c0c */ /* 0x000fe2000bfa3070 */
[----:B------:R-:W-:Y:S01]  /*50c0*/  @P6 FADD.FTZ R88, -R88, -RZ ;  /* 0x800000ff58586221 */ /* 0x000fe20000010100 */
[----:B------:R-:W-:Y:S01]  /*50d0*/  PRMT R5, R0, 0x7632, R5 ;  /* 0x0000763200057816 */ /* 0x000fe20000000005 */
[----:B------:R-:W-:Y:S01]  /*50e0*/  @!P4 FADD.FTZ R84, -R84, -RZ ;  /* 0x800000ff5454c221 */ /* 0x000fe20000010100 */
[----:B------:R-:W-:Y:S01]  /*50f0*/  PRMT R8, R6, 0x7770, RZ ;  /* 0x0000777006087816 */ /* 0x000fe200000000ff */
[----:B------:R-:W-:Y:S01]  /*5100*/  @P0 FADD.FTZ R90, -R90, -RZ ;  /* 0x800000ff5a5a0221 */ /* 0x000fe20000010100 */
[C---:B------:R-:W-:Y:S01]  /*5110*/  PRMT R11, R6.reuse, 0x7772, RZ ;  /* 0x00007772060b7816 */ /* 0x040fe200000000ff */
[----:B------:R-:W-:Y:S01]  /*5120*/  @P3 FADD.FTZ R89, -R89, -RZ ;  /* 0x800000ff59593221 */ /* 0x000fe20000010100 */
[----:B------:R-:W-:Y:S01]  /*5130*/  PRMT R6, R6, 0x7773, RZ ;  /* 0x0000777306067816 */ /* 0x000fe200000000ff */
[----:B------:R-:W-:Y:S01]  /*5140*/  MUFU.EX2 R82, R16 ;  /* 0x0000001000527308 */ /* 0x000fe20000000800 */
[----:B------:R-:W-:Y:S02]  /*5150*/  LOP3.LUT R4, R5, 0xff, RZ, 0xc0, !PT ;  /* 0x000000ff05047812 */ /* 0x000fe400078ec0ff */
[----:B--2---:R-:W-:Y:S01]  /*5160*/  SHF.R.U32.HI R3, RZ, 0x18, R0 ;  /* 0x00000018ff037819 */ /* 0x004fe20000011600 */
[----:B-1----:R-:W-:Y:S01]  /*5170*/  @!P5 FADD.FTZ R87, -R87, -RZ ;  /* 0x800000ff5757d221 */ /* 0x002fe20000010100 */
[----:B------:R-:W-:Y:S02]  /*5180*/  ISETP.GT.U32.AND P6, PT, R7, UR14, PT ;  /* 0x0000000e07007c0c */ /* 0x000fe4000bfc4070 */
[----:B------:R-:W-:Y:S03]  /*5190*/  LEA R0, R96, UR5, 0x1 ;  /* 0x0000000560007c11 */ /* 0x000fe6000f8e08ff */
[----:B------:R-:W1:Y:S01]  /*51a0*/  MUFU.EX2 R83, R18 ;  /* 0x0000001200537308 */ /* 0x000e620000000800 */
[----:B------:R-:W-:Y:S01]  /*51b0*/  ISETP.GT.U32.AND P4, PT, R6, UR14, PT ;  /* 0x0000000e06007c0c */ /* 0x000fe2000bf84070 */
[----:B-----5:R-:W2:Y:S01]  /*51c0*/  LDG.E R2, desc[UR36][R78.64] ;  /* 0x000000244e027981 */ /* 0x020ea2000c1e1900 */
[----:B------:R-:W-:Y:S01]  /*51d0*/  LEA R96, R96, UR4, 0x1 ;  /* 0x0000000460607c11 */ /* 0x000fe2000f8e08ff */
[----:B------:R-:W-:Y:S01]  /*51e0*/  IMAD.IADD R97, R0, 0x1, R98 ;  /* 0x0000000100617824 */ /* 0x000fe200078e0262 */
[----:B------:R-:W-:Y:S02]  /*51f0*/  F2FP.RELU.F16.F32.PACK_AB R7, R93, R95 ;  /* 0x0000005f5d07723e */ /* 0x000fe400000008ff */
[----:B------:R-:W-:Y:S02]  /*5200*/  F2FP.RELU.F16.F32.PACK_AB R6, R92, R94 ;  /* 0x0000005e5c06723e */ /* 0x000fe400000008ff */
[----:B------:R-:W-:Y:S01]  /*5210*/  ISETP.LE.U32.AND P3, PT, R4, UR14, PT ;  /* 0x0000000e04007c0c */ /* 0x000fe2000bf63070 */
[----:B------:R-:W-:Y:S01]  /*5220*/  STS [R96+0x14000], R7 ;  /* 0x0140000760007388 */ /* 0x000fe20000000800 */
[----:B------:R-:W-:Y:S01]  /*5230*/  F2FP.RELU.F16.F32.PACK_AB R5, R90, R91 ;  /* 0x0000005b5a05723e */ /* 0x000fe200000008ff */
[----:B---3--:R-:W-:Y:S01]  /*5240*/  @P6 FADD.FTZ R80, -R80, -RZ ;  /* 0x800000ff50506221 */ /* 0x008fe20000010100 */
[----:B------:R-:W-:Y:S01]  /*5250*/  F2FP.RELU.F16.F32.PACK_AB R4, R88, R89 ;  /* 0x000000595804723e */ /* 0x000fe200000008ff */
[----:B------:R3:W-:Y:S01]  /*5260*/  STS [R96+0x14400], R6 ;  /* 0x0144000660007388 */ /* 0x0007e20000000800 */
[----:B------:R-:W-:Y:S01]  /*5270*/  ISETP.GT.U32.AND P5, PT, R11, UR14, PT ;  /* 0x0000000e0b007c0c */ /* 0x000fe2000bfa4070 */
[----:B------:R-:W-:Y:S01]  /*5280*/  @P4 FADD.FTZ R81, -R81, -RZ ;  /* 0x800000ff51514221 */ /* 0x000fe20000010100 */
[----:B------:R-:W-:Y:S01]  /*5290*/  ISETP.LE.U32.AND P0, PT, R8, UR14, PT ;  /* 0x0000000e08007c0c */ /* 0x000fe2000bf03070 */
[----:B------:R5:W-:Y:S01]  /*52a0*/  STS [R97], R5 ;  /* 0x0000000561007388 */ /* 0x000be20000000800 */
[----:B------:R-:W-:Y:S02]  /*52b0*/  SEL R99, R99, 0xffffffc0, !P1 ;  /* 0xffffffc063637807 */ /* 0x000fe40004800000 */
[----:B------:R-:W-:Y:S01]  /*52c0*/  FSETP.GE.FTZ.AND P4, PT, R90, RZ, PT ;  /* 0x000000ff5a00720b */ /* 0x000fe20003f96000 */
[----:B------:R5:W-:Y:S01]  /*52d0*/  STS [R97+0x400], R4 ;  /* 0x0004000461007388 */ /* 0x000be20000000800 */
[----:B------:R-:W-:Y:S01]  /*52e0*/  @!P3 FADD.FTZ R86, -R86, -RZ ;  /* 0x800000ff5656b221 */ /* 0x000fe20000010100 */
[----:B------:R-:W-:Y:S01]  /*52f0*/  ISETP.LE.U32.AND P3, PT, R3, UR14, PT ;  /* 0x0000000e03007c0c */ /* 0x000fe2000bf63070 */
[C---:B------:R-:W-:Y:S02]  /*5300*/  VIADD R3, R0.reuse, 0x20 ;  /* 0x0000002000037836 */ /* 0x040fe40000000000 */
[----:B------:R-:W-:Y:S02]  /*5310*/  @P2 VIADD R3, R0, 0xffffffe0 ;  /* 0xffffffe000032836 */ /* 0x000fe40000000000 */
[----:B-1----:R-:W-:Y:S01]  /*5320*/  @P5 FADD.FTZ R83, -R83, -RZ ;  /* 0x800000ff53535221 */ /* 0x002fe20000010100 */
[--C-:B------:R-:W-:Y:S02]  /*5330*/  IMAD.IADD R245, R99, 0x1, R252.reuse ;  /* 0x0000000163f57824 */ /* 0x100fe400078e02fc */
[----:B------:R-:W-:Y:S01]  /*5340*/  @!P0 FADD.FTZ R82, -R82, -RZ ;  /* 0x800000ff52528221 */ /* 0x000fe20000010100 */
[----:B------:R-:W-:Y:S01]  /*5350*/  IMAD.IADD R98, R98, 0x1, R3 ;  /* 0x0000000162627824 */ /* 0x000fe200078e0203 */
[----:B------:R-:W-:Y:S02]  /*5360*/  FSETP.GE.FTZ.AND P0, PT, R93, RZ, PT ;  /* 0x000000ff5d00720b */ /* 0x000fe40003f16000 */
[----:B------:R-:W-:Y:S02]  /*5370*/  F2FP.RELU.F16.F32.PACK_AB R0, R81, R83 ;  /* 0x000000535100723e */ /* 0x000fe400000008ff */
[----:B------:R-:W-:Y:S01]  /*5380*/  FSETP.GE.FTZ.AND P5, PT, R91, RZ, PT ;  /* 0x000000ff5b00720b */ /* 0x000fe20003fb6000 */
[----:B------:R-:W-:Y:S01]  /*5390*/  @!P3 FADD.FTZ R85, -R85, -RZ ;  /* 0x800000ff5555b221 */ /* 0x000fe20000010100 */
[----:B------:R-:W-:Y:S02]  /*53a0*/  FSETP.GE.FTZ.AND P3, PT, R95, RZ, PT ;  /* 0x000000ff5f00720b */ /* 0x000fe40003f76000 */
[----:B---3--:R-:W-:Y:S02]  /*53b0*/  F2FP.RELU.F16.F32.PACK_AB R6, R84, R87 ;  /* 0x000000575406723e */ /* 0x008fe400000008ff */
[----:B-----5:R-:W-:Y:S03]  /*53c0*/  F2FP.RELU.F16.F32.PACK_AB R5, R85, R86 ;  /* 0x000000565505723e */ /* 0x020fe600000008ff */
[----:B------:R-:W-:Y:S01]  /*53d0*/  STS [R3], R6 ;  /* 0x0000000603007388 */ /* 0x000fe20000000800 */
[----:B------:R-:W-:Y:S03]  /*53e0*/  F2FP.RELU.F16.F32.PACK_AB R4, R80, R82 ;  /* 0x000000525004723e */ /* 0x000fe600000008ff */
[----:B------:R-:W-:Y:S04]  /*53f0*/  STS [R3+0x400], R5 ;  /* 0x0004000503007388 */ /* 0x000fe80000000800 */
[----:B------:R1:W-:Y:S04]  /*5400*/  STS [R98+0x400], R0 ;  /* 0x0004000062007388 */ /* 0x0003e80000000800 */
[----:B------:R-:W-:Y:S04]  /*5410*/  STS [R98], R4 ;  /* 0x0000000462007388 */ /* 0x000fe80000000800 */
[----:B------:R-:W3:Y:S08]  /*5420*/  LDSM.16.M88.4 R16, [R252+0x6000] ;  /* 0x00600000fc10783b */ /* 0x000ef00000000200 */
[----:B------:R-:W-:Y:S08]  /*5430*/  LDSM.16.M88.4 R72, [R245+0x6000] ;  /* 0x00600000f548783b */ /* 0x000ff00000000200 */
[----:B-1----:R1:W5:Y:S01]  /*5440*/  LDG.E R0, desc[UR36][R78.64+0x20] ;  /* 0x000020244e007981 */ /* 0x002362000c1e1900 */
[C---:B---3--:R-:W-:Y:S08]  /*5450*/  HMMA.16816.F32 R4, R16.reuse, R148, RZ ;  /* 0x000000941004723c */ /* 0x048ff000000018ff */
[C---:B------:R-:W-:Y:S08]  /*5460*/  HMMA.16816.F32 R8, R16.reuse, R150, RZ ;  /* 0x000000961008723c */ /* 0x040ff000000018ff */
[C---:B------:R-:W-:Y:S08]  /*5470*/  HMMA.16816.F32 R12, R16.reuse, R152, RZ ;  /* 0x00000098100c723c */ /* 0x040ff000000018ff */
[----:B------:R-:W-:Y:S01]  /*5480*/  HMMA.16816.F32 R16, R16, R154, RZ ;  /* 0x0000009a1010723c */ /* 0x000fe200000018ff */
[C---:B----4-:R-:W-:Y:S02]  /*5490*/  IMAD.IADD R246, R76.reuse, 0x1, R252 ;  /* 0x000000014cf67824 */ /* 0x050fe400078e02fc */
[----:B------:R-:W-:Y:S03]  /*54a0*/  IMAD.IADD R244, R76, 0x1, R245 ;  /* 0x000000014cf47824 */ /* 0x000fe600078e02f5 */
[----:B------:R-:W3:Y:S08]  /*54b0*/  LDSM.16.M88.4 R68, [R246+0x6000] ;  /* 0x00600000f644783b */ /* 0x000ef00000000200 */
[----:B-1----:R-:W1:Y:S08]  /*54c0*/  LDSM.16.M88.4 R76, [R244+0x6000] ;  /* 0x00600000f44c783b */ /* 0x002e700000000200 */
[----:B------:R-:W-:Y:S04]  /*54d0*/  STL [R1+0x4], R246 ;  /* 0x000004f601007387 */ /* 0x000fe80000100800 */
[----:B------:R-:W-:Y:S04]  /*54e0*/  STL [R1], R245 ;  /* 0x000000f501007387 */ /* 0x000fe80000100800 */
[----:B------:R-:W-:Y:S01]  /*54f0*/  STL [R1+0x8], R244 ;  /* 0x000008f401007387 */ /* 0x000fe20000100800 */
[C---:B---3--:R-:W-:Y:S08]  /*5500*/  HMMA.16816.F32 R4, R68.reuse, R156, R4 ;  /* 0x0000009c4404723c */ /* 0x048ff00000001804 */
[C---:B------:R-:W-:Y:S08]  /*5510*/  HMMA.16816.F32 R8, R68.reuse, R158, R8 ;  /* 0x0000009e4408723c */ /* 0x040ff00000001808 */
[C---:B------:R-:W-:Y:S08]  /*5520*/  HMMA.16816.F32 R12, R68.reuse, R160, R12 ;  /* 0x000000a0440c723c */ /* 0x040ff0000000180c */
[----:B------:R-:W-:Y:S01]  /*5530*/  HMMA.16816.F32 R16, R68, R162, R16 ;  /* 0x000000a24410723c */ /* 0x000fe20000001810 */
[----:B------:R-:W3:Y:S07]  /*5540*/  LDSM.16.M88.4 R68, [R252+0x8000] ;  /* 0x00800000fc44783b */ /* 0x000eee0000000200 */
[C---:B------:R-:W-:Y:S08]  /*5550*/  HMMA.16816.F32 R4, R72.reuse, R164, R4 ;  /* 0x000000a44804723c */ /* 0x040ff00000001804 */
        /* <DEDUP_REMOVED lines=12> */
[----:B------:R-:W-:Y:S01]  /*5620*/  HMMA.16816.F32 R16, R68, R186, R16 ;  /* 0x000000ba4410723c */ /* 0x000fe20000001810 */
[----:B------:R-:W3:Y:S07]  /*5630*/  LDSM.16.M88.4 R68, [R244+0x8000] ;  /* 0x00800000f444783b */ /* 0x000eee0000000200 */
        /* <DEDUP_REMOVED lines=14> */
[----:B------:R3:W2:Y:S07]  /*5720*/  LDSM.16.M88.4 R68, [R245+0xa000] ;  /* 0x00a00000f544783b */ /* 0x0006ae0000000200 */
[C---:B----4-:R-:W-:Y:S08]  /*5730*/  HMMA.16816.F32 R4, R72.reuse, R212, R4 ;  /* 0x000000d44804723c */ /* 0x050ff00000001804 */
[C---:B------:R-:W-:Y:S08]  /*5740*/  HMMA.16816.F32 R8, R72.reuse, R214, R8 ;  /* 0x000000d64808723c */ /* 0x040ff00000001808 */
[C---:B------:R-:W-:Y:S01]  /*5750*/  HMMA.16816.F32 R12, R72.reuse, R216, R12 ;  /* 0x000000d8480c723c */ /* 0x040fe2000000180c */
[----:B---3--:R-:W3:Y:S07]  /*5760*/  LDL R245, [R1+0x20] ;  /* 0x0000200001f57983 */ /* 0x008eee0000100800 */
[----:B------:R-:W-:Y:S01]  /*5770*/  HMMA.16816.F32 R16, R72, R218, R16 ;  /* 0x000000da4810723c */ /* 0x000fe20000001810 */
[----:B------:R4:W5:Y:S07]  /*5780*/  LDSM.16.M88.4 R72, [R244+0xa000] ;  /* 0x00a00000f448783b */ /* 0x00096e0000000200 */
[C---:B-1----:R-:W-:Y:S08]  /*5790*/  HMMA.16816.F32 R4, R76.reuse, R220, R4 ;  /* 0x000000dc4c04723c */ /* 0x042ff00000001804 */
[C---:B------:R-:W-:Y:S08]  /*57a0*/  HMMA.16816.F32 R8, R76.reuse, R222, R8 ;  /* 0x000000de4c08723c */ /* 0x040ff00000001808 */
[C---:B------:R-:W-:Y:S01]  /*57b0*/  HMMA.16816.F32 R12, R76.reuse, R224, R12 ;  /* 0x000000e04c0c723c */ /* 0x040fe2000000180c */
[----:B----4-:R-:W4:Y:S07]  /*57c0*/  LDL R244, [R1+0x24] ;  /* 0x0000240001f47983 */ /* 0x010f2e0000100800 */
[----:B------:R-:W-:Y:S08]  /*57d0*/  HMMA.16816.F32 R16, R76, R226, R16 ;  /* 0x000000e24c10723c */ /* 0x000ff00000001810 */
[C---:B--2---:R-:W-:Y:S08]  /*57e0*/  HMMA.16816.F32 R4, R68.reuse, R228, R4 ;  /* 0x000000e44404723c */ /* 0x044ff00000001804 */
[C---:B------:R-:W-:Y:S08]  /*57f0*/  HMMA.16816.F32 R8, R68.reuse, R230, R8 ;  /* 0x000000e64408723c */ /* 0x040ff00000001808 */
[C---:B------:R-:W-:Y:S08]  /*5800*/  HMMA.16816.F32 R12, R68.reuse, R232, R12 ;  /* 0x000000e8440c723c */ /* 0x040ff0000000180c */
[----:B------:R-:W-:Y:S08]  /*5810*/  HMMA.16816.F32 R16, R68, R234, R16 ;  /* 0x000000ea4410723c */ /* 0x000ff00000001810 */
[C---:B-----5:R-:W-:Y:S08]  /*5820*/  HMMA.16816.F32 R4, R72.reuse, R236, R4 ;  /* 0x000000ec4804723c */ /* 0x060ff00000001804 */
[C---:B------:R-:W-:Y:S08]  /*5830*/  HMMA.16816.F32 R8, R72.reuse, R238, R8 ;  /* 0x000000ee4808723c */ /* 0x040ff00000001808 */
[C---:B------:R-:W-:Y:S03]  /*5840*/  HMMA.16816.F32 R12, R72.reuse, R240, R12 ;  /* 0x000000f0480c723c */ /* 0x040fe6000000180c */
[C---:B------:R-:W-:Y:S01]  /*5850*/  FADD.FTZ R68, -R2.reuse, R4 ;  /* 0x0000000402447221 */ /* 0x040fe20000010100 */
[----:B------:R-:W-:Y:S01]  /*5860*/  FADD.FTZ R4, -R2, R5 ;  /* 0x0000000502047221 */ /* 0x000fe20000010100 */
[----:B------:R-:W-:Y:S03]  /*5870*/  FADD.FTZ R7, -R0, R7 ;  /* 0x0000000700077221 */ /* 0x000fe60000010100 */
[----:B------:R-:W-:Y:S03]  /*5880*/  HMMA.16816.F32 R16, R72, R242, R16 ;  /* 0x000000f24810723c */ /* 0x000fe60000001810 */
[-C--:B------:R-:W-:Y:S01]  /*5890*/  FSEL R5, R68, R2.reuse, P3 ;  /* 0x0000000244057208 */ /* 0x080fe20001800000 */
[----:B------:R-:W-:Y:S01]  /*58a0*/  FADD.FTZ R8, -R2, R8 ;  /* 0x0000000802087221 */ /* 0x000fe20000010100 */
[-C--:B------:R-:W-:Y:S01]  /*58b0*/  FSEL R4, R4, R2.reuse, P0 ;  /* 0x0000000204047208 */ /* 0x080fe20000000000 */
[----:B------:R-:W-:Y:S01]  /*58c0*/  FADD.FTZ R9, -R2, R9 ;  /* 0x0000000902097221 */ /* 0x000fe20000010100 */
[----:B------:R-:W-:Y:S01]  /*58d0*/  FSETP.GE.FTZ.AND P0, PT, R80, RZ, PT ;  /* 0x000000ff5000720b */ /* 0x000fe20003f16000 */
[----:B------:R-:W-:Y:S01]  /*58e0*/  FMUL.FTZ R95, R95, R5 ;  /* 0x000000055f5f7220 */ /* 0x000fe20000410000 */
[----:B------:R-:W-:Y:S01]  /*58f0*/  FSEL R5, R8, R2, P5 ;  /* 0x0000000208057208 */ /* 0x000fe20002800000 */
[----:B------:R-:W-:Y:S01]  /*5900*/  FMUL.FTZ R93, R93, R4 ;  /* 0x000000045d5d7220 */ /* 0x000fe20000410000 */
[----:B------:R-:W-:Y:S01]  /*5910*/  FSEL R4, R9, R2, P4 ;  /* 0x0000000209047208 */ /* 0x000fe20002000000 */
[C---:B------:R-:W-:Y:S01]  /*5920*/  FADD.FTZ R9, -R2.reuse, R12 ;  /* 0x0000000c02097221 */ /* 0x040fe20000010100 */
[----:B------:R-:W-:Y:S01]  /*5930*/  FSETP.GE.FTZ.AND P3, PT, R87, RZ, PT ;  /* 0x000000ff5700720b */ /* 0x000fe20003f76000 */
[----:B------:R-:W-:Y:S01]  /*5940*/  FMUL.FTZ R91, R91, R5 ;  /* 0x000000055b5b7220 */ /* 0x000fe20000410000 */
[----:B------:R-:W-:Y:S01]  /*5950*/  FADD.FTZ R8, -R2, R13 ;  /* 0x0000000d02087221 */ /* 0x000fe20000010100 */
[----:B------:R-:W-:Y:S01]  /*5960*/  FSETP.GE.FTZ.AND P4, PT, R84, RZ, PT ;  /* 0x000000ff5400720b */ /* 0x000fe20003f96000 */
[----:B------:R-:W-:Y:S01]  /*5970*/  FMUL.FTZ R90, R90, R4 ;  /* 0x000000045a5a7220 */ /* 0x000fe20000410000 */
[-C--:B------:R-:W-:Y:S01]  /*5980*/  FSEL R9, R9, R2.reuse, P3 ;  /* 0x0000000209097208 */ /* 0x080fe20001800000 */
[----:B------:R-:W-:Y:S01]  /*5990*/  FADD.FTZ R5, -R2, R16 ;  /* 0x0000001002057221 */ /* 0x000fe20000010100 */
[----:B------:R-:W-:Y:S02]  /*59a0*/  FSETP.GE.FTZ.AND P3, PT, R82, RZ, PT ;  /* 0x000000ff5200720b */ /* 0x000fe40003f76000 */
[-C--:B------:R-:W-:Y:S01]  /*59b0*/  FSEL R8, R8, R2.reuse, P4 ;  /* 0x0000000208087208 */ /* 0x080fe20002000000 */
[----:B------:R-:W-:Y:S01]  /*59c0*/  FMUL.FTZ R87, R87, R9 ;  /* 0x0000000957577220 */ /* 0x000fe20000410000 */
[----:B------:R-:W-:Y:S01]  /*59d0*/  FSEL R5, R5, R2, P3 ;  /* 0x0000000205057208 */ /* 0x000fe20001800000 */
[----:B------:R-:W-:Y:S01]  /*59e0*/  @P0 FADD.FTZ R2, -R2, R17 ;  /* 0x0000001102020221 */ /* 0x000fe20000010100 */
[----:B------:R-:W-:Y:S01]  /*59f0*/  F2FP.F16.F32.PACK_AB R4, R93, R95 ;  /* 0x0000005f5d04723e */ /* 0x000fe200000000ff */
[----:B------:R-:W-:Y:S01]  /*5a00*/  FADD.FTZ R9, -R0, R6 ;  /* 0x0000000600097221 */ /* 0x000fe20000010100 */
[----:B------:R-:W-:Y:S01]  /*5a10*/  FSETP.GE.FTZ.AND P3, PT, R94, RZ, PT ;  /* 0x000000ff5e00720b */ /* 0x000fe20003f76000 */
[----:B------:R-:W-:Y:S01]  /*5a20*/  FMUL.FTZ R6, R80, R2 ;  /* 0x0000000250067220 */ /* 0x000fe20000410000 */
[----:B------:R-:W-:Y:S01]  /*5a30*/  FSETP.GE.FTZ.AND P0, PT, R92, RZ, PT ;  /* 0x000000ff5c00720b */ /* 0x000fe20003f16000 */
[----:B------:R1:W-:Y:S01]  /*5a40*/  STS [R96+0x12000], R4 ;  /* 0x0120000460007388 */ /* 0x0003e20000000800 */
[----:B------:R-:W-:Y:S01]  /*5a50*/  FSEL R9, R9, R0, P3 ;  /* 0x0000000009097208 */ /* 0x000fe20001800000 */
[----:B------:R-:W-:Y:S01]  /*5a60*/  FMUL.FTZ R84, R84, R8 ;  /* 0x0000000854547220 */ /* 0x000fe20000410000 */
[----:B------:R-:W-:Y:S01]  /*5a70*/  FSEL R2, R7, R0, P0 ;  /* 0x0000000007027208 */ /* 0x000fe20000000000 */
[C---:B------:R-:W-:Y:S01]  /*5a80*/  FADD.FTZ R7, -R0.reuse, R10 ;  /* 0x0000000a00077221 */ /* 0x040fe20000010100 */
[----:B------:R-:W-:Y:S01]  /*5a90*/  FADD.FTZ R10, -R0, R11 ;  /* 0x0000000b000a7221 */ /* 0x000fe20000010100 */
[----:B------:R-:W-:Y:S01]  /*5aa0*/  FMUL.FTZ R94, R94, R9 ;  /* 0x000000095e5e7220 */ /* 0x000fe20000410000 */
[----:B------:R-:W-:Y:S01]  /*5ab0*/  FSETP.GE.FTZ.AND P0, PT, R89, RZ, PT ;  /* 0x000000ff5900720b */ /* 0x000fe20003f16000 */
[----:B------:R-:W-:Y:S01]  /*5ac0*/  FMUL.FTZ R2, R92, R2 ;  /* 0x000000025c027220 */ /* 0x000fe20000410000 */
[----:B------:R-:W-:Y:S01]  /*5ad0*/  FSETP.GE.FTZ.AND P5, PT, R88, RZ, PT ;  /* 0x000000ff5800720b */ /* 0x000fe20003fb6000 */
[----:B------:R-:W-:Y:S01]  /*5ae0*/  FADD.FTZ R9, -R0, R14 ;  /* 0x0000000e00097221 */ /* 0x000fe20000010100 */
[----:B------:R-:W-:Y:S01]  /*5af0*/  FSEL R7, R7, R0, P0 ;  /* 0x0000000007077208 */ /* 0x000fe20000000000 */
[----:B------:R-:W-:Y:S01]  /*5b00*/  FMUL.FTZ R82, R82, R5 ;  /* 0x0000000552527220 */ /* 0x000fe20000410000 */
[----:B------:R-:W-:Y:S02]  /*5b10*/  F2FP.F16.F32.PACK_AB R2, R2, R94 ;  /* 0x0000005e0202723e */ /* 0x000fe400000000ff */
[----:B------:R-:W-:Y:S01]  /*5b20*/  FSEL R10, R10, R0, P5 ;  /* 0x000000000a0a7208 */ /* 0x000fe20002800000 */
[----:B------:R-:W-:Y:S01]  /*5b30*/  FMUL.FTZ R89, R89, R7 ;  /* 0x0000000759597220 */ /* 0x000fe20000410000 */
[----:B------:R-:W-:Y:S01]  /*5b40*/  FSETP.GE.FTZ.AND P4, PT, R86, RZ, PT ;  /* 0x000000ff5600720b */ /* 0x000fe20003f96000 */
[----:B------:R2:W-:Y:S01]  /*5b50*/  STS [R96+0x12400], R2 ;  /* 0x0124000260007388 */ /* 0x0005e20000000800 */
[----:B------:R-:W-:Y:S01]  /*5b60*/  FSETP.GE.FTZ.AND P3, PT, R85, RZ, PT ;  /* 0x000000ff5500720b */ /* 0x000fe20003f76000 */
[----:B------:R-:W-:Y:S01]  /*5b70*/  FMUL.FTZ R88, R88, R10 ;  /* 0x0000000a58587220 */ /* 0x000fe20000410000 */
[-C--:B------:R-:W-:Y:S01]  /*5b80*/  FSEL R9, R9, R0.reuse, P4 ;  /* 0x0000000009097208 */ /* 0x080fe20002000000 */
[----:B------:R-:W-:Y:S01]  /*5b90*/  FADD.FTZ R7, -R0, R18 ;  /* 0x0000001200077221 */ /* 0x000fe20000010100 */
[----:B------:R-:W-:Y:S01]  /*5ba0*/  F2FP.F16.F32.PACK_AB R8, R90, R91 ;  /* 0x0000005b5a08723e */ /* 0x000fe200000000ff */
[----:B-1----:R-:W-:Y:S02]  /*5bb0*/  FADD.FTZ R4, -R0, R15 ;  /* 0x0000000f00047221 */ /* 0x002fe40000010100 */
[----:B------:R-:W-:Y:S01]  /*5bc0*/  FMUL.FTZ R86, R86, R9 ;  /* 0x0000000956567220 */ /* 0x000fe20000410000 */
[----:B------:R-:W-:Y:S01]  /*5bd0*/  FSETP.GE.FTZ.AND P0, PT, R81, RZ, PT ;  /* 0x000000ff5100720b */ /* 0x000fe20003f16000 */
[----:B------:R-:W-:Y:S01]  /*5be0*/  STS [R97+-0x2000], R8 ;  /* 0xffe0000861007388 */ /* 0x000fe20000000800 */
[----:B------:R-:W-:Y:S02]  /*5bf0*/  F2FP.F16.F32.PACK_AB R5, R84, R87 ;  /* 0x000000575405723e */ /* 0x000fe400000000ff */
[----:B------:R-:W-:Y:S02]  /*5c00*/  FSEL R4, R4, R0, P3 ;  /* 0x0000000004047208 */ /* 0x000fe40001800000 */
[----:B------:R-:W-:Y:S02]  /*5c10*/  FSETP.GE.FTZ.AND P3, PT, R83, RZ, PT ;  /* 0x000000ff5300720b */ /* 0x000fe40003f76000 */
[----:B------:R-:W-:Y:S01]  /*5c20*/  F2FP.F16.F32.PACK_AB R6, R6, R82 ;  /* 0x000000520606723e */ /* 0x000fe200000000ff */
[----:B------:R-:W-:Y:S01]  /*5c30*/  FMUL.FTZ R85, R85, R4 ;  /* 0x0000000455557220 */ /* 0x000fe20000410000 */
[----:B------:R-:W-:Y:S02]  /*5c40*/  F2FP.F16.F32.PACK_AB R4, R88, R89 ;  /* 0x000000595804723e */ /* 0x000fe400000000ff */
[----:B------:R-:W-:Y:S01]  /*5c50*/  FSEL R7, R7, R0, P3 ;  /* 0x0000000007077208 */ /* 0x000fe20001800000 */
[----:B------:R-:W-:Y:S02]  /*5c60*/  @P0 FADD.FTZ R0, -R0, R19 ;  /* 0x0000001300000221 */ /* 0x000fe40000010100 */
[----:B------:R-:W-:Y:S01]  /*5c70*/  STS [R97+-0x1c00], R4 ;  /* 0xffe4000461007388 */ /* 0x000fe20000000800 */
[----:B--2---:R-:W-:Y:S01]  /*5c80*/  F2FP.F16.F32.PACK_AB R2, R85, R86 ;  /* 0x000000565502723e */ /* 0x004fe200000000ff */
[----:B------:R-:W-:Y:S01]  /*5c90*/  FMUL.FTZ R83, R83, R7 ;  /* 0x0000000753537220 */ /* 0x000fe20000410000 */
[----:B------:R-:W-:Y:S01]  /*5ca0*/  FMUL.FTZ R0, R81, R0 ;  /* 0x0000000051007220 */ /* 0x000fe20000410000 */
[----:B------:R-:W-:Y:S04]  /*5cb0*/  STS [R3+-0x2000], R5 ;  /* 0xffe0000503007388 */ /* 0x000fe80000000800 */
[----:B------:R1:W-:Y:S04]  /*5cc0*/  STS [R3+-0x1c00], R2 ;  /* 0xffe4000203007388 */ /* 0x0003e80000000800 */
[----:B------:R-:W-:Y:S01]  /*5cd0*/  STS [R98+-0x2000], R6 ;  /* 0xffe0000662007388 */ /* 0x000fe20000000800 */
[----:B-1----:R-:W-:Y:S05]  /*5ce0*/  F2FP.F16.F32.PACK_AB R2, R0, R83 ;  /* 0x000000530002723e */ /* 0x002fea00000000ff */
[----:B------:R1:W-:Y:S01]  /*5cf0*/  STS [R98+-0x1c00], R2 ;  /* 0xffe4000262007388 */ /* 0x0003e20000000800 */
[----:B------:R-:W-:Y:S01]  /*5d00*/  BAR.SYNC.DEFER_BLOCKING 0x0 ;  /* 0x0000000000007b1d */ /* 0x000fe20000010000 */
[----:B-1----:R-:W-:Y:S04]  /*5d10*/  LOP3.LUT R2, R249, 0x400, R250, 0xf8, !PT ;  /* 0x00000400f9027812 */ /* 0x002fe800078ef8fa */
[----:B------:R-:W-:Y:S04]  /*5d20*/  LOP3.LUT R2, R2, R248, RZ, 0xfc, !PT ;  /* 0x000000f802027212 */ /* 0x000fe800078efcff */
[----:B------:R-:W-:Y:S02]  /*5d30*/  LEA R2, R2, UR4, 0x1 ;  /* 0x0000000402027c11 */ /* 0x000fe4000f8e08ff */
[C---:B---3--:R-:W-:Y:S02]  /*5d40*/  LEA R3, R245.reuse, UR4, 0x1 ;  /* 0x00000004f5037c11 */ /* 0x048fe4000f8e08ff */
[----:B------:R-:W-:Y:S03]  /*5d50*/  LEA R92, R245, UR5, 0x1 ;  /* 0x00000005f55c7c11 */ /* 0x000fe6000f8e08ff */
[----:B------:R-:W-:Y:S02]  /*5d60*/  LDSM.16.MT88.4 R4, [R3+0x14000] ;  /* 0x014000000304783b */ /* 0x000fe40000004200 */
[----:B------:R-:W-:Y:S06]  /*5d70*/  IMAD.IADD R92, R99, 0x1, R92 ;  /* 0x00000001635c7824 */ /* 0x000fec00078e025c */
[----:B------:R-:W-:Y:S08]  /*5d80*/  LDSM.16.MT88.4 R12, [R92] ;  /* 0x000000005c0c783b */ /* 0x000ff00000004200 */
[----:B------:R-:W-:Y:S08]  /*5d90*/  LDSM.16.MT88.4 R72, [R3+0x14800] ;  /* 0x014800000348783b */ /* 0x000ff00000004200 */
[----:B------:R-:W-:Y:S01]  /*5da0*/  LDSM.16.MT88.4 R80, [R92+0x800] ;  /* 0x000800005c50783b */ /* 0x000fe20000004200 */
[----:B----4-:R-:W-:Y:S07]  /*5db0*/  LEA R0, R244, UR4, 0x1 ;  /* 0x00000004f4007c11 */ /* 0x010fee000f8e08ff */
[----:B------:R-:W1:Y:S08]  /*5dc0*/  LDSM.16.MT88.4 R8, [R0+0x6000] ;  /* 0x006000000008783b */ /* 0x000e700000004200 */
[----:B------:R-:W2:Y:S08]  /*5dd0*/  LDSM.16.MT88.4 R16, [R0+0x8000] ;  /* 0x008000000010783b */ /* 0x000eb00000004200 */
[----:B------:R-:W3:Y:S08]  /*5de0*/  LDSM.16.MT88.4 R68, [R0+0xa000] ;  /* 0x00a000000044783b */ /* 0x000ef00000004200 */
[----:B------:R-:W4:Y:S08]  /*5df0*/  LDSM.16.MT88.4 R76, [R0+0x6800] ;  /* 0x00680000004c783b */ /* 0x000f300000004200 */
[----:B------:R-:W5:Y:S01]  /*5e00*/  LDSM.16.MT88.4 R84, [R0+0x8800] ;  /* 0x008800000054783b */ /* 0x000f620000004200 */
[-C--:B-1----:R-:W-:Y:S07]  /*5e10*/  HMMA.16816.F32 R20, R4, R8.reuse, R20 ;  /* 0x000000080414723c */ /* 0x082fee0000001814 */
[----:B------:R-:W-:Y:S01]  /*5e20*/  LDSM.16.MT88.4 R88, [R0+0x7800] ;  /* 0x007800000058783b */ /* 0x000fe20000004200 */
[C---:B------:R-:W-:Y:S07]  /*5e30*/  HMMA.16816.F32 R24, R12.reuse, R8, R24 ;  /* 0x000000080c18723c */ /* 0x040fee0000001818 */
[----:B------:R-:W-:Y:S01]  /*5e40*/  LDSM.16.MT88.4 R96, [R0+0x9800] ;  /* 0x009800000060783b */ /* 0x000fe20000004200 */
[-C--:B------:R-:W-:Y:S07]  /*5e50*/  HMMA.16816.F32 R28, R12, R10.reuse, R28 ;  /* 0x0000000a0c1c723c */ /* 0x080fee000000181c */
[----:B------:R-:W-:Y:S01]  /*5e60*/  LDSM.16.MT88.4 R244, [R0+0xb800] ;  /* 0x00b8000000f4783b */ /* 0x000fe20000004200 */
[C---:B------:R-:W-:Y:S07]  /*5e70*/  HMMA.16816.F32 R32, R4.reuse, R10, R32 ;  /* 0x0000000a0420723c */ /* 0x040fee0000001820 */
[----:B------:R-:W1:Y:S01]  /*5e80*/  LDSM.16.MT88.4 R8, [R0+0xa800] ;  /* 0x00a800000008783b */ /* 0x000e620000004200 */
[-C--:B--2---:R-:W-:Y:S01]  /*5e90*/  HMMA.16816.F32 R36, R4, R16.reuse, R36 ;  /* 0x000000100424723c */ /* 0x084fe20000001824 */
[----:B------:R-:W2:Y:S07]  /*5ea0*/  S2R R248, SR_TID.X ;  /* 0x0000000000f87919 */ /* 0x000eae0000002100 */
[C---:B------:R-:W-:Y:S08]  /*5eb0*/  HMMA.16816.F32 R40, R12.reuse, R16, R40 ;  /* 0x000000100c28723c */ /* 0x040ff00000001828 */
[-C--:B------:R-:W-:Y:S08]  /*5ec0*/  HMMA.16816.F32 R44, R12, R18.reuse, R44 ;  /* 0x000000120c2c723c */ /* 0x080ff0000000182c */
[C---:B------:R-:W-:Y:S01]  /*5ed0*/  HMMA.16816.F32 R48, R4.reuse, R18, R48 ;  /* 0x000000120430723c */ /* 0x040fe20000001830 */
[----:B------:R-:W-:Y:S07]  /*5ee0*/  LDSM.16.MT88.4 R16, [R92+0x1000] ;  /* 0x001000005c10783b */ /* 0x000fee0000004200 */
[-C--:B---3--:R-:W-:Y:S01]  /*5ef0*/  HMMA.16816.F32 R52, R4, R68.reuse, R52 ;  /* 0x000000440434723c */ /* 0x088fe20000001834 */
[----:B------:R-:W-:Y:S07]  /*5f00*/  LDSM.16.MT88.4 R92, [R92+0x1800] ;  /* 0x001800005c5c783b */ /* 0x000fee0000004200 */
[C---:B------:R-:W-:Y:S08]  /*5f10*/  HMMA.16816.F32 R56, R12.reuse, R68, R56 ;  /* 0x000000440c38723c */ /* 0x040ff00000001838 */
[-C--:B------:R-:W-:Y:S01]  /*5f20*/  HMMA.16816.F32 R60, R12, R70.reuse, R60 ;  /* 0x000000460c3c723c */ /* 0x080fe2000000183c */
[----:B------:R-:W-:Y:S07]  /*5f30*/  LDSM.16.MT88.4 R12, [R0+0x7000] ;  /* 0x00700000000c783b */ /* 0x000fee0000004200 */
[----:B------:R-:W-:Y:S01]  /*5f40*/  HMMA.16816.F32 R64, R4, R70, R64 ;  /* 0x000000460440723c */ /* 0x000fe20000001840 */
[----:B------:R-:W3:Y:S07]  /*5f50*/  LDSM.16.MT88.4 R4, [R3+0x15000] ;  /* 0x015000000304783b */ /* 0x000eee0000004200 */
[-C--:B----4-:R-:W-:Y:S01]  /*5f60*/  HMMA.16816.F32 R20, R72, R76.reuse, R20 ;  /* 0x0000004c4814723c */ /* 0x090fe20000001814 */
[----:B------:R-:W4:Y:S07]  /*5f70*/  LDSM.16.MT88.4 R68, [R0+0x9000] ;  /* 0x009000000044783b */ /* 0x000f2e0000004200 */
[C---:B------:R-:W-:Y:S08]  /*5f80*/  HMMA.16816.F32 R24, R80.reuse, R76, R24 ;  /* 0x0000004c5018723c */ /* 0x040ff00000001818 */
[-C--:B------:R-:W-:Y:S08]  /*5f90*/  HMMA.16816.F32 R28, R80, R78.reuse, R28 ;  /* 0x0000004e501c723c */ /* 0x080ff0000000181c */
[C---:B------:R-:W-:Y:S01]  /*5fa0*/  HMMA.16816.F32 R32, R72.reuse, R78, R32 ;  /* 0x0000004e4820723c */ /* 0x040fe20000001820 */
[----:B------:R-:W2:Y:S07]  /*5fb0*/  LDSM.16.MT88.4 R76, [R0+0xb000] ;  /* 0x00b00000004c783b */ /* 0x000eae0000004200 */
[-C--:B-----5:R-:W-:Y:S08]  /*5fc0*/  HMMA.16816.F32 R36, R72, R84.reuse, R36 ;  /* 0x000000544824723c */ /* 0x0a0ff00000001824 */
[C---:B------:R-:W-:Y:S08]  /*5fd0*/  HMMA.16816.F32 R40, R80.reuse, R84, R40 ;  /* 0x000000545028723c */ /* 0x040ff00000001828 */
[-C--:B------:R-:W-:Y:S08]  /*5fe0*/  HMMA.16816.F32 R44, R80, R86.reuse, R44 ;  /* 0x00000056502c723c */ /* 0x080ff0000000182c */
[C---:B------:R-:W-:Y:S01]  /*5ff0*/  HMMA.16816.F32 R48, R72.reuse, R86, R48 ;  /* 0x000000564830723c */ /* 0x040fe20000001830 */
[----:B------:R-:W5:Y:S07]  /*6000*/  LDSM.16.MT88.4 R84, [R3+0x15800] ;  /* 0x015800000354783b */ /* 0x000f6e0000004200 */
[-C--:B-1----:R-:W-:Y:S01]  /*6010*/  HMMA.16816.F32 R52, R72, R8.reuse, R52 ;  /* 0x000000084834723c */ /* 0x082fe20000001834 */
[----:B------:R-:W-:Y:S07]  /*6020*/  BAR.SYNC.DEFER_BLOCKING 0x0 ;  /* 0x0000000000007b1d */ /* 0x000fee0000010000 */
        /* <DEDUP_REMOVED lines=34> */
[----:B------:R-:W-:Y:S05]  /*6250*/  IMAD.X R4, RZ, RZ, ~UR16, P0 ;  /* 0x80000010ff047e24 */ /* 0x000fea00080e06ff */
[----:B------:R-:W-:Y:S01]  /*6260*/  SHF.R.S64 R6, R5, 0x1f, R4 ;  /* 0x0000001f05067819 */ /* 0x000fe20000001004 */
[C---:B-1----:R-:W-:Y:S02]  /*6270*/  IMAD.SHL.U32 R9, R249.reuse, 0x8, RZ ;  /* 0x00000008f9097824 */ /* 0x042fe400078e00ff */
[----:B------:R-:W-:Y:S02]  /*6280*/  IMAD.SHL.U32 R251, R249, 0x8, RZ ;  /* 0x00000008f9fb7824 */ /* 0x000fe400078e00ff */
[----:B------:R-:W3:Y:S01]  /*6290*/  LDL.LU R249, [R1+0x3c] ;  /* 0x00003c0001f97983 */ /* 0x000ee20000300800 */
[----:B------:R-:W-:Y:S02]  /*62a0*/  LOP3.LUT R9, R9, 0x38, RZ, 0xc0, !PT ;  /* 0x0000003809097812 */ /* 0x000fe400078ec0ff */
[----:B------:R-:W-:Y:S02]  /*62b0*/  LOP3.LUT R8, R251, 0x1f8, RZ, 0xc0, !PT ;  /* 0x000001f8fb087812 */ /* 0x000fe400078ec0ff */
[C---:B------:R-:W-:Y:S02]  /*62c0*/  ISETP.GE.AND P6, PT, R9.reuse, UR8, PT ;  /* 0x0000000809007c0c */ /* 0x040fe4000bfc6270 */
[----:B------:R-:W-:Y:S02]  /*62d0*/  LOP3.LUT R5, R8, 0x38, R248, 0x78, !PT ;  /* 0x0000003808057812 */ /* 0x000fe400078e78f8 */
[----:B------:R-:W-:Y:S02]  /*62e0*/  LOP3.LUT R7, R9, 0x40, RZ, 0xfc, !PT ;  /* 0x0000004009077812 */ /* 0x000fe400078efcff */
[----:B------:R-:W-:Y:S02]  /*62f0*/  LOP3.LUT R5, R5, 0x1e00, R251, 0xf8, !PT ;  /* 0x00001e0005057812 */ /* 0x000fe400078ef8fb */
[----:B------:R-:W-:Y:S02]  /*6300*/  ISETP.GE.AND P5, PT, R7, UR8, PT ;  /* 0x0000000807007c0c */ /* 0x000fe4000bfa6270 */
[----:B------:R-:W-:Y:S01]  /*6310*/  LOP3.LUT R8, R9, 0x80, RZ, 0xfc, !PT ;  /* 0x0000008009087812 */ /* 0x000fe200078efcff */
[----:B------:R-:W-:Y:S03]  /*6320*/  IMAD.U32 R9, RZ, RZ, UR22 ;  /* 0x00000016ff097e24 */ /* 0x000fe6000f8e00ff */
[----:B------:R-:W-:Y:S01]  /*6330*/  ISETP.GE.AND P4, PT, R8, UR8, PT ;  /* 0x0000000808007c0c */ /* 0x000fe2000bf86270 */
[----:B------:R-:W-:Y:S01]  /*6340*/  IMAD.U32 R8, RZ, RZ, UR18 ;  /* 0x00000012ff087e24 */ /* 0x000fe2000f8e00ff */
[----:B---3--:R-:W-:Y:S01]  /*6350*/  IADD3 R249, P0, PT, R6, R249, RZ ;  /* 0x000000f906f97210 */ /* 0x008fe20007f1e0ff */
[----:B------:R-:W-:Y:S03]  /*6360*/  IMAD.U32 R6, RZ, RZ, UR18 ;  /* 0x00000012ff067e24 */ /* 0x000fe6000f8e00ff */
[----:B--2---:R-:W-:Y:S01]  /*6370*/  LEA.HI.X.SX32 R250, R4, R250, 0x1, P0 ;  /* 0x000000fa04fa7211 */ /* 0x004fe200000f0eff */
[----:B------:R1:W-:Y:S01]  /*6380*/  STL [R1+0x3c], R249 ;  /* 0x00003cf901007387 */ /* 0x0003e20000100800 */
[----:B------:R-:W-:Y:S01]  /*6390*/  LEA R4, R5, UR4, 0x1 ;  /* 0x0000000405047c11 */ /* 0x000fe2000f8e08ff */
[----:B------:R-:W-:Y:S01]  /*63a0*/  IMAD.U32 R5, RZ, RZ, UR22 ;  /* 0x00000016ff057e24 */ /* 0x000fe2000f8e00ff */
[-C--:B------:R-:W-:Y:S01]  /*63b0*/  @!P6 LEA R10, P0, R10, R249.reuse, 0x1 ;  /* 0x000000f90a0ae211 */ /* 0x080fe200078008ff */
[----:B------:R1:W-:Y:S01]  /*63c0*/  STL [R1+0x38], R250 ;  /* 0x000038fa01007387 */ /* 0x0003e20000100800 */
[--C-:B------:R-:W-:Y:S01]  /*63d0*/  @!P6 IMAD.MOV.U32 R7, RZ, RZ, R250.reuse ;  /* 0x000000ffff07e224 */ /* 0x100fe200078e00fa */
[-C--:B------:R-:W-:Y:S01]  /*63e0*/  @!P5 LEA R8, P3, R8, R249.reuse, 0x1 ;  /* 0x000000f90808d211 */ /* 0x080fe200078608ff */
[--C-:B------:R-:W-:Y:S01]  /*63f0*/  @!P5 IMAD.MOV.U32 R13, RZ, RZ, R250.reuse ;  /* 0x000000ffff0dd224 */ /* 0x100fe200078e00fa */
[-C--:B------:R-:W-:Y:S01]  /*6400*/  @!P6 LEA.HI.X R11, R6, R250.reuse, R5, 0x1, P0 ;  /* 0x000000fa060be211 */ /* 0x080fe200000f0c05 */
[----:B------:R-:W-:Y:S01]  /*6410*/  @!P6 IMAD.MOV.U32 R6, RZ, RZ, R249 ;  /* 0x000000ffff06e224 */ /* 0x000fe200078e00f9 */
[-C--:B------:R-:W-:Y:S01]  /*6420*/  @!P5 LEA.HI.X R9, R12, R250.reuse, R9, 0x1, P3 ;  /* 0x000000fa0c09d211 */ /* 0x080fe200018f0c09 */
[--C-:B------:R-:W-:Y:S03]  /*6430*/  @!P5 IMAD.MOV.U32 R12, RZ, RZ, R249.reuse ;  /* 0x000000ffff0cd224 */ /* 0x100fe600078e00f9 */
        /* <DEDUP_REMOVED lines=10> */
[----:B--2---:R-:W-:Y:S02]  /*64e0*/  IMAD.U32 R6, RZ, RZ, UR18 ;  /* 0x00000012ff067e24 */ /* 0x004fe4000f8e00ff */
[----:B------:R-:W-:Y:S03]  /*64f0*/  IMAD.U32 R7, RZ, RZ, UR18 ;  /* 0x00000012ff077e24 */ /* 0x000fe6000f8e00ff */
[----:B------:R-:W-:Y:S01]  /*6500*/  @!P4 LEA R6, P0, R6, R249, 0x1 ;  /* 0x000000f90606c211 */ /* 0x000fe200078008ff */
[----:B---3--:R-:W-:Y:S03]  /*6510*/  @!P4 IMAD.MOV.U32 R12, RZ, RZ, R249 ;  /* 0x000000ffff0cc224 */ /* 0x008fe600078e00f9 */
[----:B------:R-:W-:Y:S01]  /*6520*/  @!P4 LEA.HI.X R7, R7, R250, R5, 0x1, P0 ;  /* 0x000000fa0707c211 */ /* 0x000fe200000f0c05 */
        /* <DEDUP_REMOVED lines=22> */
.L_x_399:
        /* <DEDUP_REMOVED lines=397> */
.L_x_400:
[----:B-1----:R-:W2:Y:S02]  /*7f60*/  LDL.LU R0, [R1+0x40] ;  /* 0x0000400001007983 */ /* 0x002ea40000300800 */
[----:B--2---:R-:W-:Y:S05]  /*7f70*/  IADD3 R0, PT, PT, R0, -0x40, RZ ;  /* 0xffffffc000007810 */ /* 0x004fea0007ffe0ff */
[----:B------:R1:W-:Y:S01]  /*7f80*/  STL [R1+0x40], R0 ;  /* 0x0000400001007387 */ /* 0x0003e20000100800 */
[----:B------:R-:W-:Y:S05]  /*7f90*/  BRA.U UP1, `(.L_x_401) ;  /* 0xffffffbd01b87547 */ /* 0x000fea000b83ffff */
[----:B------:R-:W2:Y:S01]  /*7fa0*/  LDCU UR9, c[0x0][0x4fc] ;  /* 0x00009f80ff0977ac */ /* 0x000ea20008000800 */
[----:B------:R-:W3:Y:S01]  /*7fb0*/  S2R R79, SR_TID.X ;  /* 0x00000000004f7919 */ /* 0x000ee20000002100 */
[----:B------:R-:W-:Y:S01]  /*7fc0*/  LOP3.LUT P0, RZ, R249, 0x10, RZ, 0xc0, !PT ;  /* 0x00000010f9ff7812 */ /* 0x000fe2000780c0ff */
[----:B------:R-:W4:Y:S01]  /*7fd0*/  LDCU UR8, c[0x0][0x500] ;  /* 0x0000a000ff0877ac */ /* 0x000f220008000800 */
[----:B------:R-:W-:Y:S01]  /*7fe0*/  UISETP.NE.AND UP0, UPT, UR43, -0x1, UPT ;  /* 0xffffffff2b00788c */ /* 0x000fe2000bf05270 */
[----:B------:R-:W-:Y:S01]  /*7ff0*/  UMOV UR29, UR7 ;  /* 0x00000007001d7c82 */ /* 0x000fe20008000000 */
[----:B------:R-:W-:Y:S01]  /*8000*/  UISETP.NE.AND UP1, UPT, UR43, -0x1, UPT ;  /* 0xffffffff2b00788c */ /* 0x000fe2000bf25270 */
[----:B--2---:R-:W-:Y:S01]  /*8010*/  FMUL.FTZ R4, R61, UR9 ;  /* 0x000000093d047c20 */ /* 0x004fe20008410000 */
[----:B-1---5:R-:W-:Y:S01]  /*8020*/  FMUL.FTZ R0, R36, UR9 ;  /* 0x0000000924007c20 */ /* 0x022fe20008410000 */
[----:B------:R-:W1:Y:S01]  /*8030*/  S2R R61, SR_TID.X ;  /* 0x00000000003d7919 */ /* 0x000e620000002100 */
[----:B------:R-:W-:Y:S01]  /*8040*/  FMUL.FTZ R18, R37, UR9 ;  /* 0x0000000925127c20 */ /* 0x000fe20008410000 */
[----:B------:R-:W-:Y:S01]  /*8050*/  FMUL.FTZ R11, R47, UR9 ;  /* 0x000000092f0b7c20 */ /* 0x000fe20008410000 */
[----:B------:R-:W-:Y:S01]  /*8060*/  SHF.L.U32 R47, R249, 0x5, RZ ;  /* 0x00000005f92f7819 */ /* 0x000fe200000006ff */
[----:B------:R-:W-:Y:S01]  /*8070*/  FMUL.FTZ R2, R40, UR9 ;  /* 0x0000000928027c20 */ /* 0x000fe20008410000 */
[----:B------:R-:W-:Y:S01]  /*8080*/  FMUL.FTZ R16, R41, UR9 ;  /* 0x0000000929107c20 */ /* 0x000fe20008410000 */
[----:B------:R-:W-:Y:S01]  /*8090*/  FMUL.FTZ R12, R45, UR9 ;  /* 0x000000092d0c7c20 */ /* 0x000fe20008410000 */
[----:B------:R-:W-:Y:S01]  /*80a0*/  F2FP.F16.F32.PACK_AB R18, R18, R0 ;  /* 0x000000001212723e */ /* 0x000fe200000000ff */
[----:B------:R-:W-:Y:S01]  /*80b0*/  FMUL.FTZ R3, R42, UR9 ;  /* 0x000000092a037c20 */ /* 0x000fe20008410000 */
[----:B------:R-:W-:Y:S01]  /*80c0*/  SHF.L.U32 R45, R249, 0x1, RZ ;  /* 0x00000001f92d7819 */ /* 0x000fe200000006ff */
[----:B------:R-:W-:Y:S01]  /*80d0*/  FMUL.FTZ R15, R43, UR9 ;  /* 0x000000092b0f7c20 */ /* 0x000fe20008410000 */
[----:B------:R-:W-:Y:S01]  /*80e0*/  LOP3.LUT R47, R47, 0x400, RZ, 0xc0, !PT ;  /* 0x000004002f2f7812 */ /* 0x000fe200078ec0ff */
[----:B------:R-:W-:Y:S01]  /*80f0*/  FMUL.FTZ R68, R38, UR9 ;  /* 0x0000000926447c20 */ /* 0x000fe20008410000 */
[----:B---3--:R-:W-:Y:S01]  /*8100*/  SHF.L.U32 R79, R79, 0x4, RZ ;  /* 0x000000044f4f7819 */ /* 0x008fe200000006ff */
[----:B------:R-:W-:Y:S01]  /*8110*/  FMUL.FTZ R17, R39, UR9 ;  /* 0x0000000927117c20 */ /* 0x000fe20008410000 */
[----:B------:R-:W-:Y:S01]  /*8120*/  F2FP.F16.F32.PACK_AB R16, R16, R2 ;  /* 0x000000021010723e */ /* 0x000fe200000000ff */
[----:B----4-:R-:W-:Y:S01]  /*8130*/  FMUL.FTZ R100, R100, UR8 ;  /* 0x0000000864647c20 */ /* 0x010fe20008410000 */
[----:B------:R-:W-:Y:S01]  /*8140*/  LOP3.LUT R79, R79, 0x1c0, RZ, 0xc0, !PT ;  /* 0x000001c04f4f7812 */ /* 0x000fe200078ec0ff */
[----:B------:R-:W-:Y:S01]  /*8150*/  FMUL.FTZ R43, R101, UR8 ;  /* 0x00000008652b7c20 */ /* 0x000fe20008410000 */
[----:B------:R-:W-:Y:S01]  /*8160*/  LOP3.LUT R2, R47, 0x6, R45, 0xf8, !PT ;  /* 0x000000062f027812 */ /* 0x000fe200078ef82d */
        /* <DEDUP_REMOVED lines=11> */
[----:B------:R-:W-:Y:S01]  /*8220*/  FMUL.FTZ R40, R107, UR8 ;  /* 0x000000086b287c20 */ /* 0x000fe20008410000 */
[----:B-1----:R-:W-:Y:S01]  /*8230*/  SHF.R.U32.HI R61, RZ, 0x3, R61 ;  /* 0x00000003ff3d7819 */ /* 0x002fe2000001163d */
        /* <DEDUP_REMOVED lines=17> */
[----:B------:R-:W-:Y:S01]  /*8350*/  FMUL.FTZ R78, R20, UR9 ;  /* 0x00000009144e7c20 */ /* 0x000fe20008410000 */
[----:B------:R-:W-:Y:S01]  /*8360*/  FMUL.FTZ R72, R32, UR9 ;  /* 0x0000000920487c20 */ /* 0x000fe20008410000 */
[----:B------:R-:W-:Y:S01]  /*8370*/  IADD3 R3, PT, PT, R0, 0xc000, RZ ;  /* 0x0000c00000037810 */ /* 0x000fe20007ffe0ff */
        /* <DEDUP_REMOVED lines=9> */
[----:B------:R-:W-:Y:S01]  /*8410*/  IADD3 R2, PT, PT, R0, 0xc040, RZ ;  /* 0x0000c04000027810 */ /* 0x000fe20007ffe0ff */
        /* <DEDUP_REMOVED lines=43> */
[----:B------:R-:W-:Y:S01]  /*86d0*/  FMUL.FTZ R74, R24, UR9 ;  /* 0x00000009184a7c20 */ /* 0x000fe20008410000 */
[----:B------:R-:W-:Y:S01]  /*86e0*/  F2FP.F16.F32.PACK_AB R29, R29, R124 ;  /* 0x0000007c1d1d723e */ /* 0x000fe200000000ff */
[----:B------:R1:W-:Y:S01]  /*86f0*/  STS [R2+0x400], R38 ;  /* 0x0004002602007388 */ /* 0x0003e20000000800 */
        /* <DEDUP_REMOVED lines=18> */
[----:B------:R-:W-:Y:S01]  /*8820*/  FMUL.FTZ R13, R51, UR9 ;  /* 0x00000009330d7c20 */ /* 0x000fe20008410000 */
        /* <DEDUP_REMOVED lines=13> */
[----:B------:R-:W-:Y:S01]  /*8900*/  FMUL.FTZ R10, R53, UR9 ;  /* 0x00000009350a7c20 */ /* 0x000fe20008410000 */
[----:B------:R-:W-:Y:S01]  /*8910*/  FMUL.FTZ R54, R54, UR9 ;  /* 0x0000000936367c20 */ /* 0x000fe20008410000 */
[----:B------:R-:W-:Y:S01]  /*8920*/  FMUL.FTZ R9, R55, UR9 ;  /* 0x0000000937097c20 */ /* 0x000fe20008410000 */
        /* <DEDUP_REMOVED lines=22> */
[----:B------:R-:W-:Y:S01]  /*8a90*/  F2FP.F16.F32.PACK_AB R12, R12, R44 ;  /* 0x0000002c0c0c723e */ /* 0x000fe200000000ff */
[----:B------:R-:W2:Y:S01]  /*8aa0*/  @UP0 LDCU.64 UR10, c[0x0][0x5c0] ;  /* 0x0000b800ff0a07ac */ /* 0x000ea20008000a00 */
[----:B------:R1:W-:Y:S01]  /*8ab0*/  STS [R2+0x4000], R144 ;  /* 0x0040009002007388 */ /* 0x0003e20000000800 */
[----:B------:R-:W-:-:S02]  /*8ac0*/  F2FP.F16.F32.PACK_AB R11, R11, R46 ;  /* 0x0000002e0b0b723e */ /* 0x000fc400000000ff */
[----:B------:R-:W-:Y:S01]  /*8ad0*/  F2FP.F16.F32.PACK_AB R10, R10, R52 ;  /* 0x000000340a0a723e */ /* 0x000fe200000000ff */
[----:B------:R1:W-:Y:S01]  /*8ae0*/  STS [R2+0x4400], R146 ;  /* 0x0044009202007388 */ /* 0x0003e20000000800 */
[----:B------:R-:W-:Y:S01]  /*8af0*/  F2FP.F16.F32.PACK_AB R9, R9, R54 ;  /* 0x000000360909723e */ /* 0x000fe200000000ff */
[----:B------:R-:W-:Y:S01]  /*8b00*/  @UP0 UIADD3 UR18, UPT, UPT, UR41, UR43, URZ ;  /* 0x0000002b29120290 */ /* 0x000fe2000fffe0ff */
        /* <DEDUP_REMOVED lines=8> */
[----:B------:R-:W-:Y:S01]  /*8b90*/  F2FP.F16.F32.PACK_AB R3, R63, R62 ;  /* 0x0000003e3f03723e */ /* 0x000fe200000000ff */
[----:B--2---:R-:W-:Y:S02]  /*8ba0*/  @UP0 UIMAD.WIDE.U32 UR20, UR18, UR10, URZ ;  /* 0x0000000a121402a5 */ /* 0x004fe4000f8e00ff */
[----:B------:R1:W-:Y:S01]  /*8bb0*/  STS [R2+0x5400], R142 ;  /* 0x0054008e02007388 */ /* 0x0003e20000000800 */
[----:B------:R-:W-:-:S03]  /*8bc0*/  @UP0 UIMAD UR18, UR18, UR11, URZ ;  /* 0x0000000b121202a4 */ /* 0x000fc6000f8e02ff */
[----:B------:R1:W-:Y:S01]  /*8bd0*/  STS [R0+0x12000], R26 ;  /* 0x0120001a00007388 */ /* 0x0003e20000000800 */
[----:B------:R-:W-:-:S03]  /*8be0*/  @UP0 UIADD3 UR18, UPT, UPT, UR21, UR18, URZ ;  /* 0x0000001215120290 */ /* 0x000fc6000fffe0ff */
        /* <DEDUP_REMOVED lines=34> */
.L_x_402:
        /* <DEDUP_REMOVED lines=12> */
.L_x_403:
[----:B------:R-:W2:Y:S01]  /*8ed0*/  LDCU.64 UR8, c[0x0][0x5c8] ;  /* 0x0000b900ff0877ac */ /* 0x000ea20008000a00 */
[----:B------:R-:W-:-:S04]  /*8ee0*/  UIADD3 UR14, UPT, UPT, UR41, UR43, URZ ;  /* 0x0000002b290e7290 */ /* 0x000fc8000fffe0ff */
[----:B--2---:R-:W-:Y:S02]  /*8ef0*/  UIMAD.WIDE.U32 UR22, UR14, UR8, URZ ;  /* 0x000000080e1672a5 */ /* 0x004fe4000f8e00ff */
[----:B------:R-:W-:-:S04]  /*8f00*/  UIMAD UR14, UR14, UR9, URZ ;  /* 0x000000090e0e72a4 */ /* 0x000fc8000f8e02ff */
[----:B------:R-:W-:-:S06]  /*8f10*/  UIADD3 UR14, UPT, UPT, UR23, UR14, URZ ;  /* 0x0000000e170e7290 */ /* 0x000fcc000fffe0ff */
[----:B-1----:R-:W-:-:S07]  /*8f20*/  MOV R23, UR14 ;  /* 0x0000000e00177c02 */ /* 0x002fce0008000f00 */
.L_x_404:
        /* <DEDUP_REMOVED lines=57> */
.L_x_406:
[----:B------:R-:W-:Y:S05]  /*92c0*/  BSYNC.RECONVERGENT B0 ;  /* 0x0000000000007941 */ /* 0x000fea0003800200 */
.L_x_405:
        /* <DEDUP_REMOVED lines=19> */
.L_x_408:
[----:B------:R-:W-:Y:S05]  /*9400*/  BSYNC.RECONVERGENT B0 ;  /* 0x0000000000007941 */ /* 0x000fea0003800200 */
.L_x_407:
        /* <DEDUP_REMOVED lines=25> */
.L_x_410:
[----:B------:R-:W-:Y:S05]  /*95a0*/  BSYNC.RECONVERGENT B0 ;  /* 0x0000000000007941 */ /* 0x000fea0003800200 */
.L_x_409:
        /* <DEDUP_REMOVED lines=17> */
.L_x_370:
[----:B------:R-:W-:Y:S05]  /*96c0*/  BSYNC.RECONVERGENT B1 ;  /* 0x0000000000017941 */ /* 0x000fea0003800200 */
.L_x_348:
[----:B------:R-:W5:Y:S01]  /*96d0*/  LDCU UR9, c[0x0][0x438] ;  /* 0x00008700ff0977ac */ /* 0x000f620008000800 */
[----:B------:R-:W4:Y:S01]  /*96e0*/  LDCU UR10, c[0x0][0x370] ;  /* 0x00006e00ff0a77ac */ /* 0x000f220008000800 */
[----:B-----5:R-:W-:-:S04]  /*96f0*/  UIADD3 UR9, UPT, UPT, UR9, 0x3f, URZ ;  /* 0x0000003f09097890 */ /* 0x020fc8000fffe0ff */
[----:B------:R-:W-:Y:S02]  /*9700*/  USHF.R.S32.HI UR8, URZ, 0x1f, UR9 ;  /* 0x0000001fff087899 */ /* 0x000fe40008011409 */
[----:B----4-:R-:W-:Y:S02]  /*9710*/  UIADD3 UR44, UPT, UPT, UR10, UR44, URZ ;  /* 0x0000002c0a2c7290 */ /* 0x010fe4000fffe0ff */
[----:B------:R-:W-:Y:S01]  /*9720*/  ULEA.HI UR8, UR8, UR9, URZ, 0x6 ;  /* 0x0000000908087291 */ /* 0x000fe2000f8f30ff */
[----:B------:R-:W-:-:S03]  /*9730*/  UMOV UR10, UR24 ;  /* 0x00000018000a7c82 */ /* 0x000fc60008000000 */
[----:B------:R-:W-:-:S04]  /*9740*/  USHF.R.S32.HI UR8, URZ, 0x6, UR8 ;  /* 0x00000006ff087899 */ /* 0x000fc80008011408 */
[----:B------:R-:W-:-:S09]  /*9750*/  UISETP.GE.AND UP0, UPT, UR44, UR8, UPT ;  /* 0x000000082c00728c */ /* 0x000fd2000bf06270 */
[----:B------:R-:W-:Y:S05]  /*9760*/  BRA.U !UP0, `(.L_x_411) ;  /* 0xffffff6908e87547 */ /* 0x000fea000b83ffff */
[----:B------:R-:W-:Y:S05]  /*9770*/  EXIT ;  /* 0x000000000000794d */ /* 0x000fea0003800000 */
.L_x_412:
        /* <DEDUP_REMOVED lines=16> */
.L_x_1087:


//--------------------- .text._ZN5flash44flash_bwd_dq_dk_dv_loop_seqk_parallel_kernelI23Flash_bwd_kernel_traitsILi192ELi64ELi64ELi8ELi4ELi2ELi2ELb1ELb1EN7cutlass6half_tE19Flash_kernel_traitsILi192ELi64ELi64ELi8ES3_EELb0ELb1ELb0ELb0ELb0ELb0ELb1EEEvNS_16Flash_bwd_paramsE --------------------------
	.section	.text._ZN5flash44flash_bwd_dq_dk_dv_loop_seqk_parallel_kernelI23Flash_bwd_kernel_traitsILi192ELi64ELi64ELi8ELi4ELi2ELi2ELb1ELb1EN7cutlass6half_tE19Flash_kernel_traitsILi192ELi64ELi64ELi8ES3_EELb0ELb1ELb0ELb0ELb0ELb0ELb1EEEvNS_16Flash_bwd_paramsE,"ax",@progbits
	.align	128
        .global         _ZN5flash44flash_bwd_dq_dk_dv_loop_seqk_parallel_kernelI23Flash_bwd_kernel_traitsILi192ELi64ELi64ELi8ELi4ELi2ELi2ELb1ELb1EN7cutlass6half_tE19Flash_kernel_traitsILi192ELi64ELi64ELi8ES3_EELb0ELb1ELb0ELb0ELb0ELb0ELb1EEEvNS_16Flash_bwd_paramsE
        .type           _ZN5flash44flash_bwd_dq_dk_dv_loop_seqk_parallel_kernelI23Flash_bwd_kernel_traitsILi192ELi64ELi64ELi8ELi4ELi2ELi2ELb1ELb1EN7cutlass6half_tE19Flash_kernel_traitsILi192ELi64ELi64ELi8ES3_EELb0ELb1ELb0ELb0ELb0ELb0ELb1EEEvNS_16Flash_bwd_paramsE,@function
        .size           _ZN5flash44flash_bwd_dq_dk_dv_loop_seqk_parallel_kernelI23Flash_bwd_kernel_traitsILi192ELi64ELi64ELi8ELi4ELi2ELi2ELb1ELb1EN7cutlass6half_tE19Flash_kernel_traitsILi192ELi64ELi64ELi8ES3_EELb0ELb1ELb0ELb0ELb0ELb0ELb1EEEvNS_16Flash_bwd_paramsE,(.L_x_1088 - _ZN5flash44flash_bwd_dq_dk_dv_loop_seqk_parallel_kernelI23Flash_bwd_kernel_traitsILi192ELi64ELi64ELi8ELi4ELi2ELi2ELb1ELb1EN7cutlass6half_tE19Flash_kernel_traitsILi192ELi64ELi64ELi8ES3_EELb0ELb1ELb0ELb0ELb0ELb0ELb1EEEvNS_16Flash_bwd_paramsE)
        .other          _ZN5flash44flash_bwd_dq_dk_dv_loop_seqk_parallel_kernelI23Flash_bwd_kernel_traitsILi192ELi64ELi64ELi8ELi4ELi2ELi2ELb1ELb1EN7cutlass6half_tE19Flash_kernel_traitsILi192ELi64ELi64ELi8ES3_EELb0ELb1ELb0ELb0ELb0ELb0ELb1EEEvNS_16Flash_bwd_paramsE,@"STO_CUDA_ENTRY STV_DEFAULT"
_ZN5flash44flash_bwd_dq_dk_dv_loop_seqk_parallel_kernelI23Flash_bwd_kernel_traitsILi192ELi64ELi64ELi8ELi4ELi2ELi2ELb1ELb1EN7cutlass6half_tE19Flash_kernel_traitsILi192ELi64ELi64ELi8ES3_EELb0ELb1ELb0ELb0ELb0ELb0ELb1EEEvNS_16Flash_bwd_paramsE:
.text._ZN5flash44flash_bwd_dq_dk_dv_loop_seqk_parallel_kernelI23Flash_bwd_kernel_traitsILi192ELi64ELi64ELi8ELi4ELi2ELi2ELb1ELb1EN7cutlass6half_tE19Flash_kernel_traitsILi192ELi64ELi64ELi8ES3_EELb0ELb1ELb0ELb0ELb0ELb0ELb1EEEvNS_16Flash_bwd_paramsE:
        /* <DEDUP_REMOVED lines=49> */
.L_x_477:
        /* <DEDUP_REMOVED lines=52> */
.L_x_413:
        /* <DEDUP_REMOVED lines=34> */
.L_x_415:
[----:B------:R-:W1:Y:S01]  /*0870*/  LDCU.64 UR16, c[0x0][0x3b8] ;  /* 0x00007700ff1077ac */ /* 0x000e620008000a00 */
[----:B------:R-:W-:-:S04]  /*0880*/  UIADD3 UR8, UPT, UPT, UR40, UR44, URZ ;  /* 0x0000002c28087290 */ /* 0x000fc8000fffe0ff */
[----:B-1----:R-:W-:Y:S02]  /*0890*/  UIMAD.WIDE.U32 UR50, UR8, UR16, URZ ;  /* 0x00000010083272a5 */ /* 0x002fe4000f8e00ff */
[----:B------:R-:W-:-:S04]  /*08a0*/  UIMAD UR8, UR8, UR17, URZ ;  /* 0x00000011080872a4 */ /* 0x000fc8000f8e02ff */
[----:B------:R-:W-:-:S06]  /*08b0*/  UIADD3 UR8, UPT, UPT, UR51, UR8, URZ ;  /* 0x0000000833087290 */ /* 0x000fcc000fffe0ff */
[----:B------:R-:W-:Y:S02]  /*08c0*/  MOV R22, UR8 ;  /* 0x0000000800167c02 */ /* 0x000fe40008000f00 */
.L_x_416:
        /* <DEDUP_REMOVED lines=43> */
.L_x_417:
[----:B------:R-:W1:Y:S01]  /*0b80*/  LDCU.64 UR14, c[0x0][0x3c0] ;  /* 0x00007800ff0e77ac */ /* 0x000e620008000a00 */
[----:B------:R-:W-:-:S04]  /*0b90*/  UIADD3 UR8, UPT, UPT, UR40, UR44, URZ ;  /* 0x0000002c28087290 */ /* 0x000fc8000fffe0ff */
[----:B-1----:R-:W-:Y:S02]  /*0ba0*/  UIMAD.WIDE.U32 UR54, UR8, UR14, URZ ;  /* 0x0000000e083672a5 */ /* 0x002fe4000f8e00ff */
[----:B------:R-:W-:-:S04]  /*0bb0*/  UIMAD UR8, UR8, UR15, URZ ;  /* 0x0000000f080872a4 */ /* 0x000fc8000f8e02ff */
[----:B------:R-:W-:-:S06]  /*0bc0*/  UIADD3 UR8, UPT, UPT, UR55, UR8, URZ ;  /* 0x0000000837087290 */ /* 0x000fcc000fffe0ff */
[----:B------:R-:W-:-:S07]  /*0bd0*/  MOV R19, UR8 ;  /* 0x0000000800137c02 */ /* 0x000fce0008000f00 */
.L_x_418:
        /* <DEDUP_REMOVED lines=28> */
.L_x_419:
[----:B------:R-:W-:Y:S02]  /*0da0*/  IMAD R0, R5, UR21, RZ ;  /* 0x0000001505007c24 */ /* 0x000fe4000f8e02ff */
[----:B------:R-:W-:-:S05]  /*0db0*/  IMAD.WIDE.U32 R2, R4, UR21, RZ ;  /* 0x0000001504027c25 */ /* 0x000fca000f8e00ff */
[----:B------:R-:W-:Y:S02]  /*0dc0*/  IADD3 R7, PT, PT, R3, R0, RZ ;  /* 0x0000000003077210 */ /* 0x000fe40007ffe0ff */
[----:B------:R-:W-:-:S07]  /*0dd0*/  MOV R6, R2 ;  /* 0x0000000200067202 */ /* 0x000fce0000000f00 */
.L_x_420:
        /* <DEDUP_REMOVED lines=20> */
.L_x_421:
[----:B------:R-:W1:Y:S01]  /*0f20*/  LDCU UR55, c[0x0][0x434] ;  /* 0x00008680ff3777ac */ /* 0x000e620008000800 */
[----:B------:R-:W-:-:S04]  /*0f30*/  UIMAD UR8, UR45, UR22, UR28 ;  /* 0x000000162d0872a4 */ /* 0x000fc8000f8e021c */
[----:B-1----:R-:W-:-:S12]  /*0f40*/  UIMAD UR55, UR8, UR55, URZ ;  /* 0x00000037083772a4 */ /* 0x002fd8000f8e02ff */
.L_x_422:
        /* <DEDUP_REMOVED lines=10> */
.L_x_423:
[----:B------:R-:W1:Y:S01]  /*0ff0*/  LDCU UR53, c[0x0][0x444] ;  /* 0x00008880ff3577ac */ /* 0x000e620008000800 */
[----:B------:R-:W-:-:S04]  /*1000*/  UIMAD UR8, UR45, UR22, UR28 ;  /* 0x000000162d0872a4 */ /* 0x000fc8000f8e021c */
[----:B-1----:R-:W-:-:S12]  /*1010*/  UIMAD UR53, UR8, UR53, URZ ;  /* 0x00000035083572a4 */ /* 0x002fd8000f8e02ff */
.L_x_424:
        /* <DEDUP_REMOVED lines=107> */
.L_x_426:
[----:B------:R-:W2:Y:S01]  /*16d0*/  LDCU.64 UR14, c[0x0][0x5c0] ;  /* 0x0000b800ff0e77ac */ /* 0x000ea20008000a00 */
[----:B------:R-:W-:-:S04]  /*16e0*/  UIADD3 UR8, UPT, UPT, UR40, UR44, URZ ;  /* 0x0000002c28087290 */ /* 0x000fc8000fffe0ff */
[----:B--2---:R-:W-:Y:S02]  /*16f0*/  UIMAD.WIDE.U32 UR18, UR8, UR14, URZ ;  /* 0x0000000e081272a5 */ /* 0x004fe4000f8e00ff */
[----:B------:R-:W-:-:S04]  /*1700*/  UIMAD UR8, UR8, UR15, URZ ;  /* 0x0000000f080872a4 */ /* 0x000fc8000f8e02ff */
[----:B------:R-:W-:-:S06]  /*1710*/  UIADD3 UR8, UPT, UPT, UR19, UR8, URZ ;  /* 0x0000000813087290 */ /* 0x000fcc000fffe0ff */
[----:B------:R-:W-:Y:S02]  /*1720*/  MOV R0, UR8 ;  /* 0x0000000800007c02 */ /* 0x000fe40008000f00 */
.L_x_427:
        /* <DEDUP_REMOVED lines=13> */
.L_x_428:
[----:B------:R-:W2:Y:S01]  /*1800*/  LDCU.64 UR10, c[0x0][0x5c8] ;  /* 0x0000b900ff0a77ac */ /* 0x000ea20008000a00 */
[----:B------:R-:W-:-:S04]  /*1810*/  UIADD3 UR40, UPT, UPT, UR40, UR44, URZ ;  /* 0x0000002c28287290 */ /* 0x000fc8000fffe0ff */
[----:B--2---:R-:W-:Y:S02]  /*1820*/  UIMAD.WIDE.U32 UR16, UR40, UR10, URZ ;  /* 0x0000000a281072a5 */ /* 0x004fe4000f8e00ff */
[----:B------:R-:W-:-:S04]  /*1830*/  UIMAD UR40, UR40, UR11, URZ ;  /* 0x0000000b282872a4 */ /* 0x000fc8000f8e02ff */
[----:B------:R-:W-:-:S06]  /*1840*/  UIADD3 UR40, UPT, UPT, UR17, UR40, URZ ;  /* 0x0000002811287290 */ /* 0x000fcc000fffe0ff */
[----:B------:R-:W-:-:S07]  /*1850*/  MOV R10, UR40 ;  /* 0x00000028000a7c02 */ /* 0x000fce0008000f00 */
.L_x_429:
        /* <DEDUP_REMOVED lines=30> */
.L_x_431:
[----:B------:R-:W-:Y:S05]  /*1a40*/  BSYNC.RECONVERGENT B0 ;  /* 0x0000000000007941 */ /* 0x000fea0003800200 */
.L_x_430:
        /* <DEDUP_REMOVED lines=17> */
.L_x_433:
[----:B------:R-:W-:Y:S05]  /*1b60*/  BSYNC.RECONVERGENT B0 ;  /* 0x0000000000007941 */ /* 0x000fea0003800200 */
.L_x_432:
        /* <DEDUP_REMOVED lines=27> */
.L_x_435:
[----:B------:R-:W-:Y:S05]  /*1d20*/  BSYNC.RECONVERGENT B0 ;  /* 0x0000000000007941 */ /* 0x000fea0003800200 */
.L_x_434:
        /* <DEDUP_REMOVED lines=18> */
.L_x_425:
        /* <DEDUP_REMOVED lines=47> */
.L_x_439:
[----:B------:R3:W-:Y:S01]  /*2140*/  STS.128 [R0+0x16000], RZ ;  /* 0x016000ff00007388 */ /* 0x0007e20000000c00 */
[----:B------:R-:W-:Y:S05]  /*2150*/  BRA `(.L_x_440) ;  /* 0x00000000000c7947 */ /* 0x000fea0003800000 */
.L_x_438:
[----:B------:R2:W-:Y:S04]  /*2160*/  STS.128 [R0+0x12000], RZ ;  /* 0x012000ff00007388 */ /* 0x0005e80000000c00 */
[----:B------:R2:W-:Y:S04]  /*2170*/  STS.128 [R0+0x14000], RZ ;  /* 0x014000ff00007388 */ /* 0x0005e80000000c00 */
[----:B------:R2:W-:Y:S02]  /*2180*/  STS.128 [R0+0x16000], RZ ;  /* 0x016000ff00007388 */ /* 0x0005e40000000c00 */
.L_x_440:
[----:B------:R-:W-:Y:S05]  /*2190*/  BSYNC.RECONVERGENT B0 ;  /* 0x0000000000007941 */ /* 0x000fea0003800200 */
.L_x_437:
        /* <DEDUP_REMOVED lines=34> */
.L_x_443:
[----:B------:R4:W-:Y:S02]  /*23c0*/  STS.128 [R0+0x17000], RZ ;  /* 0x017000ff00007388 */ /* 0x0009e40000000c00 */
.L_x_442:
[----:B------:R-:W-:Y:S05]  /*23d0*/  BSYNC.RECONVERGENT B0 ;  /* 0x0000000000007941 */ /* 0x000fea0003800200 */
.L_x_441:
        /* <DEDUP_REMOVED lines=31> */
.L_x_446:
[----:B------:R4:W-:Y:S01]  /*25d0*/  STS.128 [R0+0xa000], RZ ;  /* 0x00a000ff00007388 */ /* 0x0009e20000000c00 */
[----:B------:R-:W-:Y:S05]  /*25e0*/  BRA `(.L_x_447) ;  /* 0x00000000000c7947 */ /* 0x000fea0003800000 */
.L_x_445:
[----:B------:R1:W-:Y:S04]  /*25f0*/  STS.128 [R0+0x6000], RZ ;  /* 0x006000ff00007388 */ /* 0x0003e80000000c00 */
[----:B------:R1:W-:Y:S04]  /*2600*/  STS.128 [R0+0x8000], RZ ;  /* 0x008000ff00007388 */ /* 0x0003e80000000c00 */
[----:B------:R1:W-:Y:S02]  /*2610*/  STS.128 [R0+0xa000], RZ ;  /* 0x00a000ff00007388 */ /* 0x0003e40000000c00 */
.L_x_447:
[----:B------:R-:W-:Y:S05]  /*2620*/  BSYNC.RECONVERGENT B0 ;  /* 0x0000000000007941 */ /* 0x000fea0003800200 */
.L_x_444:
        /* <DEDUP_REMOVED lines=31> */
.L_x_450:
[----:B------:R4:W-:Y:S02]  /*2820*/  STS.128 [R0+0xb000], RZ ;  /* 0x00b000ff00007388 */ /* 0x0009e40000000c00 */
.L_x_449:
[----:B------:R-:W-:Y:S05]  /*2830*/  BSYNC.RECONVERGENT B0 ;  /* 0x0000000000007941 */ /* 0x000fea0003800200 */
.L_x_448:
        /* <DEDUP_REMOVED lines=28> */
.L_x_453:
[----:B------:R4:W-:Y:S01]  /*2a00*/  STS.128 [R0+0x4000], RZ ;  /* 0x004000ff00007388 */ /* 0x0009e20000000c00 */
[----:B------:R-:W-:Y:S05]  /*2a10*/  BRA `(.L_x_454) ;  /* 0x00000000000c7947 */ /* 0x000fea0003800000 */
.L_x_452:
[----:B------:R1:W-:Y:S04]  /*2a20*/  STS.128 [R0], RZ ;  /* 0x000000ff00007388 */ /* 0x0003e80000000c00 */
[----:B------:R1:W-:Y:S04]  /*2a30*/  STS.128 [R0+0x2000], RZ ;  /* 0x002000ff00007388 */ /* 0x0003e80000000c00 */
[----:B------:R1:W-:Y:S02]  /*2a40*/  STS.128 [R0+0x4000], RZ ;  /* 0x004000ff00007388 */ /* 0x0003e40000000c00 */
.L_x_454:
[----:B------:R-:W-:Y:S05]  /*2a50*/  BSYNC.RECONVERGENT B0 ;  /* 0x0000000000007941 */ /* 0x000fea0003800200 */
.L_x_451:
        /* <DEDUP_REMOVED lines=27> */
.L_x_457:
[----:B------:R4:W-:Y:S02]  /*2c10*/  STS.128 [R0+0x5000], RZ ;  /* 0x005000ff00007388 */ /* 0x0009e40000000c00 */
.L_x_456:
[----:B------:R-:W-:Y:S05]  /*2c20*/  BSYNC.RECONVERGENT B0 ;  /* 0x0000000000007941 */ /* 0x000fea0003800200 */
.L_x_455:
[--C-:B------:R-:W-:Y:S01]  /*2c30*/  SHF.R.U32.HI R14, RZ, 0x1, R24.reuse ;  /* 0x00000001ff0e7819 */ /* 0x100fe20000011618 */
[----:B--2---:R-:W-:Y:S01]  /*2c40*/  IMAD.MOV.U32 R4, RZ, RZ, 0x7f800000 ;  /* 0x7f800000ff047424 */ /* 0x004fe200078e00ff */
[----:B----4-:R-:W-:Y:S01]  /*2c50*/  SHF.R.U32.HI R3, RZ, 0x2, R24 ;  /* 0x00000002ff037819 */ /* 0x010fe20000011618 */
[----:B------:R-:W2:Y:S01]  /*2c60*/  LDCU.64 UR8, c[0x0][0x3d0] ;  /* 0x00007a00ff0877ac */ /* 0x000ea20008000a00 */
        /* <DEDUP_REMOVED lines=52> */
.L_x_460:
[----:B------:R4:W-:Y:S01]  /*2fb0*/  STS.128 [R0+0x10000], RZ ;  /* 0x010000ff00007388 */ /* 0x0009e20000000c00 */
[----:B------:R-:W-:Y:S05]  /*2fc0*/  BRA `(.L_x_461) ;  /* 0x00000000000c7947 */ /* 0x000fea0003800000 */
.L_x_459:
[----:B------:R2:W-:Y:S04]  /*2fd0*/  STS.128 [R0+0xc000], RZ ;  /* 0x00c000ff00007388 */ /* 0x0005e80000000c00 */
[----:B------:R2:W-:Y:S04]  /*2fe0*/  STS.128 [R0+0xe000], RZ ;  /* 0x00e000ff00007388 */ /* 0x0005e80000000c00 */
[----:B------:R2:W-:Y:S02]  /*2ff0*/  STS.128 [R0+0x10000], RZ ;  /* 0x010000ff00007388 */ /* 0x0005e40000000c00 */
.L_x_461:
[----:B------:R-:W-:Y:S05]  /*3000*/  BSYNC.RECONVERGENT B0 ;  /* 0x0000000000007941 */ /* 0x000fea0003800200 */
.L_x_458:
        /* <DEDUP_REMOVED lines=33> */
.L_x_464:
[----:B------:R3:W-:Y:S02]  /*3220*/  STS.128 [R0+0x11000], RZ ;  /* 0x011000ff00007388 */ /* 0x0007e40000000c00 */
.L_x_463:
[----:B------:R-:W-:Y:S05]  /*3230*/  BSYNC.RECONVERGENT B0 ;  /* 0x0000000000007941 */ /* 0x000fea0003800200 */
.L_x_462:
[----:B------:R-:W5:Y:S01]  /*3240*/  S2R R15, SR_TID.X ;  /* 0x00000000000f7919 */ /* 0x000f620000002100 */
[C---:B-1234-:R-:W-:Y:S01]  /*3250*/  IMAD.SHL.U32 R0, R24.reuse, 0x40, RZ ;  /* 0x0000004018007824 */ /* 0x05efe200078e00ff */
[----:B------:R-:W1:Y:S01]  /*3260*/  LDCU UR16, c[0x0][0x590] ;  /* 0x0000b200ff1077ac */ /* 0x000e620008000800 */
[C---:B------:R-:W-:Y:S01]  /*3270*/  IMAD.SHL.U32 R6, R24.reuse, 0x20, RZ ;  /* 0x0000002018067824 */ /* 0x040fe200078e00ff */
[----:B------:R-:W0:Y:S01]  /*3280*/  LDGDEPBAR ;  /* 0x00000000000079af */ /* 0x000e220000000000 */
[----:B------:R-:W-:Y:S01]  /*3290*/  IMAD.SHL.U32 R5, R24, 0x10, RZ ;  /* 0x0000001018057824 */ /* 0x000fe200078e00ff */
[C---:B------:R-:W-:Y:S01]  /*32a0*/  LOP3.LUT R2, R0.reuse, 0x1c0, RZ, 0xc0, !PT ;  /* 0x000001c000027812 */ /* 0x040fe200078ec0ff */
[----:B------:R-:W-:Y:S01]  /*32b0*/  IMAD.MOV.U32 R9, RZ, RZ, 0x10 ;  /* 0x00000010ff097424 */ /* 0x000fe200078e00ff */
[----:B------:R-:W-:Y:S02]  /*32c0*/  LOP3.LUT R3, R0, 0x200, RZ, 0xc0, !PT ;  /* 0x0000020000037812 */ /* 0x000fe400078ec0ff */
[----:B------:R-:W-:-:S02]  /*32d0*/  CS2R R142, SRZ ;  /* 0x00000000008e7805 */ /* 0x000fc4000001ff00 */
[----:B------:R-:W-:Y:S02]  /*32e0*/  LOP3.LUT R4, R6, 0x200, RZ, 0xc0, !PT ;  /* 0x0000020006047812 */ /* 0x000fe400078ec0ff */
[----:B------:R-:W-:Y:S02]  /*32f0*/  CS2R R140, SRZ ;  /* 0x00000000008c7805 */ /* 0x000fe4000001ff00 */
[----:B------:R-:W-:Y:S02]  /*3300*/  LOP3.LUT R0, R2, 0x38, R25, 0xf8, !PT ;  /* 0x0000003802007812 */ /* 0x000fe400078ef819 */
[----:B------:R-:W-:Y:S02]  /*3310*/  CS2R R146, SRZ ;  /* 0x0000000000927805 */ /* 0x000fe4000001ff00 */
[----:B------:R-:W-:Y:S02]  /*3320*/  LOP3.LUT R6, R3, 0xc00, R6, 0xf8, !PT ;  /* 0x00000c0003067812 */ /* 0x000fe400078ef806 */
[----:B------:R-:W-:-:S02]  /*3330*/  CS2R R144, SRZ ;  /* 0x0000000000907805 */ /* 0x000fc4000001ff00 */
[----:B------:R-:W-:Y:S02]  /*3340*/  LOP3.LUT R4, R4, 0x3800, R5, 0xf8, !PT ;  /* 0x0000380004047812 */ /* 0x000fe400078ef805 */
[----:B------:R-:W-:Y:S02]  /*3350*/  CS2R R138, SRZ ;  /* 0x00000000008a7805 */ /* 0x000fe4000001ff00 */
[C---:B------:R-:W-:Y:S02]  /*3360*/  LOP3.LUT R3, R0.reuse, 0x8, R24, 0x78, !PT ;  /* 0x0000000800037812 */ /* 0x040fe400078e7818 */
[----:B------:R-:W-:Y:S02]  /*3370*/  CS2R R136, SRZ ;  /* 0x0000000000887805 */ /* 0x000fe4000001ff00 */
[----:B------:R-:W-:Y:S02]  /*3380*/  LOP3.LUT R5, R0, 0x8, R14, 0x78, !PT ;  /* 0x0000000800057812 */ /* 0x000fe400078e780e */
[----:B------:R-:W-:-:S02]  /*3390*/  CS2R R134, SRZ ;  /* 0x0000000000867805 */ /* 0x000fc4000001ff00 */
[----:B------:R-:W-:Y:S02]  /*33a0*/  LOP3.LUT R0, R4, R3, RZ, 0xfc, !PT ;  /* 0x0000000304007212 */ /* 0x000fe400078efcff */
[----:B------:R-:W-:Y:S02]  /*33b0*/  CS2R R132, SRZ ;  /* 0x0000000000847805 */ /* 0x000fe4000001ff00 */
[----:B------:R-:W-:Y:S01]  /*33c0*/  LOP3.LUT R252, R6, R5, RZ, 0xfc, !PT ;  /* 0x0000000506fc7212 */ /* 0x000fe200078efcff */
[----:B------:R-:W-:Y:S01]  /*33d0*/  IMAD.MOV.U32 R5, RZ, RZ, 0x40 ;  /* 0x00000040ff057424 */ /* 0x000fe200078e00ff */
[----:B------:R-:W-:Y:S01]  /*33e0*/  LEA R10, R0, UR6, 0x1 ;  /* 0x00000006000a7c11 */ /* 0x000fe2000f8e08ff */
[----:B------:R-:W-:Y:S01]  /*33f0*/  IMAD.MOV.U32 R6, RZ, RZ, 0x20 ;  /* 0x00000020ff067424 */ /* 0x000fe200078e00ff */
[----:B------:R-:W-:-:S04]  /*3400*/  DEPBAR.LE SB0, 0x1 ;  /* 0x000080400000791a */ /* 0x000fc80000000000 */
[C---:B-----5:R-:W-:Y:S01]  /*3410*/  LOP3.LUT P0, R2, R15.reuse, 0x4, RZ, 0xc0, !PT ;  /* 0x000000040f027812 */ /* 0x060fe2000780c0ff */
[C---:B------:R-:W-:Y:S01]  /*3420*/  IMAD.SHL.U32 R11, R15.reuse, 0x20, RZ ;  /* 0x000000200f0b7824 */ /* 0x040fe200078e00ff */
[----:B------:R-:W-:Y:S01]  /*3430*/  SHF.R.U32.HI R8, RZ, 0x2, R15 ;  /* 0x00000002ff087819 */ /* 0x000fe2000001160f */
[C---:B------:R-:W-:Y:S01]  /*3440*/  IMAD.SHL.U32 R12, R15.reuse, 0x2, RZ ;  /* 0x000000020f0c7824 */ /* 0x040fe200078e00ff */
[----:B------:R-:W-:Y:S01]  /*3450*/  R2P PR, R24, 0x6 ;  /* 0x0000000618007804 */ /* 0x000fe20000000000 */
[----:B------:R-:W-:Y:S01]  /*3460*/  IMAD.SHL.U32 R4, R15, 0x10, RZ ;  /* 0x000000100f047824 */ /* 0x000fe200078e00ff */
[----:B------:R-:W-:Y:S01]  /*3470*/  ISETP.NE.AND P3, PT, R2, RZ, PT ;  /* 0x000000ff0200720c */ /* 0x000fe20003f65270 */
[----:B------:R-:W-:Y:S01]  /*3480*/  BAR.SYNC.DEFER_BLOCKING 0x0 ;  /* 0x0000000000007b1d */ /* 0x000fe20000010000 */
[----:B------:R-:W-:Y:S01]  /*3490*/  LOP3.LUT R2, R11, 0xc00, RZ, 0xc0, !PT ;  /* 0x00000c000b027812 */ /* 0x000fe200078ec0ff */
[----:B------:R-:W-:Y:S01]  /*34a0*/  VIADD R232, R10, 0x12040 ;  /* 0x000120400ae87836 */ /* 0x000fe20000000000 */
[----:B------:R-:W-:Y:S01]  /*34b0*/  LOP3.LUT R3, R12, 0x38, RZ, 0xc0, !PT ;  /* 0x000000380c037812 */ /* 0x000fe200078ec0ff */
[----:B------:R-:W-:Y:S01]  /*34c0*/  IMAD.SHL.U32 R14, R15, 0x8, RZ ;  /* 0x000000080f0e7824 */ /* 0x000fe200078e00ff */
[----:B------:R-:W-:-:S02]  /*34d0*/  LOP3.LUT R7, R4, 0x1c0, RZ, 0xc0, !PT ;  /* 0x000001c004077812 */ /* 0x000fc400078ec0ff */
[----:B------:R-:W-:Y:S02]  /*34e0*/  CS2R R126, SRZ ;  /* 0x00000000007e7805 */ /* 0x000fe4000001ff00 */
[----:B------:R-:W-:Y:S01]  /*34f0*/  LOP3.LUT R2, R2, 0x6, R12, 0xf8, !PT ;  /* 0x0000000602027812 */ /* 0x000fe200078ef80c */
[----:B------:R-:W-:Y:S01]  /*3500*/  STL [R1+0x4], R10 ;  /* 0x0000040a01007387 */ /* 0x000fe20000100800 */
[----:B------:R-:W-:Y:S01]  /*3510*/  LOP3.LUT R0, R3, 0x20, R8, 0x78, !PT ;  /* 0x0000002003007812 */ /* 0x000fe200078e7808 */
[----:B------:R-:W-:Y:S01]  /*3520*/  VIADD R3, R10, 0x12000 ;  /* 0x000120000a037836 */ /* 0x000fe20000000000 */
[----:B------:R-:W-:Y:S01]  /*3530*/  SEL R5, R5, 0xffffffc0, !P0 ;  /* 0xffffffc005057807 */ /* 0x000fe20004000000 */
[----:B------:R-:W-:Y:S01]  /*3540*/  IMAD.MOV.U32 R8, RZ, RZ, 0x40 ;  /* 0x00000040ff087424 */ /* 0x000fe200078e00ff */
[----:B------:R-:W-:Y:S01]  /*3550*/  LOP3.LUT R0, R2, R0, R7, 0xfe, !PT ;  /* 0x0000000002007212 */ /* 0x000fe200078efe07 */
[----:B------:R-:W-:Y:S01]  /*3560*/  IMAD.MOV.U32 R0, RZ, RZ, 0x20 ;  /* 0x00000020ff007424 */ /* 0x000fe200078e00ff */
[----:B------:R-:W-:Y:S01]  /*3570*/  SHF.R.U32.HI R7, RZ, 0x3, R15 ;  /* 0x00000003ff077819 */ /* 0x000fe2000001160f */
[----:B------:R-:W-:Y:S01]  /*3580*/  @P2 VIADD R232, R3, 0xffffffc0 ;  /* 0xffffffc003e82836 */ /* 0x000fe20000000000 */
[----:B------:R-:W-:Y:S01]  /*3590*/  LOP3.LUT R2, R12, 0x20, RZ, 0xc0, !PT ;  /* 0x000000200c027812 */ /* 0x000fe200078ec0ff */
[----:B------:R-:W-:Y:S01]  /*35a0*/  IMAD.U32 R3, RZ, RZ, UR48 ;  /* 0x00000030ff037e24 */ /* 0x000fe2000f8e00ff */
[----:B------:R-:W-:-:S02]  /*35b0*/  SEL R0, R0, 0xffffffe0, !P1 ;  /* 0xffffffe000007807 */ /* 0x000fc40004800000 */
[----:B------:R-:W-:Y:S02]  /*35c0*/  CS2R R124, SRZ ;  /* 0x00000000007c7805 */ /* 0x000fe4000001ff00 */
[----:B------:R-:W-:Y:S02]  /*35d0*/  LOP3.LUT R2, R2, 0x18, R7, 0xf8, !PT ;  /* 0x0000001802027812 */ /* 0x000fe400078ef807 */
[----:B------:R-:W-:Y:S02]  /*35e0*/  CS2R R130, SRZ ;  /* 0x0000000000827805 */ /* 0x000fe4000001ff00 */
[----:B------:R-:W-:Y:S01]  /*35f0*/  IADD3 R7, PT, PT, R3, UR37, R17 ;  /* 0x0000002503077c10 */ /* 0x000fe2000fffe011 */
[C---:B------:R-:W-:Y:S01]  /*3600*/  IMAD.IADD R4, R0.reuse, 0x1, R10 ;  /* 0x0000000100047824 */ /* 0x040fe200078e020a */
[----:B------:R-:W-:Y:S01]  /*3610*/  SHF.R.U32.HI R12, RZ, 0x1, R15 ;  /* 0x00000001ff0c7819 */ /* 0x000fe2000001160f */
[----:B------:R-:W-:Y:S01]  /*3620*/  IMAD.IADD R240, R0, 0x1, R232 ;  /* 0x0000000100f07824 */ /* 0x000fe200078e02e8 */
[----:B------:R-:W-:Y:S01]  /*3630*/  LOP3.LUT P1, RZ, R15, 0x2, RZ, 0xc0, !PT ;  /* 0x000000020fff7812 */ /* 0x000fe2000782c0ff */
[----:B------:R-:W-:Y:S01]  /*3640*/  VIADD R13, R7, -UR47 ;  /* 0x8000002f070d7c36 */ /* 0x000fe20008000000 */
[----:B------:R-:W-:Y:S01]  /*3650*/  STL [R1+0x8], R4 ;  /* 0x0000080401007387 */ /* 0x000fe20000100800 */
[----:B------:R-:W-:-:S02]  /*3660*/  SEL R3, R8, 0xffffffc0, !P2 ;  /* 0xffffffc008037807 */ /* 0x000fc40005000000 */
[----:B------:R-:W-:Y:S02]  /*3670*/  CS2R R128, SRZ ;  /* 0x0000000000807805 */ /* 0x000fe4000001ff00 */
[----:B------:R-:W-:Y:S01]  /*3680*/  LOP3.LUT R8, R12, 0x10, RZ, 0xc0, !PT ;  /* 0x000000100c087812 */ /* 0x000fe200078ec0ff */
[----:B------:R-:W2:Y:S01]  /*3690*/  LDSM.16.M88.4 R156, [R4+0x12000] ;  /* 0x01200000049c783b */ /* 0x000ea20000000200 */
[----:B------:R-:W-:Y:S02]  /*36a0*/  LEA R252, R252, UR6, 0x1 ;  /* 0x00000006fcfc7c11 */ /* 0x000fe4000f8e08ff */
[----:B------:R-:W-:Y:S02]  /*36b0*/  CS2R R122, SRZ ;  /* 0x00000000007a7805 */ /* 0x000fe4000001ff00 */
[----:B------:R-:W-:Y:S01]  /*36c0*/  CS2R R120, SRZ ;  /* 0x0000000000787805 */ /* 0x000fe2000001ff00 */
[----:B------:R-:W3:Y:S01]  /*36d0*/  LDSM.16.M88.4 R160, [R4+0x12800] ;  /* 0x0128000004a0783b */ /* 0x000ee20000000200 */
[----:B------:R-:W-:-:S02]  /*36e0*/  CS2R R118, SRZ ;  /* 0x0000000000767805 */ /* 0x000fc4000001ff00 */
[----:B------:R-:W-:Y:S02]  /*36f0*/  CS2R R116, SRZ ;  /* 0x0000000000747805 */ /* 0x000fe4000001ff00 */
[----:B------:R-:W-:Y:S01]  /*3700*/  CS2R R110, SRZ ;  /* 0x00000000006e7805 */ /* 0x000fe2000001ff00 */
[----:B------:R-:W4:Y:S01]  /*3710*/  LDSM.16.M88.4 R188, [R4+0x14000] ;  /* 0x0140000004bc783b */ /* 0x000f220000000200 */
        /* <DEDUP_REMOVED lines=11> */
[----:B------:R5:W1:Y:S01]  /*37d0*/  LDSM.16.M88.4 R224, [R4+0x16800] ;  /* 0x0168000004e0783b */ /* 0x000a620000000200 */
[----:B------:R-:W-:-:S02]  /*37e0*/  CS2R R66, SRZ ;  /* 0x0000000000427805 */ /* 0x000fc4000001ff00 */
[----:B------:R-:W-:Y:S02]  /*37f0*/  CS2R R64, SRZ ;  /* 0x0000000000407805 */ /* 0x000fe4000001ff00 */
[----:B------:R-:W-:Y:S01]  /*3800*/  CS2R R58, SRZ ;  /* 0x00000000003a7805 */ /* 0x000fe2000001ff00 */
[----:B------:R2:W-:Y:S01]  /*3810*/  STL [R1+0x40], R13 ;  /* 0x0000400d01007387 */ /* 0x0005e20000100800 */
[----:B------:R-:W-:Y:S02]  /*3820*/  CS2R R56, SRZ ;  /* 0x0000000000387805 */ /* 0x000fe4000001ff00 */
[----:B------:R-:W-:Y:S02]  /*3830*/  CS2R R54, SRZ ;  /* 0x0000000000367805 */ /* 0x000fe4000001ff00 */
[----:B------:R-:W-:Y:S01]  /*3840*/  CS2R R52, SRZ ;  /* 0x0000000000347805 */ /* 0x000fe2000001ff00 */
[----:B------:R-:W1:Y:S01]  /*3850*/  LDSM.16.M88.4 R164, [R232] ;  /* 0x00000000e8a4783b */ /* 0x000e620000000200 */
        /* <DEDUP_REMOVED lines=13> */
[----:B------:R-:W-:Y:S01]  /*3930*/  CS2R R34, SRZ ;  /* 0x0000000000227805 */ /* 0x000fe2000001ff00 */
[----:B-----5:R-:W-:Y:S01]  /*3940*/  IMAD.SHL.U32 R4, R15, 0x40, RZ ;  /* 0x000000400f047824 */ /* 0x020fe200078e00ff */
[----:B------:R-:W1:Y:S01]  /*3950*/  LDSM.16.M88.4 R228, [R232+0x4000] ;  /* 0x00400000e8e4783b */ /* 0x000e620000000200 */
[----:B------:R-:W-:Y:S02]  /*3960*/  CS2R R32, SRZ ;  /* 0x0000000000207805 */ /* 0x000fe4000001ff00 */
[----:B------:R-:W-:-:S02]  /*3970*/  CS2R R26, SRZ ;  /* 0x00000000001a7805 */ /* 0x000fc4000001ff00 */
[----:B------:R-:W-:Y:S02]  /*3980*/  CS2R R24, SRZ ;  /* 0x0000000000187805 */ /* 0x000fe4000001ff00 */
[----:B------:R-:W-:Y:S01]  /*3990*/  LOP3.LUT R2, R2, 0x1c0, R4, 0xf8, !PT ;  /* 0x000001c002027812 */ /* 0x000fe200078ef804 */
[----:B------:R-:W3:Y:S01]  /*39a0*/  LDSM.16.M88.4 R172, [R240] ;  /* 0x00000000f0ac783b */ /* 0x000ee20000000200 */
[----:B------:R-:W-:Y:S02]  /*39b0*/  LOP3.LUT R7, R4, 0x1c0, RZ, 0xc0, !PT ;  /* 0x000001c004077812 */ /* 0x000fe400078ec0ff */
[----:B------:R-:W-:Y:S02]  /*39c0*/  CS2R R22, SRZ ;  /* 0x0000000000167805 */ /* 0x000fe4000001ff00 */
[----:B------:R-:W-:Y:S01]  /*39d0*/  LOP3.LUT R2, R2, 0x38, R14, 0x78, !PT ;  /* 0x0000003802027812 */ /* 0x000fe200078e780e */
[----:B------:R-:W3:Y:S01]  /*39e0*/  LDSM.16.M88.4 R176, [R240+0x800] ;  /* 0x00080000f0b0783b */ /* 0x000ee20000000200 */
[----:B--2---:R-:W-:-:S02]  /*39f0*/  LOP3.LUT R13, R4, 0x200, RZ, 0xc0, !PT ;  /* 0x00000200040d7812 */ /* 0x004fc400078ec0ff */
[----:B------:R-:W-:Y:S02]  /*3a00*/  CS2R R20, SRZ ;  /* 0x0000000000147805 */ /* 0x000fe4000001ff00 */
[----:B------:R-:W-:Y:S01]  /*3a10*/  LOP3.LUT R2, R2, 0x200, R4, 0xf8, !PT ;  /* 0x0000020002027812 */ /* 0x000fe200078ef804 */
[----:B------:R-:W2:Y:S01]  /*3a20*/  LDSM.16.M88.4 R204, [R240+0x2000] ;  /* 0x00200000f0cc783b */ /* 0x000ea20000000200 */
[----:B------:R-:W-:Y:S01]  /*3a30*/  LOP3.LUT R4, R8, 0x8, R15, 0xf8, !PT ;  /* 0x0000000808047812 */ /* 0x000fe200078ef80f */
[----:B------:R-:W-:Y:S01]  /*3a40*/  UIADD3 UR52, UPT, UPT, UR52, 0x40, -UR37 ;  /* 0x0000004034347890 */ /* 0x000fe2000fffe825 */
[----:B------:R-:W-:Y:S01]  /*3a50*/  LOP3.LUT P2, RZ, R15, 0x8, RZ, 0xc0, !PT ;  /* 0x000000080fff7812 */ /* 0x000fe2000784c0ff */
[----:B------:R5:W-:Y:S01]  /*3a60*/  STL [R1+0x24], R2 ;  /* 0x0000240201007387 */ /* 0x000be20000100800 */
[----:B------:R-:W2:Y:S03]  /*3a70*/  LDCU UR8, c[0x0][0x440] ;  /* 0x00008800ff0877ac */ /* 0x000ea60008000800 */
[----:B------:R4:W-:Y:S01]  /*3a80*/  STL [R1+0x20], R5 ;  /* 0x0000200501007387 */ /* 0x0009e20000100800 */
[----:B------:R-:W2:Y:S03]  /*3a90*/  LDCU UR9, c[0x0][0x3e0] ;  /* 0x00007c00ff0977ac */ /* 0x000ea60008000800 */
[----:B------:R-:W2:Y:S01]  /*3aa0*/  LDSM.16.M88.4 R208, [R240+0x2800] ;  /* 0x00280000f0d0783b */ /* 0x000ea20000000200 */
[----:B------:R-:W2:Y:S03]  /*3ab0*/  LDCU UR15, c[0x0][0x50c] ;  /* 0x0000a180ff0f77ac */ /* 0x000ea60008000800 */
[----:B------:R-:W2:Y:S01]  /*3ac0*/  LDSM.16.M88.4 R236, [R240+0x4000] ;  /* 0x00400000f0ec783b */ /* 0x000ea20000000200 */
[----:B------:R-:W2:Y:S03]  /*3ad0*/  LDCU UR14, c[0x0][0x45c] ;  /* 0x00008b80ff0e77ac */ /* 0x000ea60008000800 */
[----:B------:R-:W2:Y:S01]  /*3ae0*/  LDSM.16.M88.4 R148, [R10+0x12000] ;  /* 0x012000000a94783b */ /* 0x000ea20000000200 */
[----:B-1----:R-:W-:-:S03]  /*3af0*/  USHF.L.U32 UR16, UR16, 0x6, URZ ;  /* 0x0000000610107899 */ /* 0x002fc600080006ff */
[----:B------:R-:W1:Y:S04]  /*3b00*/  LDSM.16.M88.4 R152, [R10+0x12800] ;  /* 0x012800000a98783b */ /* 0x000e680000000200 */
[----:B------:R-:W1:Y:S01]  /*3b10*/  LDSM.16.M88.4 R180, [R10+0x14000] ;  /* 0x014000000ab4783b */ /* 0x000e620000000200 */
[----:B-----5:R-:W-:Y:S02]  /*3b20*/  LOP3.LUT R2, R7, 0x38, R14, 0xf8, !PT ;  /* 0x0000003807027812 */ /* 0x020fe400078ef80e */
[----:B------:R-:W-:Y:S01]  /*3b30*/  SEL R7, R6, 0xffffffe0, !P1 ;  /* 0xffffffe006077807 */ /* 0x000fe20004800000 */
[----:B------:R-:W1:Y:S01]  /*3b40*/  LDSM.16.M88.4 R184, [R10+0x14800] ;  /* 0x014800000ab8783b */ /* 0x000e620000000200 */
[----:B------:R-:W-:Y:S02]  /*3b50*/  SEL R6, R9, 0xfffffff0, !P0 ;  /* 0xfffffff009067807 */ /* 0x000fe40004000000 */
[----:B------:R-:W-:Y:S01]  /*3b60*/  LOP3.LUT R4, R4, R2, RZ, 0x3c, !PT ;  /* 0x0000000204047212 */ /* 0x000fe200078e3cff */
[----:B------:R-:W1:Y:S01]  /*3b70*/  LDSM.16.M88.4 R212, [R10+0x16000] ;  /* 0x016000000ad4783b */ /* 0x000e620000000200 */
[----:B----4-:R-:W-:-:S03]  /*3b80*/  LOP3.LUT R5, R13, 0xc00, R11, 0xf8, !PT ;  /* 0x00000c000d057812 */ /* 0x010fc600078ef80b */
[----:B------:R4:W-:Y:S04]  /*3b90*/  STL [R1+0x50], R6 ;  /* 0x0000500601007387 */ /* 0x0009e80000100800 */
[----:B------:R-:W1:Y:S04]  /*3ba0*/  LDSM.16.M88.4 R216, [R10+0x16800] ;  /* 0x016800000ad8783b */ /* 0x000e680000000200 */
[----:B------:R-:W1:Y:S04]  /*3bb0*/  LDSM.16.M88.4 R232, [R232+0x4800] ;  /* 0x00480000e8e8783b */ /* 0x000e680000000200 */
[----:B------:R-:W1:Y:S01]  /*3bc0*/  LDSM.16.M88.4 R240, [R240+0x4800] ;  /* 0x00480000f0f0783b */ /* 0x000e620000000200 */
[----:B----4-:R-:W-:-:S02]  /*3bd0*/  LOP3.LUT R6, R2, 0x8, R12, 0x78, !PT ;  /* 0x0000000802067812 */ /* 0x010fc400078e780c */
[----:B------:R-:W-:Y:S01]  /*3be0*/  LOP3.LUT R2, R4, 0x200, R11, 0xf8, !PT ;  /* 0x0000020004027812 */ /* 0x000fe200078ef80b */
[----:B------:R-:W-:Y:S01]  /*3bf0*/  IMAD.IADD R4, R10, 0x1, R3 ;  /* 0x000000010a047824 */ /* 0x000fe200078e0203 */
[----:B------:R-:W-:-:S03]  /*3c00*/  LOP3.LUT R5, R5, R6, RZ, 0xfc, !PT ;  /* 0x0000000605057212 */ /* 0x000fc600078efcff */
[----:B------:R4:W-:Y:S04]  /*3c10*/  STL [R1+0x1c], R2 ;  /* 0x00001c0201007387 */ /* 0x0009e80000100800 */
[----:B------:R5:W-:Y:S04]  /*3c20*/  STL [R1+0x54], R5 ;  /* 0x0000540501007387 */ /* 0x000be80000100800 */
[----:B------:R1:W-:Y:S01]  /*3c30*/  STL [R1+0xc], R4 ;  /* 0x00000c0401007387 */ /* 0x0003e20000100800 */
[----:B----4-:R-:W-:Y:S02]  /*3c40*/  IMAD.IADD R2, R3, 0x1, R252 ;  /* 0x0000000103027824 */ /* 0x010fe400078e02fc */
[----:B------:R-:W-:-:S02]  /*3c50*/  IMAD.IADD R3, R0, 0x1, R4 ;  /* 0x0000000100037824 */ /* 0x000fc400078e0204 */
[C---:B-----5:R-:W-:Y:S02]  /*3c60*/  IMAD.IADD R5, R0.reuse, 0x1, R252 ;  /* 0x0000000100057824 */ /* 0x060fe400078e02fc */
[----:B------:R-:W-:-:S03]  /*3c70*/  IMAD.IADD R0, R0, 0x1, R2 ;  /* 0x0000000100007824 */ /* 0x000fc600078e0202 */
[----:B------:R4:W-:Y:S04]  /*3c80*/  STL [R1], R5 ;  /* 0x0000000501007387 */ /* 0x0009e80000100800 */
[----:B------:R4:W-:Y:S04]  /*3c90*/  STL [R1+0x14], R2 ;  /* 0x0000140201007387 */ /* 0x0009e80000100800 */
[----:B------:R4:W-:Y:S04]  /*3ca0*/  STL [R1+0x10], R3 ;  /* 0x0000100301007387 */ /* 0x0009e80000100800 */
[----:B-123--:R4:W-:Y:S02]  /*3cb0*/  STL [R1+0x18], R0 ;  /* 0x0000180001007387 */ /* 0x00e9e40000100800 */
.L_x_467:
[----:B--2---:R-:W2:Y:S01]  /*3cc0*/  LDL R249, [R1+0x4] ;  /* 0x0000040001f97983 */ /* 0x004ea20000100800 */
[----:B------:R-:W-:Y:S01]  /*3cd0*/  USHF.L.U32 UR17, UR41, 0x6, URZ ;  /* 0x0000000629117899 */ /* 0x000fe200080006ff */
[----:B-1----:R-:W-:Y:S01]  /*3ce0*/  MOV R244, UR10 ;  /* 0x0000000a00f47c02 */ /* 0x002fe20008000f00 */
[----:B------:R-:W-:Y:S02]  /*3cf0*/  UIADD3 UR48, UPT, UPT, UR48, -0x40, URZ ;  /* 0xffffffc030307890 */ /* 0x000fe4000fffe0ff */
[----:B------:R-:W3:Y:S01]  /*3d00*/  LDL.LU R248, [R1] ;  /* 0x0000000001f87983 */ /* 0x000ee20000300800 */
[----:B------:R-:W-:Y:S01]  /*3d10*/  UIADD3 UR17, UPT, UPT, UR17, 0x40, URZ ;  /* 0x0000004011117890 */ /* 0x000fe2000fffe0ff */
[----:B------:R-:W-:Y:S01]  /*3d20*/  MOV R245, UR11 ;  /* 0x0000000b00f57c02 */ /* 0x000fe20008000f00 */
[----:B------:R-:W-:Y:S02]  /*3d30*/  UISETP.GE.AND UP0, UPT, UR48, UR52, UPT ;  /* 0x000000343000728c */ /* 0x000fe4000bf06270 */
[----:B------:R-:W3:Y:S01]  /*3d40*/  LDL R247, [R1+0x8] ;  /* 0x0000080001f77983 */ /* 0x000ee20000100800 */
[----:B------:R-:W-:Y:S02]  /*3d50*/  UIADD3 UR46, UPT, UPT, UR46, -0x1, URZ ;  /* 0xffffffff2e2e7890 */ /* 0x000fe4000fffe0ff */
[----:B------:R-:W-:Y:S02]  /*3d60*/  UISETP.LT.AND UP0, UPT, UR17, UR37, UP0 ;  /* 0x000000251100728c */ /* 0x000fe40008701270 */
[----:B------:R-:W3:Y:S05]  /*3d70*/  LDL R246, [R1+0x14] ;  /* 0x0000140001f67983 */ /* 0x000eea0000100800 */
[----:B----4-:R-:W4:Y:S01]  /*3d80*/  LDL R3, [R1+0xc] ;  /* 0x00000c0001037983 */ /* 0x010f220000100800 */
[----:B------:R-:W-:Y:S01]  /*3d90*/  PLOP3.LUT P1, PT, PT, PT, UP0, 0x80, 0x8 ;  /* 0x000000000008781c */ /* 0x000fe20003f2f008 */
[----:B------:R-:W-:Y:S03]  /*3da0*/  UISETP.GT.AND UP0, UPT, UR46, UR51, UPT ;  /* 0x000000332e00728c */ /* 0x000fe6000bf04270 */
[----:B------:R-:W4:Y:S05]  /*3db0*/  LDL R2, [R1+0x18] ;  /* 0x0000180001027983 */ /* 0x000f2a0000100800 */
[----:B------:R-:W4:Y:S05]  /*3dc0*/  LDL R0, [R1+0x10] ;  /* 0x0000100001007983 */ /* 0x000f2a0000100800 */
[----:B------:R-:W0:Y:S01]  /*3dd0*/  LDGDEPBAR ;  /* 0x00000000000079af */ /* 0x000e220000000000 */
[----:B------:R-:W-:Y:S04]  /*3de0*/  @UP0 UIADD3 UR19, UP1, UPT, UR58, -0x100, URZ ;  /* 0xffffff003a130890 */ /* 0x000fe8000ff3e0ff */
[----:B------:R1:W-:Y:S01]  /*3df0*/  STL [R1+0x84], R110 ;  /* 0x0000846e01007387 */ /* 0x0003e20000100800 */
[----:B------:R-:W-:Y:S02]  /*3e00*/  @UP0 UIADD3.X UR17, UPT, UPT, UR59, -0x1, URZ, UP1, !UPT ;  /* 0xffffffff3b110890 */ /* 0x000fe40008ffe4ff */
[----:B------:R-:W-:Y:S02]  /*3e10*/  @UP0 UIADD3 UR10, UP1, UPT, UR10, -0x100, URZ ;  /* 0xffffff000a0a0890 */ /* 0x000fe4000ff3e0ff */
[----:B------:R-:W-:Y:S02]  /*3e20*/  STL [R1+0x80], R109 ;  /* 0x0000806d01007387 */ /* 0x000fe40000100800 */
[----:B------:R-:W-:Y:S03]  /*3e30*/  @UP0 UIADD3.X UR11, UPT, UPT, UR11, -0x1, URZ, UP1, !UPT ;  /* 0xffffffff0b0b0890 */ /* 0x000fe60008ffe4ff */
[----:B------:R-:W-:Y:S05]  /*3e40*/  STL [R1+0x7c], R108 ;  /* 0x00007c6c01007387 */ /* 0x000fea0000100800 */
[----:B------:R-:W-:Y:S05]  /*3e50*/  STL [R1+0x78], R107 ;  /* 0x0000786b01007387 */ /* 0x000fea0000100800 */
[----:B------:R-:W-:Y:S05]  /*3e60*/  STL [R1+0x74], R106 ;  /* 0x0000746a01007387 */ /* 0x000fea0000100800 */
[----:B------:R-:W-:Y:S05]  /*3e70*/  STL [R1+0x70], R105 ;  /* 0x0000706901007387 */ /* 0x000fea0000100800 */
[----:B------:R-:W-:Y:S05]  /*3e80*/  STL [R1+0x6c], R104 ;  /* 0x00006c6801007387 */ /* 0x000fea0000100800 */
[----:B------:R-:W-:Y:S05]  /*3e90*/  STL [R1+0x68], R103 ;  /* 0x0000686701007387 */ /* 0x000fea0000100800 */
[----:B------:R-:W-:Y:S05]  /*3ea0*/  STL [R1+0x64], R102 ;  /* 0x0000646601007387 */ /* 0x000fea0000100800 */
[----:B------:R-:W-:Y:S05]  /*3eb0*/  STL [R1+0x60], R101 ;  /* 0x0000606501007387 */ /* 0x000fea0000100800 */
[----:B------:R1:W-:Y:S02]  /*3ec0*/  STL [R1+0x58], R100 ;  /* 0x0000586401007387 */ /* 0x0003e40000100800 */
[----:B-1----:R-:W1:Y:S01]  /*3ed0*/  S2R R110, SR_TID.X ;  /* 0x00000000006e7919 */ /* 0x002e620000002100 */
[----:B------:R-:W-:Y:S04]  /*3ee0*/  DEPBAR.LE SB0, 0x0 ;  /* 0x000080000000791a */ /* 0x000fe80000000000 */
[----:B------:R-:W-:Y:S06]  /*3ef0*/  BAR.SYNC.DEFER_BLOCKING 0x0 ;  /* 0x0000000000007b1d */ /* 0x000fec0000010000 */
[----:B------:R-:W-:Y:S01]  /*3f00*/  LDSM.16.M88.4 R16, [R252] ;  /* 0x00000000fc10783b */ /* 0x000fe20000000200 */
[C---:B-1----:R-:W-:Y:S04]  /*3f10*/  SHF.L.U32 R100, R110.reuse, 0x5, RZ ;  /* 0x000000056e647819 */ /* 0x042fe800000006ff */
[----:B--2---:R-:W1:Y:S05]  /*3f20*/  LDSM.16.M88.4 R8, [R249+0xc000] ;  /* 0x00c00000f908783b */ /* 0x004e6a0000000200 */
[----:B------:R-:W2:Y:S05]  /*3f30*/  LDSM.16.M88.4 R68, [R249+0xc800] ;  /* 0x00c80000f944783b */ /* 0x000eaa0000000200 */
[----:B---3--:R-:W-:Y:S05]  /*3f40*/  LDSM.16.M88.4 R72, [R248] ;  /* 0x00000000f848783b */ /* 0x008fea0000000200 */
[----:B------:R-:W3:Y:S05]  /*3f50*/  LDSM.16.M88.4 R76, [R247+0xc000] ;  /* 0x00c00000f74c783b */ /* 0x000eea0000000200 */
[----:B------:R-:W3:Y:S05]  /*3f60*/  LDSM.16.M88.4 R80, [R247+0xc800] ;  /* 0x00c80000f750783b */ /* 0x000eea0000000200 */
[----:B------:R-:W-:Y:S05]  /*3f70*/  LDSM.16.M88.4 R84, [R246] ;  /* 0x00000000f654783b */ /* 0x000fea0000000200 */
[----:B----4-:R-:W4:Y:S05]  /*3f80*/  LDSM.16.M88.4 R88, [R3+0xc000] ;  /* 0x00c000000358783b */ /* 0x010f2a0000000200 */
        /* <DEDUP_REMOVED lines=10> */
[C---:B------:R-:W-:Y:S08]  /*4030*/  HMMA.16816.F32 R12, R72.reuse, R80, R12 ;  /* 0x00000050480c723c */ /* 0x040ff0000000180c */
        /* <DEDUP_REMOVED lines=16> */
[----:B------:R-:W2:Y:S02]  /*4140*/  LDSM.16.M88.4 R92, [R246+0x2000] ;  /* 0x00200000f65c783b */ /* 0x000ea40000000200 */
        /* <DEDUP_REMOVED lines=21> */
[C---:B---3--:R-:W-:Y:S08]  /*42a0*/  HMMA.16816.F32 R4, R76.reuse, R80, R4 ;  /* 0x000000504c04723c */ /* 0x048ff00000001804 */
[C---:B------:R-:W-:Y:S01]  /*42b0*/  HMMA.16816.F32 R8, R76.reuse, R82, R8 ;  /* 0x000000524c08723c */ /* 0x040fe20000001808 */
[----:B------:R-:W-:Y:S07]  /*42c0*/  LDSM.16.M88.4 R80, [R3+0x10000] ;  /* 0x010000000350783b */ /* 0x000fee0000000200 */
[C---:B--2---:R-:W-:Y:S08]  /*42d0*/  HMMA.16816.F32 R12, R76.reuse, R72, R12 ;  /* 0x000000484c0c723c */ /* 0x044ff0000000180c */
        /* <DEDUP_REMOVED lines=8> */
[----:B------:R1:W4:Y:S05]  /*4360*/  LDSM.16.M88.4 R68, [R3+0x10800] ;  /* 0x010800000344783b */ /* 0x00032a0000000200 */
[----:B------:R3:W4:Y:S02]  /*4370*/  LDSM.16.M88.4 R84, [R2+0x4000] ;  /* 0x004000000254783b */ /* 0x0007240000000200 */
[C---:B------:R-:W-:Y:S08]  /*4380*/  HMMA.16816.F32 R4, R92.reuse, R96, R4 ;  /* 0x000000605c04723c */ /* 0x040ff00000001804 */
[C---:B------:R-:W-:Y:S08]  /*4390*/  HMMA.16816.F32 R8, R92.reuse, R98, R8 ;  /* 0x000000625c08723c */ /* 0x040ff00000001808 */
[C---:B--2---:R-:W-:Y:S01]  /*43a0*/  HMMA.16816.F32 R12, R92.reuse, R72, R12 ;  /* 0x000000485c0c723c */ /* 0x044fe2000000180c */
[----:B-1----:R-:W2:Y:S02]  /*43b0*/  LDL R3, [R1+0x4c] ;  /* 0x00004c0001037983 */ /* 0x002ea40000100800 */
[C---:B------:R-:W-:Y:S02]  /*43c0*/  SHF.L.U32 R72, R110.reuse, 0x1, RZ ;  /* 0x000000016e487819 */ /* 0x040fe400000006ff */
[----:B------:R-:W-:Y:S01]  /*43d0*/  SHF.R.U32.HI R73, RZ, 0x2, R110 ;  /* 0x00000002ff497819 */ /* 0x000fe2000001166e */
[----:B------:R-:W-:Y:S01]  /*43e0*/  IMAD.SHL.U32 R110, R110, 0x10, RZ ;  /* 0x000000106e6e7824 */ /* 0x000fe200078e00ff */
[----:B---3--:R-:W-:Y:S01]  /*43f0*/  MOV R2, UR41 ;  /* 0x0000002900027c02 */ /* 0x008fe20008000f00 */
[----:B------:R-:W-:Y:S01]  /*4400*/  HMMA.16816.F32 R16, R92, R74, R16 ;  /* 0x0000004a5c10723c */ /* 0x000fe20000001810 */
[----:B------:R-:W3:Y:S02]  /*4410*/  LDL R75, [R1+0x40] ;  /* 0x00004000014b7983 */ /* 0x000ee40000100800 */
[----:B------:R-:W-:Y:S03]  /*4420*/  LOP3.LUT R110, R110, 0x1c0, RZ, 0xc0, !PT ;  /* 0x000001c06e6e7812 */ /* 0x000fe600078ec0ff */
[----:B------:R-:W3:Y:S02]  /*4430*/  LDL R74, [R1+0x48] ;  /* 0x00004800014a7983 */ /* 0x000ee40000100800 */
[C---:B------:R-:W-:Y:S08]  /*4440*/  HMMA.16816.F32 R4, R76.reuse, R80, R4 ;  /* 0x000000504c04723c */ /* 0x040ff00000001804 */
[C---:B------:R-:W-:Y:S08]  /*4450*/  HMMA.16816.F32 R8, R76.reuse, R82, R8 ;  /* 0x000000524c08723c */ /* 0x040ff00000001808 */
[C---:B----4-:R-:W-:Y:S08]  /*4460*/  HMMA.16816.F32 R12, R76.reuse, R68, R12 ;  /* 0x000000444c0c723c */ /* 0x050ff0000000180c */
[----:B------:R-:W-:Y:S01]  /*4470*/  HMMA.16816.F32 R16, R76, R70, R16 ;  /* 0x000000464c10723c */ /* 0x000fe20000001810 */
[----:B------:R1:W4:Y:S01]  /*4480*/  LDSM.16.M88.4 R68, [R0+0x10800] ;  /* 0x010800000044783b */ /* 0x0003220000000200 */
[----:B------:R-:W-:Y:S06]  /*4490*/  MOV R76, 0x3f ;  /* 0x0000003f004c7802 */ /* 0x000fec0000000f00 */
[C---:B------:R-:W-:Y:S08]  /*44a0*/  HMMA.16816.F32 R4, R84.reuse, R88, R4 ;  /* 0x000000585404723c */ /* 0x040ff00000001804 */
[C---:B------:R-:W-:Y:S03]  /*44b0*/  HMMA.16816.F32 R8, R84.reuse, R90, R8 ;  /* 0x0000005a5408723c */ /* 0x040fe60000001808 */
[----:B-1----:R-:W-:Y:S08]  /*44c0*/  @!P1 LOP3.LUT R0, R72, 0x6, RZ, 0xc0, !PT ;  /* 0x0000000648009812 */ /* 0x002ff000078ec0ff */
[----:B------:R-:W-:Y:S01]  /*44d0*/  FMUL.FTZ R5, R5, UR15 ;  /* 0x0000000f05057c20 */ /* 0x000fe20008410000 */
[--C-:B------:R-:W-:Y:S01]  /*44e0*/  @!P1 LOP3.LUT R0, R0, 0xe0, R73.reuse, 0xf8, !PT ;  /* 0x000000e000009812 */ /* 0x100fe200078ef849 */
[----:B------:R-:W-:Y:S01]  /*44f0*/  FMUL.FTZ R4, R4, UR15 ;  /* 0x0000000f04047c20 */ /* 0x000fe20008410000 */
[----:B------:R-:W-:Y:S01]  /*4500*/  FMUL.FTZ R7, R7, UR15 ;  /* 0x0000000f07077c20 */ /* 0x000fe20008410000 */
[----:B------:R-:W-:Y:S01]  /*4510*/  MUFU.TANH R91, R5 ;  /* 0x00000005005b7308 */ /* 0x000fe20000002400 */
[----:B------:R-:W-:Y:S01]  /*4520*/  @!P1 LEA R0, R2, R0, 0x6 ;  /* 0x0000000002009211 */ /* 0x000fe200078e30ff */
[----:B------:R-:W-:Y:S02]  /*4530*/  FMUL.FTZ R6, R6, UR15 ;  /* 0x0000000f06067c20 */ /* 0x000fe40008410000 */
[----:B------:R-:W-:Y:S01]  /*4540*/  FMUL.FTZ R10, R10, UR15 ;  /* 0x0000000f0a0a7c20 */ /* 0x000fe20008410000 */
[----:B------:R-:W-:Y:S01]  /*4550*/  FMUL.FTZ R11, R11, UR15 ;  /* 0x0000000f0b0b7c20 */ /* 0x000fe20008410000 */
[----:B------:R-:W-:Y:S01]  /*4560*/  FMUL.FTZ R8, R8, UR15 ;  /* 0x0000000f08087c20 */ /* 0x000fe20008410000 */
[----:B------:R-:W-:Y:S03]  /*4570*/  FMUL.FTZ R9, R9, UR15 ;  /* 0x0000000f09097c20 */ /* 0x000fe60008410000 */
[----:B------:R1:W-:Y:S01]  /*4580*/  MUFU.TANH R97, R7 ;  /* 0x0000000700617308 */ /* 0x0003e20000002400 */
[C---:B----4-:R-:W-:Y:S09]  /*4590*/  HMMA.16816.F32 R12, R84.reuse, R68, R12 ;  /* 0x00000044540c723c */ /* 0x050ff2000000180c */
[----:B------:R-:W4:Y:S01]  /*45a0*/  MUFU.TANH R92, R4 ;  /* 0x00000004005c7308 */ /* 0x000f220000002400 */
[----:B------:R-:W-:Y:S09]  /*45b0*/  HMMA.16816.F32 R16, R84, R70, R16 ;  /* 0x000000465410723c */ /* 0x000ff20000001810 */
[----:B------:R4:W4:Y:S01]  /*45c0*/  MUFU.TANH R98, R6 ;  /* 0x0000000600627308 */ /* 0x0009220000002400 */
[----:B-1----:R-:W-:Y:S01]  /*45d0*/  @!P1 IADD3 R7, PT, PT, R0, 0x1, RZ ;  /* 0x0000000100079810 */ /* 0x002fe20007ffe0ff */
[----:B------:R-:W-:Y:S01]  /*45e0*/  FMUL.FTZ R14, R14, UR15 ;  /* 0x0000000f0e0e7c20 */ /* 0x000fe20008410000 */
[----:B------:R-:W-:Y:S01]  /*45f0*/  FMUL.FTZ R12, R12, UR15 ;  /* 0x0000000f0c0c7c20 */ /* 0x000fe20008410000 */
[----:B------:R-:W-:Y:S06]  /*4600*/  FMUL.FTZ R13, R13, UR15 ;  /* 0x0000000f0d0d7c20 */ /* 0x000fec0008410000 */
[----:B------:R1:W3:Y:S01]  /*4610*/  MUFU.TANH R90, R8 ;  /* 0x00000008005a7308 */ /* 0x0002e20000002400 */
[----:B----4-:R-:W-:Y:S02]  /*4620*/  IMAD.MOV.U32 R2, RZ, RZ, R92 ;  /* 0x000000ffff027224 */ /* 0x010fe400078e005c */
[----:B------:R-:W-:Y:S01]  /*4630*/  FMUL.FTZ R15, R15, UR15 ;  /* 0x0000000f0f0f7c20 */ /* 0x000fe20008410000 */
[----:B------:R-:W-:Y:S01]  /*4640*/  FMUL.FTZ R16, R16, UR15 ;  /* 0x0000000f10107c20 */ /* 0x000fe20008410000 */
[----:B------:R-:W-:Y:S01]  /*4650*/  FMUL.FTZ R17, R17, UR15 ;  /* 0x0000000f11117c20 */ /* 0x000fe20008410000 */
[----:B------:R-:W-:Y:S04]  /*4660*/  FMUL.FTZ R18, R18, UR15 ;  /* 0x0000000f12127c20 */ /* 0x000fe80008410000 */
[----:B------:R4:W-:Y:S01]  /*4670*/  MUFU.TANH R96, R14 ;  /* 0x0000000e00607308 */ /* 0x0009e20000002400 */
[----:B------:R-:W-:Y:S01]  /*4680*/  MOV R6, R91 ;  /* 0x0000005b00067202 */ /* 0x000fe20000000f00 */
[----:B------:R-:W-:Y:S08]  /*4690*/  FMUL.FTZ R19, R19, UR15 ;  /* 0x0000000f13137c20 */ /* 0x000ff00008410000 */
[----:B------:R-:W3:Y:S01]  /*46a0*/  MUFU.TANH R89, R9 ;  /* 0x0000000900597308 */ /* 0x000ee20000002400 */
[----:B-1----:R-:W-:Y:S09]  /*46b0*/  MOV R8, R98 ;  /* 0x0000006200087202 */ /* 0x002ff20000000f00 */
[----:B------:R1:W3:Y:S01]  /*46c0*/  MUFU.TANH R99, R10 ;  /* 0x0000000a00637308 */ /* 0x0002e20000002400 */
[----:B----4-:R-:W4:Y:S09]  /*46d0*/  LDL R14, [R1+0x44] ;  /* 0x00004400010e7983 */ /* 0x010f320000100800 */
[----:B------:R1:W3:Y:S10]  /*46e0*/  MUFU.TANH R246, R11 ;  /* 0x0000000b00f67308 */ /* 0x0002f40000002400 */
[----:B------:R1:W-:Y:S02]  /*46f0*/  MUFU.TANH R88, R12 ;  /* 0x0000000c00587308 */ /* 0x0003e40000002400 */
[----:B-1----:R-:W4:Y:S08]  /*4700*/  LDL R10, [R1+0x54] ;  /* 0x00005400010a7983 */ /* 0x002f300000100800 */
[----:B------:R1:W3:Y:S01]  /*4710*/  MUFU.TANH R87, R13 ;  /* 0x0000000d00577308 */ /* 0x0002e20000002400 */
[----:B------:R-:W4:Y:S09]  /*4720*/  LDL R11, [R1+0x50] ;  /* 0x00005000010b7983 */ /* 0x000f320000100800 */
[----:B------:R-:W4:Y:S01]  /*4730*/  MUFU.TANH R95, R15 ;  /* 0x0000000f005f7308 */ /* 0x000f220000002400 */
[----:B------:R-:W-:Y:S04]  /*4740*/  LOP3.LUT R12, R100, 0xc00, RZ, 0xc0, !PT ;  /* 0x00000c00640c7812 */ /* 0x000fe800078ec0ff */
[----:B------:R-:W-:Y:S05]  /*4750*/  LOP3.LUT R12, R12, 0x6, R72, 0xf8, !PT ;  /* 0x000000060c0c7812 */ /* 0x000fea00078ef848 */
[----:B------:R-:W-:Y:S01]  /*4760*/  MUFU.TANH R86, R16 ;  /* 0x0000001000567308 */ /* 0x000fe20000002400 */
[----:B-1----:R-:W-:Y:S04]  /*4770*/  LOP3.LUT R13, R72, 0x38, RZ, 0xc0, !PT ;  /* 0x00000038480d7812 */ /* 0x002fe800078ec0ff */
[----:B------:R-:W-:Y:S05]  /*4780*/  LOP3.LUT R13, R13, 0x20, R73, 0x78, !PT ;  /* 0x000000200d0d7812 */ /* 0x000fea00078e7849 */
[----:B------:R-:W1:Y:S01]  /*4790*/  MUFU.TANH R85, R17 ;  /* 0x0000001100557308 */ /* 0x000e620000002400 */
[----:B------:R-:W-:Y:S02]  /*47a0*/  LOP3.LUT R12, R12, R13, R110, 0xfe, !PT ;  /* 0x0000000d0c0c7212 */ /* 0x000fe400078efe6e */
[----:B------:R-:W1:Y:S02]  /*47b0*/  S2R R110, SR_TID.X ;  /* 0x00000000006e7919 */ /* 0x000e640000002100 */
[----:B------:R-:W-:Y:S05]  /*47c0*/  LEA R82, R12, UR4, 0x1 ;  /* 0x000000040c527c11 */ /* 0x000fea000f8e08ff */
[----:B------:R-:W-:Y:S10]  /*47d0*/  MUFU.TANH R94, R18 ;  /* 0x00000012005e7308 */ /* 0x000ff40000002400 */
[----:B------:R-:W-:Y:S01]  /*47e0*/  MUFU.TANH R93, R19 ;  /* 0x00000013005d7308 */ /* 0x000fe20000002400 */
[C---:B--2---:R-:W-:Y:S01]  /*47f0*/  FSETP.NEU.FTZ.AND P0, PT, R3.reuse, -INF , PT ;  /* 0xff8000000300780b */ /* 0x044fe20003f1d000 */
[----:B------:R-:W-:Y:S05]  /*4800*/  FMUL.FTZ R3, R3, 1.4426950216293334961 ;  /* 0x3fb8aa3b03037820 */ /* 0x000fea0000410000 */
[----:B------:R-:W-:Y:S02]  /*4810*/  FSEL R3, R3, RZ, P0 ;  /* 0x000000ff03037208 */ /* 0x000fe40000000000 */
[C---:B---3--:R-:W-:Y:S02]  /*4820*/  @!P1 VIADDMNMX R5, R75.reuse, -R76, UR37, PT ;  /* 0x000000254b059e46 */ /* 0x048fe4000b80094c */
[----:B------:R-:W-:Y:S02]  /*4830*/  MOV R76, 0x37 ;  /* 0x00000037004c7802 */ /* 0x000fe40000000f00 */
[-C--:B------:R-:W-:Y:S02]  /*4840*/  @!P1 ISETP.GE.AND P4, PT, R0, R5.reuse, PT ;  /* 0x000000050000920c */ /* 0x080fe40003f86270 */
[----:B------:R-:W-:Y:S02]  /*4850*/  @!P1 VIADDMNMX R4, R75, -R76, UR37, PT ;  /* 0x000000254b049e46 */ /* 0x000fe4000b80094c */
[----:B------:R-:W-:Y:S02]  /*4860*/  @!P1 FSEL R2, R92, -INF , !P4 ;  /* 0xff8000005c029808 */ /* 0x000fe40006000000 */
[----:B------:R-:W-:Y:S02]  /*4870*/  @!P1 ISETP.GE.AND P4, PT, R7, R5, PT ;  /* 0x000000050700920c */ /* 0x000fe40003f86270 */
[----:B------:R-:W-:Y:S01]  /*4880*/  FSETP.NEU.FTZ.AND P0, PT, R74, -INF , PT ;  /* 0xff8000004a00780b */ /* 0x000fe20003f1d000 */
[--C-:B------:R-:W-:Y:S01]  /*4890*/  FFMA.FTZ R2, R2, UR14, -R3.reuse ;  /* 0x0000000e02027c23 */ /* 0x100fe20008010803 */
[----:B------:R-:W-:Y:S02]  /*48a0*/  @!P1 FSEL R6, R91, -INF , !P4 ;  /* 0xff8000005b069808 */ /* 0x000fe40006000000 */
[-C--:B------:R-:W-:Y:S01]  /*48b0*/  @!P1 ISETP.GE.AND P4, PT, R0, R4.reuse, PT ;  /* 0x000000040000920c */ /* 0x080fe20003f86270 */
[----:B------:R2:W-:Y:S01]  /*48c0*/  MUFU.EX2 R109, R2 ;  /* 0x00000002006d7308 */ /* 0x0005e20000000800 */
[----:B------:R-:W-:Y:S01]  /*48d0*/  MOV R76, 0x20 ;  /* 0x00000020004c7802 */ /* 0x000fe20000000f00 */
[--C-:B------:R-:W-:Y:S01]  /*48e0*/  FFMA.FTZ R6, R6, UR14, -R3.reuse ;  /* 0x0000000e06067c23 */ /* 0x100fe20008010803 */
[----:B------:R-:W-:Y:S07]  /*48f0*/  @!P1 FSEL R8, R98, -INF , !P4 ;  /* 0xff80000062089808 */ /* 0x000fee0006000000 */
[----:B------:R3:W-:Y:S01]  /*4900*/  MUFU.EX2 R108, R6 ;  /* 0x00000006006c7308 */ /* 0x0007e20000000800 */
[----:B--2---:R-:W-:Y:S05]  /*4910*/  FMUL.FTZ R2, R74, 1.4426950216293334961 ;  /* 0x3fb8aa3b4a027820 */ /* 0x004fea0000410000 */
[----:B------:R-:W-:Y:S02]  /*4920*/  FSEL R2, R2, RZ, P0 ;  /* 0x000000ff02027208 */ /* 0x000fe40000000000 */
[----:B------:R-:W-:Y:S01]  /*4930*/  @!P1 ISETP.GE.AND P0, PT, R7, R4, PT ;  /* 0x000000040700920c */ /* 0x000fe20003f06270 */
[----:B------:R-:W-:Y:S01]  /*4940*/  @!P1 VIADD R7, R0, 0x8 ;  /* 0x0000000800079836 */ /* 0x000fe20000000000 */
[----:B---3--:R-:W-:Y:S01]  /*4950*/  MOV R6, R97 ;  /* 0x0000006100067202 */ /* 0x008fe20000000f00 */
[--C-:B------:R-:W-:Y:S01]  /*4960*/  FFMA.FTZ R8, R8, UR14, -R2.reuse ;  /* 0x0000000e08087c23 */ /* 0x100fe20008010802 */
[----:B------:R-:W-:Y:S02]  /*4970*/  @!P1 FSEL R6, R97, -INF , !P0 ;  /* 0xff80000061069808 */ /* 0x000fe40004000000 */
[-C--:B------:R-:W-:Y:S01]  /*4980*/  @!P1 ISETP.GE.AND P0, PT, R7, R5.reuse, PT ;  /* 0x000000050700920c */ /* 0x080fe20003f06270 */
[----:B------:R2:W-:Y:S02]  /*4990*/  MUFU.EX2 R106, R8 ;  /* 0x00000008006a7308 */ /* 0x0005e40000000800 */
[--C-:B------:R-:W-:Y:S01]  /*49a0*/  FFMA.FTZ R9, R6, UR14, -R2.reuse ;  /* 0x0000000e06097c23 */ /* 0x100fe20008010802 */
[----:B------:R-:W-:Y:S07]  /*49b0*/  @!P1 IADD3 R6, PT, PT, R0, 0x9, RZ ;  /* 0x0000000900069810 */ /* 0x000fee0007ffe0ff */
[----:B------:R3:W1:Y:S01]  /*49c0*/  MUFU.EX2 R105, R9 ;  /* 0x0000000900697308 */ /* 0x0006620000000800 */
[----:B--2---:R-:W-:Y:S02]  /*49d0*/  MOV R8, R90 ;  /* 0x0000005a00087202 */ /* 0x004fe40000000f00 */
[----:B------:R-:W-:Y:S02]  /*49e0*/  @!P1 FSEL R8, R90, -INF , !P0 ;  /* 0xff8000005a089808 */ /* 0x000fe40004000000 */
[----:B------:R-:W-:Y:S03]  /*49f0*/  @!P1 ISETP.GE.AND P0, PT, R6, R5, PT ;  /* 0x000000050600920c */ /* 0x000fe60003f06270 */
[--C-:B------:R-:W-:Y:S01]  /*4a00*/  FFMA.FTZ R8, R8, UR14, -R3.reuse ;  /* 0x0000000e08087c23 */ /* 0x100fe20008010803 */
[----:B---3--:R-:W-:Y:S02]  /*4a10*/  MOV R9, R89 ;  /* 0x0000005900097202 */ /* 0x008fe40000000f00 */
[----:B------:R-:W-:Y:S01]  /*4a20*/  @!P1 FSEL R9, R89, -INF , !P0 ;  /* 0xff80000059099808 */ /* 0x000fe20004000000 */
[----:B------:R2:W-:Y:S01]  /*4a30*/  MUFU.EX2 R251, R8 ;  /* 0x0000000800fb7308 */ /* 0x0005e20000000800 */
[-C--:B------:R-:W-:Y:S02]  /*4a40*/  @!P1 ISETP.GE.AND P0, PT, R7, R4.reuse, PT ;  /* 0x000000040700920c */ /* 0x080fe40003f06270 */
[----:B------:R-:W-:Y:S02]  /*4a50*/  MOV R7, R99 ;  /* 0x0000006300077202 */ /* 0x000fe40000000f00 */
[----:B------:R-:W-:Y:S02]  /*4a60*/  @!P1 FSEL R7, R99, -INF , !P0 ;  /* 0xff80000063079808 */ /* 0x000fe40004000000 */
[----:B------:R-:W-:Y:S02]  /*4a70*/  @!P1 ISETP.GE.AND P0, PT, R6, R4, PT ;  /* 0x000000040600920c */ /* 0x000fe40003f06270 */
[----:B------:R-:W-:Y:S02]  /*4a80*/  MOV R6, R246 ;  /* 0x000000f600067202 */ /* 0x000fe40000000f00 */
[----:B------:R-:W-:Y:S01]  /*4a90*/  @!P1 FSEL R6, R246, -INF , !P0 ;  /* 0xff800000f6069808 */ /* 0x000fe20004000000 */
[--C-:B--2---:R-:W-:Y:S04]  /*4aa0*/  FFMA.FTZ R8, R9, UR14, -R3.reuse ;  /* 0x0000000e09087c23 */ /* 0x104fe80008010803 */
[--C-:B------:R-:W-:Y:S01]  /*4ab0*/  FFMA.FTZ R9, R6, UR14, -R2.reuse ;  /* 0x0000000e06097c23 */ /* 0x100fe20008010802 */
[C---:B------:R-:W-:Y:S01]  /*4ac0*/  @!P1 IADD3 R6, PT, PT, R0.reuse, 0x11, RZ ;  /* 0x0000001100069810 */ /* 0x040fe20007ffe0ff */
[----:B------:R2:W-:Y:S10]  /*4ad0*/  MUFU.EX2 R249, R8 ;  /* 0x0000000800f97308 */ /* 0x0005f40000000800 */
[----:B------:R3:W-:Y:S01]  /*4ae0*/  MUFU.EX2 R103, R9 ;  /* 0x0000000900677308 */ /* 0x0007e20000000800 */
[--C-:B--2---:R-:W-:Y:S01]  /*4af0*/  FFMA.FTZ R8, R7, UR14, -R2.reuse ;  /* 0x0000000e07087c23 */ /* 0x104fe20008010802 */
[----:B------:R-:W-:Y:S08]  /*4b00*/  @!P1 VIADD R7, R0, 0x10 ;  /* 0x0000001000079836 */ /* 0x000ff00000000000 */
[----:B------:R2:W-:Y:S01]  /*4b10*/  MUFU.EX2 R104, R8 ;  /* 0x0000000800687308 */ /* 0x0005e20000000800 */
[----:B------:R-:W-:Y:S02]  /*4b20*/  @!P1 ISETP.GE.AND P0, PT, R7, R5, PT ;  /* 0x000000050700920c */ /* 0x000fe40003f06270 */
[----:B---3--:R-:W-:Y:S02]  /*4b30*/  MOV R9, R87 ;  /* 0x0000005700097202 */ /* 0x008fe40000000f00 */
[----:B--2---:R-:W-:Y:S02]  /*4b40*/  MOV R8, R88 ;  /* 0x0000005800087202 */ /* 0x004fe40000000f00 */
[----:B------:R-:W-:Y:S02]  /*4b50*/  @!P1 FSEL R8, R88, -INF , !P0 ;  /* 0xff80000058089808 */ /* 0x000fe40004000000 */
[----:B------:R-:W-:Y:S02]  /*4b60*/  @!P1 ISETP.GE.AND P0, PT, R6, R5, PT ;  /* 0x000000050600920c */ /* 0x000fe40003f06270 */
[----:B----4-:R-:W-:Y:S01]  /*4b70*/  LEA R252, R10, UR4, 0x1 ;  /* 0x000000040afc7c11 */ /* 0x010fe2000f8e08ff */
[--C-:B------:R-:W-:Y:S01]  /*4b80*/  FFMA.FTZ R8, R8, UR14, -R3.reuse ;  /* 0x0000000e08087c23 */ /* 0x100fe20008010803 */
[----:B------:R-:W-:Y:S02]  /*4b90*/  @!P1 FSEL R9, R87, -INF , !P0 ;  /* 0xff80000057099808 */ /* 0x000fe40004000000 */
[----:B------:R-:W-:Y:S01]  /*4ba0*/  @!P1 ISETP.GE.AND P0, PT, R7, R4, PT ;  /* 0x000000040700920c */ /* 0x000fe20003f06270 */
[----:B------:R2:W-:Y:S01]  /*4bb0*/  MUFU.EX2 R107, R8 ;  /* 0x00000008006b7308 */ /* 0x0005e20000000800 */
[----:B------:R-:W-:Y:S02]  /*4bc0*/  MOV R7, R96 ;  /* 0x0000006000077202 */ /* 0x000fe40000000f00 */
[----:B------:R-:W-:Y:S02]  /*4bd0*/  @!P1 FSEL R7, R96, -INF , !P0 ;  /* 0xff80000060079808 */ /* 0x000fe40004000000 */
[-C--:B------:R-:W-:Y:S02]  /*4be0*/  @!P1 ISETP.GE.AND P0, PT, R6, R4.reuse, PT ;  /* 0x000000040600920c */ /* 0x080fe40003f06270 */
[----:B------:R-:W-:Y:S02]  /*4bf0*/  MOV R6, R95 ;  /* 0x0000005f00067202 */ /* 0x000fe40000000f00 */
[----:B------:R-:W-:Y:S01]  /*4c00*/  @!P1 FSEL R6, R95, -INF , !P0 ;  /* 0xff8000005f069808 */ /* 0x000fe20004000000 */
[--C-:B--2---:R-:W-:Y:S04]  /*4c10*/  FFMA.FTZ R8, R9, UR14, -R3.reuse ;  /* 0x0000000e09087c23 */ /* 0x104fe80008010803 */
[--C-:B------:R-:W-:Y:S01]  /*4c20*/  FFMA.FTZ R9, R6, UR14, -R2.reuse ;  /* 0x0000000e06097c23 */ /* 0x100fe20008010802 */
[----:B------:R-:W-:Y:S01]  /*4c30*/  @!P1 IADD3 R6, PT, PT, R0, 0x19, RZ ;  /* 0x0000001900069810 */ /* 0x000fe20007ffe0ff */
[----:B------:R2:W3:Y:S03]  /*4c40*/  MUFU.EX2 R250, R8 ;  /* 0x0000000800fa7308 */ /* 0x0004e60000000800 */
[----:B------:R-:W-:Y:S07]  /*4c50*/  @!P1 ISETP.GE.AND P4, PT, R6, R4, PT ;  /* 0x000000040600920c */ /* 0x000fee0003f86270 */
[----:B------:R-:W-:Y:S01]  /*4c60*/  MUFU.EX2 R101, R9 ;  /* 0x0000000900657308 */ /* 0x000fe20000000800 */
[--C-:B--2---:R-:W-:Y:S01]  /*4c70*/  FFMA.FTZ R8, R7, UR14, -R2.reuse ;  /* 0x0000000e07087c23 */ /* 0x104fe20008010802 */
[----:B------:R-:W-:Y:S01]  /*4c80*/  @!P1 VIADD R7, R0, 0x18 ;  /* 0x0000001800079836 */ /* 0x000fe20000000000 */
[----:B-1----:R-:W-:Y:S07]  /*4c90*/  MOV R0, R85 ;  /* 0x0000005500007202 */ /* 0x002fee0000000f00 */
[----:B------:R1:W-:Y:S01]  /*4ca0*/  MUFU.EX2 R102, R8 ;  /* 0x0000000800667308 */ /* 0x0003e20000000800 */
[-C--:B------:R-:W-:Y:S02]  /*4cb0*/  @!P1 ISETP.GE.AND P0, PT, R7, R5.reuse, PT ;  /* 0x000000050700920c */ /* 0x080fe40003f06270 */
[----:B-1----:R-:W-:Y:S02]  /*4cc0*/  MOV R8, R86 ;  /* 0x0000005600087202 */ /* 0x002fe40000000f00 */
[----:B------:R-:W-:Y:S02]  /*4cd0*/  @!P1 FSEL R8, R86, -INF , !P0 ;  /* 0xff80000056089808 */ /* 0x000fe40004000000 */
[----:B------:R-:W-:Y:S02]  /*4ce0*/  @!P1 ISETP.GE.AND P0, PT, R6, R5, PT ;  /* 0x000000050600920c */ /* 0x000fe40003f06270 */
[----:B------:R-:W-:Y:S01]  /*4cf0*/  F2FP.F16.F32.PACK_AB R6, R105, R106 ;  /* 0x0000006a6906723e */ /* 0x000fe200000000ff */
[--C-:B------:R-:W-:Y:S01]  /*4d00*/  FFMA.FTZ R5, R8, UR14, -R3.reuse ;  /* 0x0000000e08057c23 */ /* 0x100fe20008010803 */
[----:B------:R-:W-:Y:S02]  /*4d10*/  @!P1 FSEL R0, R85, -INF , !P0 ;  /* 0xff80000055009808 */ /* 0x000fe40004000000 */
[----:B------:R-:W-:Y:S01]  /*4d20*/  @!P1 ISETP.GE.AND P0, PT, R7, R4, PT ;  /* 0x000000040700920c */ /* 0x000fe20003f06270 */
[----:B------:R1:W-:Y:S01]  /*4d30*/  MUFU.EX2 R248, R5 ;  /* 0x0000000500f87308 */ /* 0x0003e20000000800 */
[----:B------:R-:W-:Y:S01]  /*4d40*/  F2FP.F16.F32.PACK_AB R7, R108, R109 ;  /* 0x0000006d6c07723e */ /* 0x000fe200000000ff */
[----:B------:R-:W-:Y:S01]  /*4d50*/  FFMA.FTZ R3, R0, UR14, -R3 ;  /* 0x0000000e00037c23 */ /* 0x000fe20008010803 */
[----:B------:R3:W-:Y:S05]  /*4d60*/  STS [R82+0x14400], R6 ;  /* 0x0144000652007388 */ /* 0x0007ea0000000800 */
[----:B------:R-:W-:Y:S02]  /*4d70*/  STS [R82+0x14000], R7 ;  /* 0x0140000752007388 */ /* 0x000fe40000000800 */
[----:B------:R2:W-:Y:S01]  /*4d80*/  MUFU.EX2 R247, R3 ;  /* 0x0000000300f77308 */ /* 0x0005e20000000800 */
[----:B-1----:R-:W-:Y:S02]  /*4d90*/  MOV R5, R94 ;  /* 0x0000005e00057202 */ /* 0x002fe40000000f00 */
[----:B------:R-:W-:Y:S02]  /*4da0*/  @!P1 FSEL R5, R94, -INF , !P0 ;  /* 0xff8000005e059808 */ /* 0x000fe40004000000 */
[C---:B------:R-:W-:Y:S03]  /*4db0*/  LEA R4, P0, R14.reuse, R244, 0x2 ;  /* 0x000000f40e047211 */ /* 0x040fe600078010ff */
[--C-:B------:R-:W-:Y:S01]  /*4dc0*/  FFMA.FTZ R0, R5, UR14, -R2.reuse ;  /* 0x0000000e05007c23 */ /* 0x100fe20008010802 */
[----:B------:R-:W-:Y:S02]  /*4dd0*/  LEA.HI.X R5, R14, R245, RZ, 0x2, P0 ;  /* 0x000000f50e057211 */ /* 0x000fe400000f14ff */
[----:B------:R-:W4:Y:S01]  /*4de0*/  LDL R245, [R1+0x20] ;  /* 0x0000200001f57983 */ /* 0x000f220000100800 */
[----:B--2---:R-:W-:Y:S01]  /*4df0*/  MOV R3, R93 ;  /* 0x0000005d00037202 */ /* 0x004fe20000000f00 */
[----:B------:R1:W-:Y:S01]  /*4e00*/  MUFU.EX2 R100, R0 ;  /* 0x0000000000647308 */ /* 0x0003e20000000800 */
[----:B------:R-:W-:Y:S02]  /*4e10*/  @!P1 FSEL R3, R93, -INF , !P4 ;  /* 0xff8000005d039808 */ /* 0x000fe40006000000 */
[----:B------:R-:W2:Y:S01]  /*4e20*/  LDG.E R80, desc[UR38][R4.64] ;  /* 0x0000002604507981 */ /* 0x000ea2000c1e1900 */
[----:B---3--:R-:W-:Y:S02]  /*4e30*/  F2FP.F16.F32.PACK_AB R6, R250, R107 ;  /* 0x0000006bfa06723e */ /* 0x008fe400000000ff */
[----:B------:R-:W-:Y:S01]  /*4e40*/  LOP3.LUT P1, RZ, R110, 0x2, RZ, 0xc0, !PT ;  /* 0x000000026eff7812 */ /* 0x000fe2000782c0ff */
[----:B------:R-:W-:Y:S01]  /*4e50*/  FFMA.FTZ R2, R3, UR14, -R2 ;  /* 0x0000000e03027c23 */ /* 0x000fe20008010802 */
[----:B------:R-:W-:Y:S02]  /*4e60*/  F2FP.F16.F32.PACK_AB R3, R249, R251 ;  /* 0x000000fbf903723e */ /* 0x000fe400000000ff */
[----:B------:R-:W-:Y:S01]  /*4e70*/  SEL R76, R76, 0xffffffe0, !P1 ;  /* 0xffffffe04c4c7807 */ /* 0x000fe20004800000 */
[----:B------:R3:W3:Y:S03]  /*4e80*/  MUFU.EX2 R244, R2 ;  /* 0x0000000200f47308 */ /* 0x0006e60000000800 */
[----:B------:R-:W-:Y:S02]  /*4e90*/  IADD3 R110, PT, PT, R76, R252, RZ ;  /* 0x000000fc4c6e7210 */ /* 0x000fe40007ffe0ff */
[----:B-1----:R-:W-:Y:S03]  /*4ea0*/  LEA R0, R12, UR5, 0x1 ;  /* 0x000000050c007c11 */ /* 0x002fe6000f8e08ff */
[----:B------:R-:W-:Y:S01]  /*4eb0*/  STL [R1], R110 ;  /* 0x0000006e01007387 */ /* 0x000fe20000100800 */
[C---:B------:R-:W-:Y:S02]  /*4ec0*/  IADD3 R83, PT, PT, R0.reuse, R11, RZ ;  /* 0x0000000b00537210 */ /* 0x040fe40007ffe0ff */
[C---:B------:R-:W-:Y:S02]  /*4ed0*/  IADD3 R81, PT, PT, R0.reuse, 0x20, RZ ;  /* 0x0000002000517810 */ /* 0x040fe40007ffe0ff */
[----:B------:R-:W-:Y:S01]  /*4ee0*/  @P2 IADD3 R81, PT, PT, R0, -0x20, RZ ;  /* 0xffffffe000512810 */ /* 0x000fe20007ffe0ff */
[----:B------:R1:W-:Y:S01]  /*4ef0*/  STS [R83], R3 ;  /* 0x0000000353007388 */ /* 0x0003e20000000800 */
[----:B---3--:R-:W-:Y:S02]  /*4f00*/  F2FP.F16.F32.PACK_AB R2, R103, R104 ;  /* 0x000000686702723e */ /* 0x008fe400000000ff */
[----:B------:R-:W-:Y:S02]  /*4f10*/  IADD3 R84, PT, PT, R11, R81, RZ ;  /* 0x000000510b547210 */ /* 0x000fe40007ffe0ff */
[----:B------:R-:W-:Y:S01]  /*4f20*/  F2FP.F16.F32.PACK_AB R0, R244, R100 ;  /* 0x00000064f400723e */ /* 0x000fe200000000ff */
[----:B------:R3:W-:Y:S05]  /*4f30*/  STS [R83+0x400], R2 ;  /* 0x0004000253007388 */ /* 0x0007ea0000000800 */
[----:B------:R-:W-:Y:S01]  /*4f40*/  STS [R81], R6 ;  /* 0x0000000651007388 */ /* 0x000fe20000000800 */
[----:B-1----:R-:W-:Y:S05]  /*4f50*/  F2FP.F16.F32.PACK_AB R3, R101, R102 ;  /* 0x000000666503723e */ /* 0x002fea00000000ff */
[----:B------:R1:W-:Y:S01]  /*4f60*/  STS [R81+0x400], R3 ;  /* 0x0004000351007388 */ /* 0x0003e20000000800 */
[----:B---3--:R-:W-:Y:S04]  /*4f70*/  F2FP.F16.F32.PACK_AB R2, R247, R248 ;  /* 0x000000f8f702723e */ /* 0x008fe800000000ff */
[----:B------:R-:W-:Y:S05]  /*4f80*/  STS [R84+0x400], R0 ;  /* 0x0004000054007388 */ /* 0x000fea0000000800 */
[----:B------:R-:W-:Y:S05]  /*4f90*/  STS [R84], R2 ;  /* 0x0000000254007388 */ /* 0x000fea0000000800 */
[----:B------:R-:W3:Y:S05]  /*4fa0*/  LDSM.16.M88.4 R16, [R252+0x6000] ;  /* 0x00600000fc10783b */ /* 0x000eea0000000200 */
[----:B------:R-:W3:Y:S05]  /*4fb0*/  LDSM.16.M88.4 R68, [R110+0x6000] ;  /* 0x006000006e44783b */ /* 0x000eea0000000200 */
[----:B-1----:R3:W2:Y:S02]  /*4fc0*/  LDG.E R3, desc[UR38][R4.64+0x20] ;  /* 0x0000202604037981 */ /* 0x0026a4000c1e1900 */
[C---:B---3--:R-:W-:Y:S08]  /*4fd0*/  HMMA.16816.F32 R4, R16.reuse, R148, RZ ;  /* 0x000000941004723c */ /* 0x048ff000000018ff */
[C---:B------:R-:W-:Y:S08]  /*4fe0*/  HMMA.16816.F32 R8, R16.reuse, R150, RZ ;  /* 0x000000961008723c */ /* 0x040ff000000018ff */
[C---:B------:R-:W-:Y:S08]  /*4ff0*/  HMMA.16816.F32 R12, R16.reuse, R152, RZ ;  /* 0x00000098100c723c */ /* 0x040ff000000018ff */
[----:B------:R-:W-:Y:S08]  /*5000*/  HMMA.16816.F32 R16, R16, R154, RZ ;  /* 0x0000009a1010723c */ /* 0x000ff000000018ff */
[C---:B------:R-:W-:Y:S08]  /*5010*/  HMMA.16816.F32 R4, R68.reuse, R156, R4 ;  /* 0x0000009c4404723c */ /* 0x040ff00000001804 */
[C---:B------:R-:W-:Y:S08]  /*5020*/  HMMA.16816.F32 R8, R68.reuse, R158, R8 ;  /* 0x0000009e4408723c */ /* 0x040ff00000001808 */
[C---:B------:R-:W-:Y:S08]  /*5030*/  HMMA.16816.F32 R12, R68.reuse, R160, R12 ;  /* 0x000000a0440c723c */ /* 0x040ff0000000180c */
[----:B------:R-:W-:Y:S01]  /*5040*/  HMMA.16816.F32 R16, R68, R162, R16 ;  /* 0x000000a24410723c */ /* 0x000fe20000001810 */
[----:B------:R-:W-:Y:S02]  /*5050*/  LDSM.16.M88.4 R68, [R252+0x8000] ;  /* 0x00800000fc44783b */ /* 0x000fe40000000200 */
[----:B----4-:R-:W-:Y:S05]  /*5060*/  IMAD.IADD R2, R252, 0x1, R245 ;  /* 0x00000001fc027824 */ /* 0x010fea00078e02f5 */
[----:B------:R-:W1:Y:S01]  /*5070*/  LDSM.16.M88.4 R72, [R2+0x6000] ;  /* 0x006000000248783b */ /* 0x000e620000000200 */
[----:B------:R-:W-:Y:S05]  /*5080*/  IADD3 R0, PT, PT, R76, R2, RZ ;  /* 0x000000024c007210 */ /* 0x000fea0007ffe0ff */
[----:B------:R-:W3:Y:S01]  /*5090*/  LDSM.16.M88.4 R76, [R0+0x6000] ;  /* 0x00600000004c783b */ /* 0x000ee20000000200 */
        /* <DEDUP_REMOVED lines=28> */
[----:B---3-5:R3:W5:Y:S07]  /*5260*/  LDL.LU R110, [R1+0x84] ;  /* 0x00008400016e7983 */ /* 0x02876e0000300800 */
[----:B------:R-:W-:Y:S01]  /*5270*/  HMMA.16816.F32 R16, R68, R210, R16 ;  /* 0x000000d24410723c */ /* 0x000fe20000001810 */
[----:B------:R-:W4:Y:S07]  /*5280*/  LDSM.16.M88.4 R68, [R2+0xa000] ;  /* 0x00a000000244783b */ /* 0x000f2e0000000200 */
[C---:B-1----:R-:W-:Y:S08]  /*5290*/  HMMA.16816.F32 R4, R72.reuse, R212, R4 ;  /* 0x000000d44804723c */ /* 0x042ff00000001804 */
[C---:B------:R-:W-:Y:S08]  /*52a0*/  HMMA.16816.F32 R8, R72.reuse, R214, R8 ;  /* 0x000000d64808723c */ /* 0x040ff00000001808 */
[C---:B------:R-:W-:Y:S08]  /*52b0*/  HMMA.16816.F32 R12, R72.reuse, R216, R12 ;  /* 0x000000d8480c723c */ /* 0x040ff0000000180c */
[----:B------:R-:W-:Y:S01]  /*52c0*/  HMMA.16816.F32 R16, R72, R218, R16 ;  /* 0x000000da4810723c */ /* 0x000fe20000001810 */
[----:B------:R1:W3:Y:S07]  /*52d0*/  LDSM.16.M88.4 R72, [R0+0xa000] ;  /* 0x00a000000048783b */ /* 0x0002ee0000000200 */
[C---:B--2---:R-:W-:Y:S08]  /*52e0*/  HMMA.16816.F32 R4, R76.reuse, R220, R4 ;  /* 0x000000dc4c04723c */ /* 0x044ff00000001804 */
[C---:B------:R-:W-:Y:S08]  /*52f0*/  HMMA.16816.F32 R8, R76.reuse, R222, R8 ;  /* 0x000000de4c08723c */ /* 0x040ff00000001808 */
[C---:B------:R-:W-:Y:S03]  /*5300*/  HMMA.16816.F32 R12, R76.reuse, R224, R12 ;  /* 0x000000e04c0c723c */ /* 0x040fe6000000180c */
[----:B-1----:R-:W-:Y:S04]  /*5310*/  FFMA.FTZ R0, -R91, R91, 1 ;  /* 0x3f8000005b007423 */ /* 0x002fe8000001015b */
[----:B------:R-:W-:Y:S01]  /*5320*/  FMUL.FTZ R0, R0, UR15 ;  /* 0x0000000f00007c20 */ /* 0x000fe20008410000 */
[----:B------:R-:W-:Y:S08]  /*5330*/  HMMA.16816.F32 R16, R76, R226, R16 ;  /* 0x000000e24c10723c */ /* 0x000ff00000001810 */
[C---:B----4-:R-:W-:Y:S08]  /*5340*/  HMMA.16816.F32 R4, R68.reuse, R228, R4 ;  /* 0x000000e44404723c */ /* 0x050ff00000001804 */
        /* <DEDUP_REMOVED lines=8> */
[----:B------:R-:W-:Y:S01]  /*53d0*/  FFMA.FTZ R4, -R92, R92, 1 ;  /* 0x3f8000005c047423 */ /* 0x000fe2000001015c */
[----:B------:R-:W-:Y:S01]  /*53e0*/  FADD.FTZ R6, -R3, R6 ;  /* 0x0000000603067221 */ /* 0x000fe20000010100 */
[----:B------:R-:W-:Y:S01]  /*53f0*/  FMUL.FTZ R2, R109, R2 ;  /* 0x000000026d027220 */ /* 0x000fe20000410000 */
[----:B------:R-:W-:Y:S01]  /*5400*/  HMMA.16816.F32 R16, R72, R242, R16 ;  /* 0x000000f24810723c */ /* 0x000fe20000001810 */
[----:B------:R1:W5:Y:S02]  /*5410*/  LDL.LU R109, [R1+0x80] ;  /* 0x00008000016d7983 */ /* 0x0003640000300800 */
[----:B------:R-:W-:Y:S01]  /*5420*/  FMUL.FTZ R4, R4, UR15 ;  /* 0x0000000f04047c20 */ /* 0x000fe20008410000 */
[----:B------:R-:W-:Y:S01]  /*5430*/  FMUL.FTZ R5, R108, R5 ;  /* 0x000000056c057220 */ /* 0x000fe20000410000 */
[C---:B------:R-:W-:Y:S01]  /*5440*/  FADD.FTZ R8, -R80.reuse, R8 ;  /* 0x0000000850087221 */ /* 0x040fe20000010100 */
[----:B------:R-:W-:Y:S01]  /*5450*/  FADD.FTZ R9, -R80, R9 ;  /* 0x0000000950097221 */ /* 0x000fe20000010100 */
[----:B------:R-:W-:Y:S01]  /*5460*/  FMUL.FTZ R4, R2, R4 ;  /* 0x0000000402047220 */ /* 0x000fe20000410000 */
[----:B------:R-:W-:Y:S01]  /*5470*/  FFMA.FTZ R2, -R90, R90, 1 ;  /* 0x3f8000005a027423 */ /* 0x000fe2000001015a */
[----:B------:R-:W-:Y:S01]  /*5480*/  FMUL.FTZ R0, R5, R0 ;  /* 0x0000000005007220 */ /* 0x000fe20000410000 */
[----:B------:R-:W-:Y:S01]  /*5490*/  FFMA.FTZ R5, -R89, R89, 1 ;  /* 0x3f80000059057423 */ /* 0x000fe20000010159 */
[----:B------:R-:W-:Y:S01]  /*54a0*/  FMUL.FTZ R8, R251, R8 ;  /* 0x00000008fb087220 */ /* 0x000fe20000410000 */
[----:B------:R-:W-:Y:S01]  /*54b0*/  FMUL.FTZ R2, R2, UR15 ;  /* 0x0000000f02027c20 */ /* 0x000fe20008410000 */
[----:B------:R-:W-:Y:S01]  /*54c0*/  FADD.FTZ R12, -R80, R12 ;  /* 0x0000000c500c7221 */ /* 0x000fe20000010100 */
[----:B------:R-:W-:Y:S01]  /*54d0*/  FMUL.FTZ R9, R249, R9 ;  /* 0x00000009f9097220 */ /* 0x000fe20000410000 */
[----:B------:R-:W-:Y:S01]  /*54e0*/  FMUL.FTZ R5, R5, UR15 ;  /* 0x0000000f05057c20 */ /* 0x000fe20008410000 */
[----:B------:R-:W-:Y:S01]  /*54f0*/  F2FP.F16.F32.PACK_AB R0, R0, R4 ;  /* 0x000000040000723e */ /* 0x000fe200000000ff */
[----:B------:R-:W-:Y:S01]  /*5500*/  FMUL.FTZ R2, R8, R2 ;  /* 0x0000000208027220 */ /* 0x000fe20000410000 */
[C---:B------:R-:W-:Y:S01]  /*5510*/  FADD.FTZ R13, -R80.reuse, R13 ;  /* 0x0000000d500d7221 */ /* 0x040fe20000010100 */
[C---:B------:R-:W-:Y:S01]  /*5520*/  FADD.FTZ R69, -R80.reuse, R16 ;  /* 0x0000001050457221 */ /* 0x040fe20000010100 */
[----:B------:R-:W-:Y:S01]  /*5530*/  FADD.FTZ R16, -R80, R17 ;  /* 0x0000001150107221 */ /* 0x000fe20000010100 */
[----:B------:R-:W-:Y:S01]  /*5540*/  FMUL.FTZ R17, R107, R12 ;  /* 0x0000000c6b117220 */ /* 0x000fe20000410000 */
[----:B------:R-:W-:Y:S01]  /*5550*/  FFMA.FTZ R8, -R88, R88, 1 ;  /* 0x3f80000058087423 */ /* 0x000fe20000010158 */
[----:B------:R-:W-:Y:S01]  /*5560*/  FFMA.FTZ R4, -R87, R87, 1 ;  /* 0x3f80000057047423 */ /* 0x000fe20000010157 */
[----:B------:R-:W-:Y:S01]  /*5570*/  FMUL.FTZ R5, R9, R5 ;  /* 0x0000000509057220 */ /* 0x000fe20000410000 */
[----:B------:R1:W5:Y:S01]  /*5580*/  LDL.LU R108, [R1+0x7c] ;  /* 0x00007c00016c7983 */ /* 0x0003620000300800 */
[----:B------:R-:W-:Y:S01]  /*5590*/  FFMA.FTZ R12, -R86, R86, 1 ;  /* 0x3f800000560c7423 */ /* 0x000fe20000010156 */
[----:B------:R-:W-:Y:S01]  /*55a0*/  FFMA.FTZ R9, -R85, R85, 1 ;  /* 0x3f80000055097423 */ /* 0x000fe20000010155 */
[----:B------:R-:W-:Y:S01]  /*55b0*/  FMUL.FTZ R68, R250, R13 ;  /* 0x0000000dfa447220 */ /* 0x000fe20000410000 */
[----:B------:R-:W-:Y:S01]  /*55c0*/  FMUL.FTZ R8, R8, UR15 ;  /* 0x0000000f08087c20 */ /* 0x000fe20008410000 */
[----:B------:R-:W-:Y:S01]  /*55d0*/  FMUL.FTZ R4, R4, UR15 ;  /* 0x0000000f04047c20 */ /* 0x000fe20008410000 */
[----:B------:R1:W5:Y:S01]  /*55e0*/  LDL.LU R107, [R1+0x78] ;  /* 0x00007800016b7983 */ /* 0x0003620000300800 */
[----:B------:R-:W-:Y:S01]  /*55f0*/  FMUL.FTZ R13, R248, R69 ;  /* 0x00000045f80d7220 */ /* 0x000fe20000410000 */
[----:B------:R-:W-:Y:S01]  /*5600*/  FMUL.FTZ R16, R247, R16 ;  /* 0x00000010f7107220 */ /* 0x000fe20000410000 */
[----:B------:R-:W-:Y:S01]  /*5610*/  FMUL.FTZ R12, R12, UR15 ;  /* 0x0000000f0c0c7c20 */ /* 0x000fe20008410000 */
[----:B------:R-:W-:Y:S01]  /*5620*/  FMUL.FTZ R9, R9, UR15 ;  /* 0x0000000f09097c20 */ /* 0x000fe20008410000 */
[----:B------:R-:W-:Y:S01]  /*5630*/  FMUL.FTZ R6, R106, R6 ;  /* 0x000000066a067220 */ /* 0x000fe20000410000 */
[----:B------:R-:W-:Y:S01]  /*5640*/  FADD.FTZ R7, -R3, R7 ;  /* 0x0000000703077221 */ /* 0x000fe20000010100 */
[----:B------:R-:W-:Y:S01]  /*5650*/  FMUL.FTZ R8, R17, R8 ;  /* 0x0000000811087220 */ /* 0x000fe20000410000 */
[----:B------:R-:W-:Y:S01]  /*5660*/  FMUL.FTZ R4, R68, R4 ;  /* 0x0000000444047220 */ /* 0x000fe20000410000 */
[----:B------:R1:W5:Y:S01]  /*5670*/  LDL.LU R106, [R1+0x74] ;  /* 0x00007400016a7983 */ /* 0x0003620000300800 */
[----:B------:R-:W-:Y:S01]  /*5680*/  FMUL.FTZ R12, R13, R12 ;  /* 0x0000000c0d0c7220 */ /* 0x000fe20000410000 */
[----:B------:R-:W-:Y:S01]  /*5690*/  FMUL.FTZ R9, R16, R9 ;  /* 0x0000000910097220 */ /* 0x000fe20000410000 */
[----:B------:R-:W-:Y:S01]  /*56a0*/  FMUL.FTZ R7, R105, R7 ;  /* 0x0000000769077220 */ /* 0x000fe20000410000 */
[C---:B------:R-:W-:Y:S01]  /*56b0*/  FADD.FTZ R10, -R3.reuse, R10 ;  /* 0x0000000a030a7221 */ /* 0x040fe20000010100 */
[----:B------:R1:W5:Y:S01]  /*56c0*/  LDL.LU R105, [R1+0x70] ;  /* 0x0000700001697983 */ /* 0x0003620000300800 */
[----:B------:R-:W-:Y:S01]  /*56d0*/  F2FP.F16.F32.PACK_AB R4, R4, R8 ;  /* 0x000000080404723e */ /* 0x000fe200000000ff */
[----:B------:R-:W-:Y:S01]  /*56e0*/  FADD.FTZ R18, -R3, R18 ;  /* 0x0000001203127221 */ /* 0x000fe20000010100 */
[----:B------:R-:W-:Y:S01]  /*56f0*/  F2FP.F16.F32.PACK_AB R8, R9, R12 ;  /* 0x0000000c0908723e */ /* 0x000fe200000000ff */
[----:B------:R-:W-:Y:S01]  /*5700*/  FMUL.FTZ R10, R104, R10 ;  /* 0x0000000a680a7220 */ /* 0x000fe20000410000 */
[C---:B------:R-:W-:Y:S01]  /*5710*/  FADD.FTZ R12, -R3.reuse, R11 ;  /* 0x0000000b030c7221 */ /* 0x040fe20000010100 */
[----:B------:R1:W5:Y:S01]  /*5720*/  LDL.LU R104, [R1+0x6c] ;  /* 0x00006c0001687983 */ /* 0x0003620000300800 */
[C---:B------:R-:W-:Y:S01]  /*5730*/  FADD.FTZ R9, -R3.reuse, R14 ;  /* 0x0000000e03097221 */ /* 0x040fe20000010100 */
[----:B------:R-:W-:Y:S01]  /*5740*/  FADD.FTZ R11, -R3, R15 ;  /* 0x0000000f030b7221 */ /* 0x000fe20000010100 */
[----:B------:R-:W-:Y:S02]  /*5750*/  FMUL.FTZ R12, R103, R12 ;  /* 0x0000000c670c7220 */ /* 0x000fe40000410000 */
[----:B------:R2:W-:Y:S01]  /*5760*/  STS [R82+0x12000], R0 ;  /* 0x0120000052007388 */ /* 0x0005e20000000800 */
[----:B------:R-:W-:Y:S01]  /*5770*/  FMUL.FTZ R9, R102, R9 ;  /* 0x0000000966097220 */ /* 0x000fe20000410000 */
[----:B------:R-:W-:Y:S01]  /*5780*/  FMUL.FTZ R11, R101, R11 ;  /* 0x0000000b650b7220 */ /* 0x000fe20000410000 */
[----:B------:R-:W-:Y:S02]  /*5790*/  F2FP.F16.F32.PACK_AB R5, R5, R2 ;  /* 0x000000020505723e */ /* 0x000fe400000000ff */
[----:B------:R1:W5:Y:S01]  /*57a0*/  LDL.LU R103, [R1+0x68] ;  /* 0x0000680001677983 */ /* 0x0003620000300800 */
[----:B------:R-:W-:Y:S01]  /*57b0*/  FFMA.FTZ R2, -R98, R98, 1 ;  /* 0x3f80000062027423 */ /* 0x000fe20000010162 */
[----:B------:R-:W-:Y:S01]  /*57c0*/  FADD.FTZ R19, -R3, R19 ;  /* 0x0000001303137221 */ /* 0x000fe20000010100 */
[----:B------:R-:W-:Y:S02]  /*57d0*/  FFMA.FTZ R3, -R96, R96, 1 ;  /* 0x3f80000060037423 */ /* 0x000fe40000010160 */
[----:B------:R1:W5:Y:S01]  /*57e0*/  LDL.LU R102, [R1+0x64] ;  /* 0x0000640001667983 */ /* 0x0003620000300800 */
[----:B------:R-:W-:Y:S01]  /*57f0*/  FMUL.FTZ R2, R2, UR15 ;  /* 0x0000000f02027c20 */ /* 0x000fe20008410000 */
[----:B------:R-:W-:Y:S03]  /*5800*/  FMUL.FTZ R3, R3, UR15 ;  /* 0x0000000f03037c20 */ /* 0x000fe60008410000 */
[----:B------:R1:W5:Y:S01]  /*5810*/  LDL.LU R101, [R1+0x60] ;  /* 0x0000600001657983 */ /* 0x0003620000300800 */
[----:B------:R-:W-:Y:S01]  /*5820*/  FMUL.FTZ R2, R6, R2 ;  /* 0x0000000206027220 */ /* 0x000fe20000410000 */
[----:B------:R-:W-:Y:S01]  /*5830*/  FFMA.FTZ R6, -R99, R99, 1 ;  /* 0x3f80000063067423 */ /* 0x000fe20000010163 */
[----:B------:R-:W-:Y:S02]  /*5840*/  FMUL.FTZ R3, R9, R3 ;  /* 0x0000000309037220 */ /* 0x000fe40000410000 */
[----:B------:R-:W3:Y:S01]  /*5850*/  LDL R14, [R1+0x1c] ;  /* 0x00001c00010e7983 */ /* 0x000ee20000100800 */
[----:B------:R-:W-:Y:S01]  /*5860*/  FFMA.FTZ R9, -R93, R93, 1 ;  /* 0x3f8000005d097423 */ /* 0x000fe2000001015d */
[----:B------:R-:W-:Y:S03]  /*5870*/  FMUL.FTZ R6, R6, UR15 ;  /* 0x0000000f06067c20 */ /* 0x000fe60008410000 */
[----:B------:R-:W4:Y:S01]  /*5880*/  LDL R13, [R1+0x24] ;  /* 0x00002400010d7983 */ /* 0x000f220000100800 */
[----:B------:R-:W-:Y:S01]  /*5890*/  FMUL.FTZ R9, R9, UR15 ;  /* 0x0000000f09097c20 */ /* 0x000fe20008410000 */
[----:B------:R-:W-:Y:S01]  /*58a0*/  FMUL.FTZ R6, R10, R6 ;  /* 0x000000060a067220 */ /* 0x000fe20000410000 */
[----:B------:R-:W-:Y:S01]  /*58b0*/  FMUL.FTZ R10, R100, R18 ;  /* 0x00000012640a7220 */ /* 0x000fe20000410000 */
[----:B------:R-:W1:Y:S01]  /*58c0*/  S2R R250, SR_TID.X ;  /* 0x0000000000fa7919 */ /* 0x000e620000002100 */
[----:B--2---:R-:W-:Y:S01]  /*58d0*/  FFMA.FTZ R0, -R97, R97, 1 ;  /* 0x3f80000061007423 */ /* 0x004fe20000010161 */
[----:B------:R2:W5:Y:S03]  /*58e0*/  LDL.LU R100, [R1+0x58] ;  /* 0x0000580001647983 */ /* 0x0005660000300800 */
[----:B------:R-:W-:Y:S01]  /*58f0*/  FMUL.FTZ R0, R0, UR15 ;  /* 0x0000000f00007c20 */ /* 0x000fe20008410000 */
[----:B------:R-:W2:Y:S03]  /*5900*/  S2R R251, SR_TID.X ;  /* 0x0000000000fb7919 */ /* 0x000ea60000002100 */
[----:B------:R-:W-:Y:S01]  /*5910*/  FMUL.FTZ R0, R7, R0 ;  /* 0x0000000007007220 */ /* 0x000fe20000410000 */
[----:B------:R-:W-:Y:S04]  /*5920*/  FFMA.FTZ R7, -R95, R95, 1 ;  /* 0x3f8000005f077423 */ /* 0x000fe8000001015f */
[----:B------:R-:W-:Y:S01]  /*5930*/  F2FP.F16.F32.PACK_AB R0, R0, R2 ;  /* 0x000000020000723e */ /* 0x000fe200000000ff */
[----:B------:R-:W-:Y:S01]  /*5940*/  FFMA.FTZ R2, -R246, R246, 1 ;  /* 0x3f800000f6027423 */ /* 0x000fe200000101f6 */
[----:B------:R-:W-:Y:S03]  /*5950*/  FMUL.FTZ R7, R7, UR15 ;  /* 0x0000000f07077c20 */ /* 0x000fe60008410000 */
[----:B------:R2:W-:Y:S01]  /*5960*/  STS [R82+0x12400], R0 ;  /* 0x0124000052007388 */ /* 0x0005e20000000800 */
[----:B------:R-:W-:Y:S04]  /*5970*/  FMUL.FTZ R2, R2, UR15 ;  /* 0x0000000f02027c20 */ /* 0x000fe80008410000 */
[----:B------:R-:W-:Y:S01]  /*5980*/  STS [R83+-0x2000], R5 ;  /* 0xffe0000553007388 */ /* 0x000fe20000000800 */
[----:B------:R-:W-:Y:S05]  /*5990*/  FMUL.FTZ R2, R12, R2 ;  /* 0x000000020c027220 */ /* 0x000fea0000410000 */
[----:B------:R-:W-:Y:S02]  /*59a0*/  F2FP.F16.F32.PACK_AB R2, R2, R6 ;  /* 0x000000060202723e */ /* 0x000fe400000000ff */
[C---:B-1----:R-:W-:Y:S03]  /*59b0*/  SHF.L.U32 R248, R250.reuse, 0x6, RZ ;  /* 0x00000006faf87819 */ /* 0x042fe600000006ff */
[----:B------:R1:W-:Y:S01]  /*59c0*/  STS [R83+-0x1c00], R2 ;  /* 0xffe4000253007388 */ /* 0x0003e20000000800 */
[----:B------:R-:W-:Y:S02]  /*59d0*/  SHF.L.U32 R249, R250, 0x6, RZ ;  /* 0x00000006faf97819 */ /* 0x000fe400000006ff */
[----:B------:R-:W-:Y:S02]  /*59e0*/  LOP3.LUT R248, R248, 0x1c0, RZ, 0xc0, !PT ;  /* 0x000001c0f8f87812 */ /* 0x000fe400078ec0ff */
[----:B------:R-:W-:Y:S01]  /*59f0*/  STS [R81+-0x2000], R4 ;  /* 0xffe0000451007388 */ /* 0x000fe20000000800 */
[----:B------:R-:W-:Y:S02]  /*5a00*/  LOP3.LUT R249, R249, 0x200, RZ, 0xc0, !PT ;  /* 0x00000200f9f97812 */ /* 0x000fe400078ec0ff */
[----:B--2---:R-:W-:Y:S01]  /*5a10*/  SHF.L.U32 R251, R251, 0x3, RZ ;  /* 0x00000003fbfb7819 */ /* 0x004fe200000006ff */
[----:B------:R-:W-:Y:S01]  /*5a20*/  FMUL.FTZ R0, R11, R7 ;  /* 0x000000070b007220 */ /* 0x000fe20000410000 */
[----:B------:R-:W-:Y:S01]  /*5a30*/  FFMA.FTZ R7, -R94, R94, 1 ;  /* 0x3f8000005e077423 */ /* 0x000fe2000001015e */
[----:B------:R-:W-:Y:S01]  /*5a40*/  FMUL.FTZ R11, R244, R19 ;  /* 0x00000013f40b7220 */ /* 0x000fe20000410000 */
[----:B------:R-:W-:Y:S02]  /*5a50*/  LOP3.LUT R248, R248, 0x38, R251, 0xf8, !PT ;  /* 0x00000038f8f87812 */ /* 0x000fe400078ef8fb */
[----:B------:R-:W-:Y:S01]  /*5a60*/  FMUL.FTZ R7, R7, UR15 ;  /* 0x0000000f07077c20 */ /* 0x000fe20008410000 */
[----:B------:R-:W-:Y:S01]  /*5a70*/  F2FP.F16.F32.PACK_AB R0, R0, R3 ;  /* 0x000000030000723e */ /* 0x000fe200000000ff */
[----:B------:R-:W-:Y:S01]  /*5a80*/  FMUL.FTZ R3, R11, R9 ;  /* 0x000000090b037220 */ /* 0x000fe20000410000 */
[----:B------:R-:W-:Y:S01]  /*5a90*/  SHF.R.U32.HI R251, RZ, 0x1, R250 ;  /* 0x00000001fffb7819 */ /* 0x000fe200000116fa */
[----:B------:R-:W-:Y:S01]  /*5aa0*/  FMUL.FTZ R6, R10, R7 ;  /* 0x000000070a067220 */ /* 0x000fe20000410000 */
[----:B------:R-:W-:Y:S01]  /*5ab0*/  SHF.L.U32 R250, R250, 0x5, RZ ;  /* 0x00000005fafa7819 */ /* 0x000fe200000006ff */
[----:B------:R-:W-:Y:S01]  /*5ac0*/  STS [R81+-0x1c00], R0 ;  /* 0xffe4000051007388 */ /* 0x000fe20000000800 */
[----:B------:R-:W-:Y:S02]  /*5ad0*/  LOP3.LUT R248, R248, 0x8, R251, 0x78, !PT ;  /* 0x00000008f8f87812 */ /* 0x000fe400078e78fb */
[----:B-1----:R-:W-:Y:S02]  /*5ae0*/  F2FP.F16.F32.PACK_AB R2, R3, R6 ;  /* 0x000000060302723e */ /* 0x002fe400000000ff */
[----:B------:R-:W-:Y:S05]  /*5af0*/  STS [R84+-0x2000], R8 ;  /* 0xffe0000854007388 */ /* 0x000fea0000000800 */
[----:B------:R1:W-:Y:S01]  /*5b00*/  STS [R84+-0x1c00], R2 ;  /* 0xffe4000254007388 */ /* 0x0003e20000000800 */
[----:B------:R-:W-:Y:S01]  /*5b10*/  BAR.SYNC.DEFER_BLOCKING 0x0 ;  /* 0x0000000000007b1d */ /* 0x000fe20000010000 */
[----:B-1----:R-:W-:Y:S04]  /*5b20*/  LOP3.LUT R2, R249, 0x400, R250, 0xf8, !PT ;  /* 0x00000400f9027812 */ /* 0x002fe800078ef8fa */
[----:B------:R-:W-:Y:S04]  /*5b30*/  LOP3.LUT R2, R2, R248, RZ, 0xfc, !PT ;  /* 0x000000f802027212 */ /* 0x000fe800078efcff */
[----:B------:R-:W-:Y:S02]  /*5b40*/  LEA R2, R2, UR4, 0x1 ;  /* 0x0000000402027c11 */ /* 0x000fe4000f8e08ff */
[C---:B---3--:R-:W-:Y:S02]  /*5b50*/  LEA R3, R14.reuse, UR4, 0x1 ;  /* 0x000000040e037c11 */ /* 0x048fe4000f8e08ff */
[----:B------:R-:W-:Y:S02]  /*5b60*/  LEA R92, R14, UR5, 0x1 ;  /* 0x000000050e5c7c11 */ /* 0x000fe4000f8e08ff */
[----:B----4-:R-:W-:Y:S01]  /*5b70*/  LEA R0, R13, UR4, 0x1 ;  /* 0x000000040d007c11 */ /* 0x010fe2000f8e08ff */
[----:B------:R-:W-:Y:S01]  /*5b80*/  LDSM.16.MT88.4 R4, [R3+0x14000] ;  /* 0x014000000304783b */ /* 0x000fe20000004200 */
[----:B------:R-:W-:Y:S04]  /*5b90*/  IADD3 R92, PT, PT, R245, R92, RZ ;  /* 0x0000005cf55c7210 */ /* 0x000fe80007ffe0ff */
[----:B------:R-:W1:Y:S05]  /*5ba0*/  LDSM.16.MT88.4 R8, [R0+0x6000] ;  /* 0x006000000008783b */ /* 0x000e6a0000004200 */
[----:B------:R-:W2:Y:S05]  /*5bb0*/  LDSM.16.MT88.4 R12, [R92] ;  /* 0x000000005c0c783b */ /* 0x000eaa0000004200 */
[----:B------:R-:W3:Y:S05]  /*5bc0*/  LDSM.16.MT88.4 R16, [R0+0x8000] ;  /* 0x008000000010783b */ /* 0x000eea0000004200 */
[----:B------:R-:W4:Y:S05]  /*5bd0*/  LDSM.16.MT88.4 R68, [R0+0xa000] ;  /* 0x00a000000044783b */ /* 0x000f2a0000004200 */
[----:B------:R-:W-:Y:S05]  /*5be0*/  LDSM.16.MT88.4 R72, [R3+0x14800] ;  /* 0x014800000348783b */ /* 0x000fea0000004200 */
[----:B------:R-:W4:Y:S05]  /*5bf0*/  LDSM.16.MT88.4 R76, [R0+0x6800] ;  /* 0x00680000004c783b */ /* 0x000f2a0000004200 */
[----:B------:R-:W4:Y:S05]  /*5c00*/  LDSM.16.MT88.4 R80, [R92+0x800] ;  /* 0x000800005c50783b */ /* 0x000f2a0000004200 */
[----:B------:R-:W4:Y:S01]  /*5c10*/  LDSM.16.MT88.4 R84, [R0+0x8800] ;  /* 0x008800000054783b */ /* 0x000f220000004200 */
        /* <DEDUP_REMOVED lines=19> */
[----:B------:R-:W2:Y:S05]  /*5d50*/  LDSM.16.MT88.4 R4, [R3+0x15000] ;  /* 0x015000000304783b */ /* 0x000eaa0000004200 */
[----:B------:R-:W3:Y:S02]  /*5d60*/  LDSM.16.MT88.4 R68, [R0+0x9000] ;  /* 0x009000000044783b */ /* 0x000ee40000004200 */
[-C--:B------:R-:W-:Y:S08]  /*5d70*/  HMMA.16816.F32 R20, R72, R76.reuse, R20 ;  /* 0x0000004c4814723c */ /* 0x080ff00000001814 */
        /* <DEDUP_REMOVED lines=8> */
[----:B------:R-:W4:Y:S01]  /*5e00*/  LDSM.16.MT88.4 R84, [R3+0x15800] ;  /* 0x015800000354783b */ /* 0x000f220000004200 */
        /* <DEDUP_REMOVED lines=32> */
[----:B------:R-:W2:Y:S01]  /*6010*/  LDL.LU R249, [R1+0x38] ;  /* 0x0000380001f97983 */ /* 0x000ea20000300800 */
[----:B------:R-:W-:Y:S01]  /*6020*/  IADD3 R5, P0, PT, RZ, -UR35, RZ ;  /* 0x80000023ff057c10 */ /* 0x000fe2000ff1e0ff */
[----:B------:R-:W-:Y:S02]  /*6030*/  IMAD.U32 R10, RZ, RZ, UR18 ;  /* 0x00000012ff0a7e24 */ /* 0x000fe4000f8e00ff */
[----:B------:R-:W3:Y:S01]  /*6040*/  LDL.LU R248, [R1+0x3c] ;  /* 0x00003c0001f87983 */ /* 0x000ee20000300800 */
[----:B------:R-:W-:Y:S02]  /*6050*/  IMAD.U32 R8, RZ, RZ, UR18 ;  /* 0x00000012ff087e24 */ /* 0x000fe4000f8e00ff */
[----:B------:R-:W-:Y:S01]  /*6060*/  IMAD.X R4, RZ, RZ, ~UR16, P0 ;  /* 0x80000010ff047e24 */ /* 0x000fe200080e06ff */
[----:B------:R-:W1:Y:S01]  /*6070*/  S2R R251, SR_TID.X ;  /* 0x0000000000fb7919 */ /* 0x000e620000002100 */
[----:B------:R-:W-:Y:S02]  /*6080*/  IMAD.U32 R12, RZ, RZ, UR18 ;  /* 0x00000012ff0c7e24 */ /* 0x000fe4000f8e00ff */
[----:B------:R-:W-:Y:S01]  /*6090*/  IMAD.U32 R9, RZ, RZ, UR22 ;  /* 0x00000016ff097e24 */ /* 0x000fe2000f8e00ff */
[----:B------:R-:W-:Y:S04]  /*60a0*/  SHF.R.S64 R5, R5, 0x1f, R4 ;  /* 0x0000001f05057819 */ /* 0x000fe80000001004 */
[----:B---3--:R-:W-:Y:S01]  /*60b0*/  IADD3 R248, P0, PT, R5, R248, RZ ;  /* 0x000000f805f87210 */ /* 0x008fe20007f1e0ff */
[----:B-1----:R-:W-:Y:S02]  /*60c0*/  IMAD.SHL.U32 R251, R251, 0x8, RZ ;  /* 0x00000008fbfb7824 */ /* 0x002fe400078e00ff */
[----:B------:R-:W-:Y:S01]  /*60d0*/  IMAD.U32 R5, RZ, RZ, UR18 ;  /* 0x00000012ff057e24 */ /* 0x000fe2000f8e00ff */
[----:B--2---:R-:W-:Y:S01]  /*60e0*/  LEA.HI.X.SX32 R249, R4, R249, 0x1, P0 ;  /* 0x000000f904f97211 */ /* 0x004fe200000f0eff */
[----:B------:R1:W-:Y:S01]  /*60f0*/  STL [R1+0x3c], R248 ;  /* 0x00003cf801007387 */ /* 0x0003e20000100800 */
[----:B------:R-:W-:Y:S01]  /*6100*/  LOP3.LUT R250, R251, 0x38, RZ, 0xc0, !PT ;  /* 0x00000038fbfa7812 */ /* 0x000fe200078ec0ff */
[----:B------:R-:W-:Y:S01]  /*6110*/  IMAD.U32 R4, RZ, RZ, UR22 ;  /* 0x00000016ff047e24 */ /* 0x000fe2000f8e00ff */
[----:B------:R-:W2:Y:S02]  /*6120*/  S2R R251, SR_TID.X ;  /* 0x0000000000fb7919 */ /* 0x000ea40000002100 */
[C---:B------:R-:W-:Y:S02]  /*6130*/  ISETP.GE.AND P6, PT, R250.reuse, UR8, PT ;  /* 0x00000008fa007c0c */ /* 0x040fe4000bfc6270 */
[----:B------:R-:W-:Y:S01]  /*6140*/  LOP3.LUT R6, R250, 0x40, RZ, 0xfc, !PT ;  /* 0x00000040fa067812 */ /* 0x000fe200078efcff */
[----:B------:R1:W-:Y:S03]  /*6150*/  STL [R1+0x38], R249 ;  /* 0x000038f901007387 */ /* 0x0003e60000100800 */
[----:B------:R-:W-:Y:S02]  /*6160*/  ISETP.GE.AND P5, PT, R6, UR8, PT ;  /* 0x0000000806007c0c */ /* 0x000fe4000bfa6270 */
[----:B------:R-:W-:Y:S04]  /*6170*/  LOP3.LUT R6, R250, 0x80, RZ, 0xfc, !PT ;  /* 0x00000080fa067812 */ /* 0x000fe800078efcff */
[----:B------:R-:W-:Y:S01]  /*6180*/  ISETP.GE.AND P4, PT, R6, UR8, PT ;  /* 0x0000000806007c0c */ /* 0x000fe2000bf86270 */
[----:B------:R-:W-:Y:S01]  /*6190*/  @!P6 IMAD.MOV.U32 R13, RZ, RZ, R249 ;  /* 0x000000ffff0de224 */ /* 0x000fe200078e00f9 */
[-C--:B------:R-:W-:Y:S01]  /*61a0*/  @!P6 LEA R10, P0, R10, R248.reuse, 0x1 ;  /* 0x000000f80a0ae211 */ /* 0x080fe200078008ff */
[----:B------:R-:W-:Y:S03]  /*61b0*/  IMAD.U32 R6, RZ, RZ, UR18 ;  /* 0x00000012ff067e24 */ /* 0x000fe6000f8e00ff */
[-C--:B------:R-:W-:Y:S01]  /*61c0*/  @!P6 LEA.HI.X R11, R5, R249.reuse, R4, 0x1, P0 ;  /* 0x000000f9050be211 */ /* 0x080fe200000f0c04 */
[----:B------:R-:W-:Y:S01]  /*61d0*/  IMAD.U32 R5, RZ, RZ, UR22 ;  /* 0x00000016ff057e24 */ /* 0x000fe2000f8e00ff */
[-C--:B------:R-:W-:Y:S04]  /*61e0*/  @!P5 LEA R8, P1, R8, R248.reuse, 0x1 ;  /* 0x000000f80808d211 */ /* 0x080fe800078208ff */
[-C--:B------:R-:W-:Y:S01]  /*61f0*/  @!P5 LEA.HI.X R9, R12, R249.reuse, R9, 0x1, P1 ;  /* 0x000000f90c09d211 */ /* 0x080fe200008f0c09 */
[----:B------:R-:W-:Y:S01]  /*6200*/  @!P6 IMAD.MOV.U32 R12, RZ, RZ, R248 ;  /* 0x000000ffff0ce224 */ /* 0x000fe200078e00f8 */
[----:B------:R-:W-:Y:S01]  /*6210*/  @!P4 LEA R6, P0, R6, R248, 0x1 ;  /* 0x000000f80606c211 */ /* 0x000fe200078008ff */
[----:B--2---:R-:W-:Y:S05]  /*6220*/  IMAD.SHL.U32 R250, R251, 0x8, RZ ;  /* 0x00000008fbfa7824 */ /* 0x004fea00078e00ff */
[----:B------:R-:W-:Y:S04]  /*6230*/  LOP3.LUT R7, R250, 0x1f8, RZ, 0xc0, !PT ;  /* 0x000001f8fa077812 */ /* 0x000fe800078ec0ff */
[----:B------:R-:W-:Y:S01]  /*6240*/  LOP3.LUT R4, R7, 0x38, R88, 0x78, !PT ;  /* 0x0000003807047812 */ /* 0x000fe200078e7858 */
[----:B------:R-:W-:Y:S03]  /*6250*/  IMAD.U32 R7, RZ, RZ, UR18 ;  /* 0x00000012ff077e24 */ /* 0x000fe6000f8e00ff */
[----:B------:R-:W-:Y:S02]  /*6260*/  LOP3.LUT R4, R4, 0x1e00, R250, 0xf8, !PT ;  /* 0x00001e0004047812 */ /* 0x000fe400078ef8fa */
[----:B------:R-:W-:Y:S02]  /*6270*/  @!P4 LEA.HI.X R7, R7, R249, R5, 0x1, P0 ;  /* 0x000000f90707c211 */ /* 0x000fe400000f0c05 */
[----:B------:R-:W-:Y:S05]  /*6280*/  LEA R4, R4, UR4, 0x1 ;  /* 0x0000000404047c11 */ /* 0x000fea000f8e08ff */
        /* <DEDUP_REMOVED lines=35> */
.L_x_465:
        /* <DEDUP_REMOVED lines=265> */
[----:B------:R1:W5:Y:S02]  /*7550*/  LDL.LU.64 R30, [R1+0x88] ;  /* 0x00008800011e7983 */ /* 0x0003640000300a00 */
[-C--:B---3-5:R-:W-:Y:S02]  /*7560*/  HMMA.16816.F32 R100, R4, R8.reuse, R100 ;  /* 0x000000080464723c */ /* 0x0a8fe40000001864 */
        /* <DEDUP_REMOVED lines=131> */
.L_x_466:
[----:B------:R-:W2:Y:S02]  /*7da0*/  LDL.LU R0, [R1+0x40] ;  /* 0x0000400001007983 */ /* 0x000ea40000300800 */
[----:B--2---:R-:W-:Y:S05]  /*7db0*/  IADD3 R0, PT, PT, R0, -0x40, RZ ;  /* 0xffffffc000007810 */ /* 0x004fea0007ffe0ff */
[----:B------:R2:W-:Y:S01]  /*7dc0*/  STL [R1+0x40], R0 ;  /* 0x0000400001007387 */ /* 0x0005e20000100800 */
[----:B------:R-:W-:Y:S05]  /*7dd0*/  BRA.U UP1, `(.L_x_467) ;  /* 0xffffffbd01b87547 */ /* 0x000fea000b83ffff */
[----:B--2---:R-:W2:Y:S01]  /*7de0*/  S2R R0, SR_TID.X ;  /* 0x0000000000007919 */ /* 0x004ea20000002100 */
[C---:B-1----:R-:W-:Y:S01]  /*7df0*/  IMAD.SHL.U32 R2, R249.reuse, 0x20, RZ ;  /* 0x00000020f9027824 */ /* 0x042fe200078e00ff */
[----:B------:R-:W-:Y:S01]  /*7e00*/  SHF.R.U32.HI R74, RZ, 0x3, R249 ;  /* 0x00000003ff4a7819 */ /* 0x000fe200000116f9 */
[----:B------:R-:W1:Y:S01]  /*7e10*/  LDCU UR8, c[0x0][0x500] ;  /* 0x0000a000ff0877ac */ /* 0x000e620008000800 */
[C---:B------:R-:W-:Y:S01]  /*7e20*/  IMAD.SHL.U32 R3, R249.reuse, 0x2, RZ ;  /* 0x00000002f9037824 */ /* 0x040fe200078e00ff */
[----:B------:R-:W-:Y:S02]  /*7e30*/  LOP3.LUT P0, RZ, R249, 0x10, RZ, 0xc0, !PT ;  /* 0x00000010f9ff7812 */ /* 0x000fe4000780c0ff */
[----:B------:R-:W-:Y:S01]  /*7e40*/  LOP3.LUT R2, R2, 0x400, RZ, 0xc0, !PT ;  /* 0x0000040002027812 */ /* 0x000fe200078ec0ff */
[----:B------:R-:W-:Y:S01]  /*7e50*/  UISETP.NE.AND UP0, UPT, UR44, -0x1, UPT ;  /* 0xffffffff2c00788c */ /* 0x000fe2000bf05270 */
[----:B-----5:R-:W-:Y:S01]  /*7e60*/  F2FP.F16.F32.PACK_AB R70, R27, R26 ;  /* 0x0000001a1b46723e */ /* 0x020fe200000000ff */
[----:B------:R-:W-:Y:S01]  /*7e70*/  UMOV UR45, UR7 ;  /* 0x00000007002d7c82 */ /* 0x000fe20008000000 */
[----:B------:R-:W-:Y:S01]  /*7e80*/  LOP3.LUT R2, R2, 0x6, R3, 0xf8, !PT ;  /* 0x0000000602027812 */ /* 0x000fe200078ef803 */
[----:B------:R-:W-:Y:S01]  /*7e90*/  UISETP.NE.AND UP1, UPT, UR44, -0x1, UPT ;  /* 0xffffffff2c00788c */ /* 0x000fe2000bf25270 */
[----:B------:R-:W-:-:S02]  /*7ea0*/  F2FP.F16.F32.PACK_AB R72, R23, R22 ;  /* 0x000000161748723e */ /* 0x000fc400000000ff */
        /* <DEDUP_REMOVED lines=15> */
[----:B--2---:R-:W-:-:S02]  /*7fa0*/  IMAD.SHL.U32 R0, R0, 0x10, RZ ;  /* 0x0000001000007824 */ /* 0x004fc400078e00ff */
[----:B------:R-:W-:Y:S01]  /*7fb0*/  FMUL.FTZ R24, R107, UR8 ;  /* 0x000000086b187c20 */ /* 0x000fe20008410000 */
[----:B------:R-:W-:Y:S01]  /*7fc0*/  FMUL.FTZ R108, R108, UR8 ;  /* 0x000000086c6c7c20 */ /* 0x000fe20008410000 */
[----:B------:R-:W-:Y:S01]  /*7fd0*/  FMUL.FTZ R21, R109, UR8 ;  /* 0x000000086d157c20 */ /* 0x000fe20008410000 */
[----:B------:R-:W-:Y:S01]  /*7fe0*/  FMUL.FTZ R110, R110, UR8 ;  /* 0x000000086e6e7c20 */ /* 0x000fe20008410000 */
[----:B------:R-:W-:Y:S01]  /*7ff0*/  LOP3.LUT R0, R0, 0x1c0, RZ, 0xc0, !PT ;  /* 0x000001c000007812 */ /* 0x000fe200078ec0ff */
        /* <DEDUP_REMOVED lines=20> */
[C---:B------:R-:W-:Y:S01]  /*8140*/  VIADD R3, R0.reuse, 0xc000 ;  /* 0x0000c00000037836 */ /* 0x040fe20000000000 */
[----:B------:R-:W-:Y:S01]  /*8150*/  F2FP.F16.F32.PACK_AB R23, R23, R112 ;  /* 0x000000701717723e */ /* 0x000fe200000000ff */
[----:B------:R-:W-:Y:S01]  /*8160*/  VIADD R2, R0, 0xc040 ;  /* 0x0000c04000027836 */ /* 0x000fe20000000000 */
[----:B------:R-:W-:Y:S01]  /*8170*/  F2FP.F16.F32.PACK_AB R22, R22, R114 ;  /* 0x000000721616723e */ /* 0x000fe200000000ff */
[----:B------:R-:W-:-:S02]  /*8180*/  @P0 VIADD R2, R3, 0xffffffc0 ;  /* 0xffffffc003020836 */ /* 0x000fc40000000000 */
        /* <DEDUP_REMOVED lines=122> */
.L_x_468:
        /* <DEDUP_REMOVED lines=12> */
.L_x_469:
[----:B------:R-:W2:Y:S01]  /*89f0*/  LDCU.64 UR8, c[0x0][0x5c8] ;  /* 0x0000b900ff0877ac */ /* 0x000ea20008000a00 */
[----:B------:R-:W-:-:S04]  /*8a00*/  UIADD3 UR14, UPT, UPT, UR40, UR44, URZ ;  /* 0x0000002c280e7290 */ /* 0x000fc8000fffe0ff */
[----:B--2---:R-:W-:Y:S02]  /*8a10*/  UIMAD.WIDE.U32 UR22, UR14, UR8, URZ ;  /* 0x000000080e1672a5 */ /* 0x004fe4000f8e00ff */
[----:B------:R-:W-:-:S04]  /*8a20*/  UIMAD UR14, UR14, UR9, URZ ;  /* 0x000000090e0e72a4 */ /* 0x000fc8000f8e02ff */
[----:B------:R-:W-:-:S06]  /*8a30*/  UIADD3 UR14, UPT, UPT, UR23, UR14, URZ ;  /* 0x0000000e170e7290 */ /* 0x000fcc000fffe0ff */
[----:B-1----:R-:W-:-:S07]  /*8a40*/  MOV R26, UR14 ;  /* 0x0000000e001a7c02 */ /* 0x002fce0008000f00 */
.L_x_470:
        /* <DEDUP_REMOVED lines=51> */
.L_x_472:
[----:B------:R-:W-:Y:S05]  /*8d80*/  BSYNC.RECONVERGENT B0 ;  /* 0x0000000000007941 */ /* 0x000fea0003800200 */
.L_x_471:
        /* <DEDUP_REMOVED lines=19> */
.L_x_474:
[----:B------:R-:W-:Y:S05]  /*8ec0*/  BSYNC.RECONVERGENT B0 ;  /* 0x0000000000007941 */ /* 0x000fea0003800200 */
.L_x_473:
        /* <DEDUP_REMOVED lines=25> */
.L_x_476:
[----:B------:R-:W-:Y:S05]  /*9060*/  BSYNC.RECONVERGENT B0 ;  /* 0x0000000000007941 */ /* 0x000fea0003800200 */
.L_x_475:
        /* <DEDUP_REMOVED lines=17> */
.L_x_436:
[----:B------:R-:W-:Y:S05]  /*9180*/  BSYNC.RECONVERGENT B1 ;  /* 0x0000000000017941 */ /* 0x000fea0003800200 */
.L_x_414:
        /* <DEDUP_REMOVED lines=11> */
.L_x_478:
        /* <DEDUP_REMOVED lines=12> */
.L_x_1088:


//--------------------- .text._ZN5flash44flash_bwd_dq_dk_dv_loop_seqk_parallel_kernelI23Flash_bwd_kernel_traitsILi192ELi64ELi64ELi8ELi4ELi2ELi2ELb1ELb1EN7cutlass6half_tE19Flash_kernel_traitsILi192ELi64ELi64ELi8ES3_EELb1ELb1ELb0ELb0ELb0ELb1ELb0EEEvNS_16Flash_bwd_paramsE --------------------------
	.section	.text._ZN5flash44flash_bwd_dq_dk_dv_loop_seqk_parallel_kernelI23Flash_bwd_kernel_traitsILi192ELi64ELi64ELi8ELi4ELi2ELi2ELb1ELb1EN7cutlass6half_tE19Flash_kernel_traitsILi192ELi64ELi64ELi8ES3_EELb1ELb1ELb0ELb0ELb0ELb1ELb0EEEvNS_16Flash_bwd_paramsE,"ax",@progbits
	.align	128
        .global         _ZN5flash44flash_bwd_dq_dk_dv_loop_seqk_parallel_kernelI23Flash_bwd_kernel_traitsILi192ELi64ELi64ELi8ELi4ELi2ELi2ELb1ELb1EN7cutlass6half_tE19Flash_kernel_traitsILi192ELi64ELi64ELi8ES3_EELb1ELb1ELb0ELb0ELb0ELb1ELb0EEEvNS_16Flash_bwd_paramsE
        .type           _ZN5flash44flash_bwd_dq_dk_dv_loop_seqk_parallel_kernelI23Flash_bwd_kernel_traitsILi192ELi64ELi64ELi8ELi4ELi2ELi2ELb1ELb1EN7cutlass6half_tE19Flash_kernel_traitsILi192ELi64ELi64ELi8ES3_EELb1ELb1ELb0ELb0ELb0ELb1ELb0EEEvNS_16Flash_bwd_paramsE,@function
        .size           _ZN5flash44flash_bwd_dq_dk_dv_loop_seqk_parallel_kernelI23Flash_bwd_kernel_traitsILi192ELi64ELi64ELi8ELi4ELi2ELi2ELb1ELb1EN7cutlass6half_tE19Flash_kernel_traitsILi192ELi64ELi64ELi8ES3_EELb1ELb1ELb0ELb0ELb0ELb1ELb0EEEvNS_16Flash_bwd_paramsE,(.L_x_1089 - _ZN5flash44flash_bwd_dq_dk_dv_loop_seqk_parallel_kernelI23Flash_bwd_kernel_traitsILi192ELi64ELi64ELi8ELi4ELi2ELi2ELb1ELb1EN7cutlass6half_tE19Flash_kernel_traitsILi192ELi64ELi64ELi8ES3_EELb1ELb1ELb0ELb0ELb0ELb1ELb0EEEvNS_16Flash_bwd_paramsE)
        .other          _ZN5flash44flash_bwd_dq_dk_dv_loop_seqk_parallel_kernelI23Flash_bwd_kernel_traitsILi192ELi64ELi64ELi8ELi4ELi2ELi2ELb1ELb1EN7cutlass6half_tE19Flash_kernel_traitsILi192ELi64ELi64ELi8ES3_EELb1ELb1ELb0ELb0ELb0ELb1ELb0EEEvNS_16Flash_bwd_paramsE,@"STO_CUDA_ENTRY STV_DEFAULT"
_ZN5flash44flash_bwd_dq_dk_dv_loop_seqk_parallel_kernelI23Flash_bwd_kernel_traitsILi192ELi64ELi64ELi8ELi4ELi2ELi2ELb1ELb1EN7cutlass6half_tE19Flash_kernel_traitsILi192ELi64ELi64ELi8ES3_EELb1ELb1ELb0ELb0ELb0ELb1ELb0EEEvNS_16Flash_bwd_paramsE:
.text._ZN5flash44flash_bwd_dq_dk_dv_loop_seqk_parallel_kernelI23Flash_bwd_kernel_traitsILi192ELi64ELi64ELi8ELi4ELi2ELi2ELb1ELb1EN7cutlass6half_tE19Flash_kernel_traitsILi192ELi64ELi64ELi8ES3_EELb1ELb1ELb0ELb0ELb0ELb1ELb0EEEvNS_16Flash_bwd_paramsE:
        /* <DEDUP_REMOVED lines=49> */
.L_x_515:
        /* <DEDUP_REMOVED lines=52> */
.L_x_479:
        /* <DEDUP_REMOVED lines=34> */
.L_x_481:
[----:B------:R-:W1:Y:S01]  /*0870*/  LDCU.64 UR16, c[0x0][0x3b8] ;  /* 0x00007700ff1077ac */ /* 0x000e620008000a00 */
[----:B------:R-:W-:-:S04]  /*0880*/  UIADD3 UR8, UPT, UPT, UR39, UR44, URZ ;  /* 0x0000002c27087290 */ /* 0x000fc8000fffe0ff */
[----:B-1----:R-:W-:Y:S02]  /*0890*/  UIMAD.WIDE.U32 UR50, UR8, UR16, URZ ;  /* 0x00000010083272a5 */ /* 0x002fe4000f8e00ff */
[----:B------:R-:W-:-:S04]  /*08a0*/  UIMAD UR8, UR8, UR17, URZ ;  /* 0x00000011080872a4 */ /* 0x000fc8000f8e02ff */
[----:B------:R-:W-:-:S06]  /*08b0*/  UIADD3 UR8, UPT, UPT, UR51, UR8, URZ ;  /* 0x0000000833087290 */ /* 0x000fcc000fffe0ff */
[----:B------:R-:W-:Y:S02]  /*08c0*/  MOV R21, UR8 ;  /* 0x0000000800157c02 */ /* 0x000fe40008000f00 */
.L_x_482:
        /* <DEDUP_REMOVED lines=43> */
.L_x_483:
[----:B------:R-:W1:Y:S01]  /*0b80*/  LDCU.64 UR14, c[0x0][0x3c0] ;  /* 0x00007800ff0e77ac */ /* 0x000e620008000a00 */
[----:B------:R-:W-:-:S04]  /*0b90*/  UIADD3 UR8, UPT, UPT, UR39, UR44, URZ ;  /* 0x0000002c27087290 */ /* 0x000fc8000fffe0ff */
[----:B-1----:R-:W-:Y:S02]  /*0ba0*/  UIMAD.WIDE.U32 UR52, UR8, UR14, URZ ;  /* 0x0000000e083472a5 */ /* 0x002fe4000f8e00ff */
[----:B------:R-:W-:-:S04]  /*0bb0*/  UIMAD UR8, UR8, UR15, URZ ;  /* 0x0000000f080872a4 */ /* 0x000fc8000f8e02ff */
[----:B------:R-:W-:-:S06]  /*0bc0*/  UIADD3 UR8, UPT, UPT, UR53, UR8, URZ ;  /* 0x0000000835087290 */ /* 0x000fcc000fffe0ff */
[----:B------:R-:W-:-:S07]  /*0bd0*/  MOV R20, UR8 ;  /* 0x0000000800147c02 */ /* 0x000fce0008000f00 */
.L_x_484:
        /* <DEDUP_REMOVED lines=28> */
.L_x_485:
[----:B------:R-:W-:Y:S02]  /*0da0*/  IMAD R0, R5, UR21, RZ ;  /* 0x0000001505007c24 */ /* 0x000fe4000f8e02ff */
[----:B------:R-:W-:-:S05]  /*0db0*/  IMAD.WIDE.U32 R2, R4, UR21, RZ ;  /* 0x0000001504027c25 */ /* 0x000fca000f8e00ff */
[----:B------:R-:W-:Y:S02]  /*0dc0*/  IADD3 R7, PT, PT, R3, R0, RZ ;  /* 0x0000000003077210 */ /* 0x000fe40007ffe0ff */
[----:B------:R-:W-:-:S07]  /*0dd0*/  MOV R6, R2 ;  /* 0x0000000200067202 */ /* 0x000fce0000000f00 */
.L_x_486:
        /* <DEDUP_REMOVED lines=20> */
.L_x_487:
[----:B------:R-:W1:Y:S01]  /*0f20*/  LDCU UR56, c[0x0][0x434] ;  /* 0x00008680ff3877ac */ /* 0x000e620008000800 */
[----:B------:R-:W-:-:S04]  /*0f30*/  UIMAD UR8, UR29, UR51, UR28 ;  /* 0x000000331d0872a4 */ /* 0x000fc8000f8e021c */
[----:B-1----:R-:W-:-:S12]  /*0f40*/  UIMAD UR56, UR8, UR56, URZ ;  /* 0x00000038083872a4 */ /* 0x002fd8000f8e02ff */
.L_x_488:
        /* <DEDUP_REMOVED lines=10> */
.L_x_489:
[----:B------:R-:W1:Y:S01]  /*0ff0*/  LDCU UR55, c[0x0][0x444] ;  /* 0x00008880ff3777ac */ /* 0x000e620008000800 */
[----:B------:R-:W-:-:S04]  /*1000*/  UIMAD UR8, UR29, UR51, UR28 ;  /* 0x000000331d0872a4 */ /* 0x000fc8000f8e021c */
[----:B-1----:R-:W-:-:S12]  /*1010*/  UIMAD UR55, UR8, UR55, URZ ;  /* 0x00000037083772a4 */ /* 0x002fd8000f8e02ff */
.L_x_490:
        /* <DEDUP_REMOVED lines=25> */
[----:B------:R-:W2:Y:S04]  /*11b0*/  LDCU.64 UR58, c[0x0][0x420] ;  /* 0x00008400ff3a77ac */ /* 0x000ea80008000a00 */
[----:B------:R-:W-:Y:S01]  /*11c0*/  IMAD.X R3, RZ, RZ, UR22, P0 ;  /* 0x00000016ff037e24 */ /* 0x000fe200080e06ff */
[----:B------:R-:W4:Y:S01]  /*11d0*/  LDCU.64 UR22, c[0x0][0x3c8] ;  /* 0x00007900ff1677ac */ /* 0x000f220008000a00 */
[----:B------:R-:W-:Y:S01]  /*11e0*/  IADD3 R13, P1, P0, R4, R6, R11 ;  /* 0x00000006040d7210 */ /* 0x000fe2000783e00b */
[----:B------:R-:W-:-:S02]  /*11f0*/  UISETP.GT.AND UP0, UPT, UR47, UR53, UPT ;  /* 0x000000352f00728c */ /* 0x000fc4000bf04270 */
[----:B-1----:R-:W-:Y:S01]  /*1200*/  UIMAD UR21, UR19, UR8, URZ ;  /* 0x00000008131572a4 */ /* 0x002fe2000f8e02ff */
[----:B------:R-:W-:Y:S02]  /*1210*/  IMAD.U32 R0, RZ, RZ, UR8 ;  /* 0x00000008ff007e24 */ /* 0x000fe4000f8e00ff */
[----:B------:R-:W-:Y:S01]  /*1220*/  IMAD.U32 R5, RZ, RZ, UR11 ;  /* 0x0000000bff057e24 */ /* 0x000fe2000f8e00ff */
[----:B------:R-:W-:Y:S01]  /*1230*/  UIMAD UR21, UR49, UR9, UR21 ;  /* 0x00000009311572a4 */ /* 0x000fe2000f8e0215 */
[----:B------:R-:W-:Y:S01]  /*1240*/  IMAD.WIDE.U32 R2, R0, UR49, R2 ;  /* 0x0000003100027c25 */ /* 0x000fe2000f8e0002 */
[----:B------:R-:W-:Y:S01]  /*1250*/  MOV R0, UR10 ;  /* 0x0000000a00007c02 */ /* 0x000fe20008000f00 */
[----:B------:R-:W1:Y:S03]  /*1260*/  LDCU.64 UR10, c[0x0][0x570] ;  /* 0x0000ae00ff0a77ac */ /* 0x000e660008000a00 */
[----:B------:R-:W-:Y:S01]  /*1270*/  VIADD R3, R3, UR21 ;  /* 0x0000001503037c36 */ /* 0x000fe20008000000 */
[----:B--2---:R-:W-:Y:S01]  /*1280*/  UIMAD.WIDE UR58, UR56, 0x4, UR58 ;  /* 0x00000004383a78a5 */ /* 0x004fe2000f8e023a */
[----:B------:R-:W-:Y:S01]  /*1290*/  IMAD.WIDE.U32 R2, R0, UR28, R2 ;  /* 0x0000001c00027c25 */ /* 0x000fe2000f8e0002 */
[----:B------:R-:W-:-:S03]  /*12a0*/  SHF.R.S32.HI R0, RZ, 0x1f, R11 ;  /* 0x0000001fff007819 */ /* 0x000fc6000001140b */
[----:B------:R-:W-:Y:S01]  /*12b0*/  IMAD.MOV.U32 R11, RZ, RZ, RZ ;  /* 0x000000ffff0b7224 */ /* 0x000fe200078e00ff */
[----:B------:R-:W-:Y:S01]  /*12c0*/  IADD3.X R18, PT, PT, R8, R7, R0, P1, P0 ;  /* 0x0000000708127210 */ /* 0x000fe20000fe0400 */
[----:B------:R-:W-:Y:S02]  /*12d0*/  IMAD R5, R5, UR28, R3 ;  /* 0x0000001c05057c24 */ /* 0x000fe4000f8e0203 */
[----:B------:R-:W-:Y:S02]  /*12e0*/  IMAD.MOV.U32 R4, RZ, RZ, R2 ;  /* 0x000000ffff047224 */ /* 0x000fe400078e0002 */
[----:B---3--:R-:W-:-:S04]  /*12f0*/  IMAD.WIDE.U32 R2, R14, UR49, R10 ;  /* 0x000000310e027c25 */ /* 0x008fc8000f8e000a */
[----:B------:R-:W-:Y:S01]  /*1300*/  IMAD R0, R14, UR19, RZ ;  /* 0x000000130e007c24 */ /* 0x000fe2000f8e02ff */
[----:B------:R-:W-:Y:S01]  /*1310*/  IADD3 R2, P0, PT, R2, UR18, RZ ;  /* 0x0000001202027c10 */ /* 0x000fe2000ff1e0ff */
[----:B------:R-:W2:Y:S01]  /*1320*/  LDCU.64 UR18, c[0x0][0x550] ;  /* 0x0000aa00ff1277ac */ /* 0x000ea20008000a00 */
[----:B-----5:R-:W-:-:S04]  /*1330*/  IMAD.WIDE.U32 R6, R16, UR26, RZ ;  /* 0x0000001a10067c25 */ /* 0x020fc8000f8e00ff */
[----:B------:R-:W-:Y:S01]  /*1340*/  IMAD R0, R15, UR49, R0 ;  /* 0x000000310f007c24 */ /* 0x000fe2000f8e0200 */
[----:B------:R-:W-:Y:S01]  /*1350*/  SEL R6, R6, RZ, P3 ;  /* 0x000000ff06067207 */ /* 0x000fe20001800000 */
[----:B------:R-:W-:Y:S02]  /*1360*/  IMAD R8, R19, R28, R29 ;  /* 0x0000001c13087224 */ /* 0x000fe400078e021d */
[----:B------:R-:W-:Y:S01]  /*1370*/  IMAD R12, R17, UR26, R7 ;  /* 0x0000001a110c7c24 */ /* 0x000fe2000f8e0207 */
[----:B------:R-:W-:Y:S01]  /*1380*/  IADD3.X R3, PT, PT, R3, UR20, R0, P0, !PT ;  /* 0x0000001403037c10 */ /* 0x000fe200087fe400 */
[----:B------:R-:W3:Y:S01]  /*1390*/  LDCU.64 UR20, c[0x0][0x380] ;  /* 0x00007000ff1477ac */ /* 0x000ee20008000a00 */
[----:B----4-:R-:W-:Y:S01]  /*13a0*/  MOV R0, UR22 ;  /* 0x0000001600007c02 */ /* 0x010fe20008000f00 */
[----:B------:R-:W-:Y:S01]  /*13b0*/  IMAD.WIDE.U32 R4, R24, UR8, R4 ;  /* 0x0000000818047c25 */ /* 0x000fe2000f8e0004 */
[----:B------:R-:W-:Y:S01]  /*13c0*/  IADD3 R13, P1, P0, R8, R13, R6 ;  /* 0x0000000d080d7210 */ /* 0x000fe2000783e006 */
[----:B------:R-:W-:Y:S01]  /*13d0*/  USHF.L.U64.HI UR22, UR8, 0x5, UR9 ;  /* 0x0000000508167899 */ /* 0x000fe20008010209 */
[----:B------:R-:W-:Y:S01]  /*13e0*/  SHF.R.S32.HI R8, RZ, 0x1f, R8 ;  /* 0x0000001fff087819 */ /* 0x000fe20000011408 */
[----:B------:R-:W-:Y:S01]  /*13f0*/  IMAD.WIDE.U32 R2, R0, UR28, R2 ;  /* 0x0000001c00027c25 */ /* 0x000fe2000f8e0002 */
[----:B------:R-:W-:-:S02]  /*1400*/  SEL R6, R12, RZ, P3 ;  /* 0x000000ff0c067207 */ /* 0x000fc40001800000 */
[----:B--2---:R-:W-:Y:S01]  /*1410*/  LEA R32, P2, R4, UR18, 0x1 ;  /* 0x0000001204207c11 */ /* 0x004fe2000f8408ff */
[----:B------:R-:W-:Y:S01]  /*1420*/  IMAD.U32 R0, RZ, RZ, UR23 ;  /* 0x00000017ff007e24 */ /* 0x000fe2000f8e00ff */
[----:B------:R-:W-:Y:S01]  /*1430*/  IADD3.X R6, PT, PT, R8, R18, R6, P1, P0 ;  /* 0x0000001208067210 */ /* 0x000fe20000fe0406 */
[----:B------:R-:W-:Y:S01]  /*1440*/  IMAD.SHL.U32 R7, R19, 0x40, RZ ;  /* 0x0000004013077824 */ /* 0x000fe200078e00ff */
[----:B------:R-:W-:Y:S01]  /*1450*/  SHF.L.U64.HI R8, R14, 0x5, R15 ;  /* 0x000000050e087819 */ /* 0x000fe2000001020f */
[----:B------:R-:W-:Y:S01]  /*1460*/  IMAD R3, R0, UR28, R3 ;  /* 0x0000001c00037c24 */ /* 0x000fe2000f8e0203 */
[----:B------:R-:W-:Y:S01]  /*1470*/  USHF.L.U32 UR18, UR8, 0x5, URZ ;  /* 0x0000000508127899 */ /* 0x000fe200080006ff */
[C---:B------:R-:W-:Y:S01]  /*1480*/  IMAD R0, R24.reuse, UR9, R5 ;  /* 0x0000000918007c24 */ /* 0x040fe2000f8e0205 */
[----:B------:R-:W-:Y:S01]  /*1490*/  IADD3 R5, P0, PT, R7, R13, RZ ;  /* 0x0000000d07057210 */ /* 0x000fe20007f1e0ff */
[----:B------:R-:W-:-:S03]  /*14a0*/  IMAD.WIDE.U32 R2, R24, R14, R2 ;  /* 0x0000000e18027225 */ /* 0x000fc600078e0002 */
[----:B------:R-:W-:Y:S01]  /*14b0*/  LEA.HI.X R33, R4, UR19, R0, 0x1, P2 ;  /* 0x0000001304217c11 */ /* 0x000fe200090f0c00 */
[----:B------:R-:W-:Y:S01]  /*14c0*/  IMAD R0, R24, R15, R3 ;  /* 0x0000000f18007224 */ /* 0x000fe200078e0203 */
[----:B------:R-:W-:Y:S01]  /*14d0*/  LEA.HI.X.SX32 R4, R7, R6, 0x1, P0 ;  /* 0x0000000607047211 */ /* 0x000fe200000f0eff */
[----:B------:R-:W-:Y:S01]  /*14e0*/  IMAD.SHL.U32 R7, R14, 0x20, RZ ;  /* 0x000000200e077824 */ /* 0x000fe200078e00ff */
[C---:B-1----:R-:W-:Y:S01]  /*14f0*/  LEA R34, P0, R5.reuse, UR10, 0x2 ;  /* 0x0000000a05227c11 */ /* 0x042fe2000f8010ff */
        /* <DEDUP_REMOVED lines=25> */
.L_x_492:
[----:B------:R-:W2:Y:S01]  /*1690*/  LDCU.64 UR14, c[0x0][0x5c0] ;  /* 0x0000b800ff0e77ac */ /* 0x000ea20008000a00 */
[----:B------:R-:W-:-:S04]  /*16a0*/  UIADD3 UR8, UPT, UPT, UR39, UR44, URZ ;  /* 0x0000002c27087290 */ /* 0x000fc8000fffe0ff */
[----:B--2---:R-:W-:Y:S02]  /*16b0*/  UIMAD.WIDE.U32 UR18, UR8, UR14, URZ ;  /* 0x0000000e081272a5 */ /* 0x004fe4000f8e00ff */
[----:B------:R-:W-:-:S04]  /*16c0*/  UIMAD UR8, UR8, UR15, URZ ;  /* 0x0000000f080872a4 */ /* 0x000fc8000f8e02ff */
[----:B------:R-:W-:-:S06]  /*16d0*/  UIADD3 UR8, UPT, UPT, UR19, UR8, URZ ;  /* 0x0000000813087290 */ /* 0x000fcc000fffe0ff */
[----:B------:R-:W-:Y:S02]  /*16e0*/  MOV R0, UR8 ;  /* 0x0000000800007c02 */ /* 0x000fe40008000f00 */
.L_x_493:
        /* <DEDUP_REMOVED lines=13> */
.L_x_494:
[----:B------:R-:W2:Y:S01]  /*17c0*/  LDCU.64 UR10, c[0x0][0x5c8] ;  /* 0x0000b900ff0a77ac */ /* 0x000ea20008000a00 */
[----:B------:R-:W-:-:S04]  /*17d0*/  UIADD3 UR39, UPT, UPT, UR39, UR44, URZ ;  /* 0x0000002c27277290 */ /* 0x000fc8000fffe0ff */
[----:B--2---:R-:W-:Y:S02]  /*17e0*/  UIMAD.WIDE.U32 UR16, UR39, UR10, URZ ;  /* 0x0000000a271072a5 */ /* 0x004fe4000f8e00ff */
[----:B------:R-:W-:-:S04]  /*17f0*/  UIMAD UR39, UR39, UR11, URZ ;  /* 0x0000000b272772a4 */ /* 0x000fc8000f8e02ff */
[----:B------:R-:W-:-:S06]  /*1800*/  UIADD3 UR39, UPT, UPT, UR17, UR39, URZ ;  /* 0x0000002711277290 */ /* 0x000fcc000fffe0ff */
[----:B------:R-:W-:-:S07]  /*1810*/  MOV R8, UR39 ;  /* 0x0000002700087c02 */ /* 0x000fce0008000f00 */
.L_x_495:
        /* <DEDUP_REMOVED lines=26> */
.L_x_497:
[----:B------:R-:W-:Y:S05]  /*19c0*/  BSYNC.RECONVERGENT B0 ;  /* 0x0000000000007941 */ /* 0x000fea0003800200 */
.L_x_496:
        /* <DEDUP_REMOVED lines=13> */
.L_x_499:
[----:B------:R-:W-:Y:S05]  /*1aa0*/  BSYNC.RECONVERGENT B0 ;  /* 0x0000000000007941 */ /* 0x000fea0003800200 */
.L_x_498:
        /* <DEDUP_REMOVED lines=23> */
.L_x_501:
[----:B------:R-:W-:Y:S05]  /*1c20*/  BSYNC.RECONVERGENT B0 ;  /* 0x0000000000007941 */ /* 0x000fea0003800200 */
.L_x_500:
        /* <DEDUP_REMOVED lines=13> */
.L_x_491:
[----:B------:R-:W-:Y:S01]  /*1d00*/  UIADD3 UR21, UPT, UPT, -UR41, UR38, URZ ;  /* 0x0000002629157290 */ /* 0x000fe2000fffe1ff */
[----:B------:R-:W-:Y:S01]  /*1d10*/  IMAD.U32 R2, RZ, RZ, UR14 ;  /* 0x0000000eff027e24 */ /* 0x000fe2000f8e00ff */
[----:B------:R-:W-:Y:S01]  /*1d20*/  UIMAD UR23, UR45, UR14, URZ ;  /* 0x0000000e2d1772a4 */ /* 0x000fe2000f8e02ff */
[----:B------:R-:W-:Y:S01]  /*1d30*/  IMAD.U32 R4, RZ, RZ, UR16 ;  /* 0x00000010ff047e24 */ /* 0x000fe2000f8e00ff */
[----:B------:R-:W2:Y:S01]  /*1d40*/  LDCU.64 UR10, c[0x0][0x3d8] ;  /* 0x00007b00ff0a77ac */ /* 0x000ea20008000a00 */
[--C-:B------:R-:W-:Y:S01]  /*1d50*/  IMAD.WIDE.U32 R2, R2, UR41, R10.reuse ;  /* 0x0000002902027c25 */ /* 0x100fe2000f8e000a */
[----:B------:R-:W-:Y:S01]  /*1d60*/  ISETP.GE.AND P5, PT, R24, UR21, PT ;  /* 0x0000001518007c0c */ /* 0x000fe2000bfa6270 */
[----:B------:R-:W-:Y:S02]  /*1d70*/  UIADD3 UR49, UPT, UPT, -UR49, UR46, URZ ;  /* 0x0000002e31317290 */ /* 0x000fe4000fffe1ff */
[----:B------:R-:W-:Y:S01]  /*1d80*/  IMAD.WIDE.U32 R4, R4, UR41, R10 ;  /* 0x0000002904047c25 */ /* 0x000fe2000f8e000a */
[----:B------:R-:W-:Y:S01]  /*1d90*/  UIMAD UR45, UR45, UR16, URZ ;  /* 0x000000102d2d72a4 */ /* 0x000fe2000f8e02ff */
[----:B------:R-:W-:Y:S01]  /*1da0*/  IADD3 R2, P1, PT, R2, UR52, RZ ;  /* 0x0000003402027c10 */ /* 0x000fe2000ff3e0ff */
[----:B------:R-:W-:Y:S01]  /*1db0*/  UIMAD UR23, UR41, UR15, UR23 ;  /* 0x0000000f291772a4 */ /* 0x000fe2000f8e0217 */
[----:B------:R-:W-:Y:S01]  /*1dc0*/  SHF.R.U32.HI R27, RZ, 0x1, R25 ;  /* 0x00000001ff1b7819 */ /* 0x000fe20000011619 */
[----:B------:R-:W-:Y:S01]  /*1dd0*/  UIMAD UR45, UR41, UR17, UR45 ;  /* 0x00000011292d72a4 */ /* 0x000fe2000f8e022d */
[----:B------:R-:W-:Y:S01]  /*1de0*/  ISETP.GE.AND P2, PT, R6, UR49, PT ;  /* 0x0000003106007c0c */ /* 0x000fe2000bf46270 */
[----:B------:R-:W3:Y:S01]  /*1df0*/  LDCU.64 UR8, c[0x0][0x3d0] ;  /* 0x00007a00ff0877ac */ /* 0x000ee20008000a00 */
[----:B------:R-:W-:Y:S01]  /*1e00*/  IADD3 R4, P0, PT, R4, UR50, RZ ;  /* 0x0000003204047c10 */ /* 0x000fe2000ff1e0ff */
[----:B------:R-:W-:Y:S01]  /*1e10*/  IMAD.U32 R14, RZ, RZ, UR18 ;  /* 0x00000012ff0e7e24 */ /* 0x000fe2000f8e00ff */
[----:B------:R-:W-:Y:S01]  /*1e20*/  IADD3.X R3, PT, PT, R20, UR23, R3, P1, !PT ;  /* 0x0000001714037c10 */ /* 0x000fe20008ffe403 */
[----:B------:R-:W-:Y:S01]  /*1e30*/  IMAD.U32 R11, RZ, RZ, UR18 ;  /* 0x00000012ff0b7e24 */ /* 0x000fe2000f8e00ff */
[----:B------:R-:W-:Y:S01]  /*1e40*/  IADD3.X R5, PT, PT, R21, UR45, R5, P0, !PT ;  /* 0x0000002d15057c10 */ /* 0x000fe200087fe405 */
[----:B------:R-:W-:Y:S01]  /*1e50*/  @P3 BAR.SYNC.DEFER_BLOCKING 0x0 ;  /* 0x0000000000003b1d */ /* 0x000fe20000010000 */
[----:B------:R-:W-:Y:S01]  /*1e60*/  ISETP.GE.AND P4, PT, R6, UR21, PT ;  /* 0x0000001506007c0c */ /* 0x000fe2000bf86270 */
[----:B--2---:R-:W-:Y:S01]  /*1e70*/  IMAD.WIDE.U32 R2, R9, UR10, R2 ;  /* 0x0000000a09027c25 */ /* 0x004fe2000f8e0002 */
[----:B------:R-:W-:-:S02]  /*1e80*/  SHF.R.U32.HI R10, RZ, 0x2, R25 ;  /* 0x00000002ff0a7819 */ /* 0x000fc40000011619 */
[----:B------:R-:W-:-:S03]  /*1e90*/  LOP3.LUT R0, R27, 0x30, RZ, 0xc0, !PT ;  /* 0x000000301b007812 */ /* 0x000fc600078ec0ff */
[----:B------:R-:W2:Y:S01]  /*1ea0*/  @!P5 LDC.64 R20, c[0x0][0x390] ;  /* 0x0000e400ff14db82 */ /* 0x000ea20000000a00 */
[----:B------:R-:W-:Y:S02]  /*1eb0*/  @!P2 LEA R14, P0, R14, R32, 0x1 ;  /* 0x000000200e0ea211 */ /* 0x000fe400078008ff */
[----:B------:R-:W-:Y:S01]  /*1ec0*/  LOP3.LUT R68, R0, 0x7, R10, 0xf8, !PT ;  /* 0x0000000700447812 */ /* 0x000fe200078ef80a */
[----:B------:R-:W-:Y:S01]  /*1ed0*/  IMAD R0, R22, UR10, RZ ;  /* 0x0000000a16007c24 */ /* 0x000fe2000f8e02ff */
[----:B------:R-:W-:Y:S01]  /*1ee0*/  LOP3.LUT R16, R26, 0x1f8, RZ, 0xc0, !PT ;  /* 0x000001f81a107812 */ /* 0x000fe200078ec0ff */
[----:B------:R-:W-:Y:S01]  /*1ef0*/  IMAD.U32 R10, RZ, RZ, UR22 ;  /* 0x00000016ff0a7e24 */ /* 0x000fe2000f8e00ff */
[----:B------:R-:W-:Y:S01]  /*1f00*/  ISETP.GE.AND P3, PT, R24, UR49, PT ;  /* 0x0000003118007c0c */ /* 0x000fe2000bf66270 */
[----:B------:R-:W-:Y:S01]  /*1f10*/  IMAD R6, R9, UR11, R0 ;  /* 0x0000000b09067c24 */ /* 0x000fe2000f8e0200 */
[----:B------:R-:W-:Y:S01]  /*1f20*/  LOP3.LUT R16, R16, 0x38, R25, 0x78, !PT ;  /* 0x0000003810107812 */ /* 0x000fe200078e7819 */
[----:B---3--:R-:W-:Y:S01]  /*1f30*/  IMAD R0, R22, UR8, RZ ;  /* 0x0000000816007c24 */ /* 0x008fe2000f8e02ff */
[----:B------:R-:W-:Y:S01]  /*1f40*/  @!P2 LEA.HI.X R15, R11, R33, R10, 0x1, P0 ;  /* 0x000000210b0fa211 */ /* 0x000fe200000f0c0a */
[----:B------:R-:W3:Y:S01]  /*1f50*/  @!P4 LDC.64 R22, c[0x0][0x390] ;  /* 0x0000e400ff16cb82 */ /* 0x000ee20000000a00 */
[----:B------:R-:W-:Y:S01]  /*1f60*/  @!P2 LEA R12, P0, R7, R30, 0x1 ;  /* 0x0000001e070ca211 */ /* 0x000fe200078008ff */
[----:B------:R-:W-:Y:S01]  /*1f70*/  IMAD.IADD R3, R3, 0x1, R6 ;  /* 0x0000000103037824 */ /* 0x000fe200078e0206 */
[----:B------:R-:W-:Y:S01]  /*1f80*/  STL [R1+0x48], R68 ;  /* 0x0000484401007387 */ /* 0x000fe20000100800 */
[----:B------:R-:W-:Y:S01]  /*1f90*/  @!P4 IMAD.MOV.U32 R6, RZ, RZ, R2 ;  /* 0x000000ffff06c224 */ /* 0x000fe200078e0002 */
[----:B------:R-:W-:Y:S01]  /*1fa0*/  @!P2 LEA.HI.X R13, R7, R31, R8, 0x1, P0 ;  /* 0x0000001f070da211 */ /* 0x000fe200000f0c08 */
[--C-:B------:R-:W-:Y:S01]  /*1fb0*/  @!P4 IMAD.MOV.U32 R7, RZ, RZ, R3.reuse ;  /* 0x000000ffff07c224 */ /* 0x100fe200078e0003 */
[----:B------:R-:W-:Y:S01]  /*1fc0*/  UIMAD UR51, UR29, UR51, UR28 ;  /* 0x000000331d3372a4 */ /* 0x000fe2000f8e021c */
[----:B------:R-:W-:Y:S01]  /*1fd0*/  @!P5 IMAD.WIDE.U32 R2, R24, UR14, R2 ;  /* 0x0000000e1802dc25 */ /* 0x000fe2000f8e0002 */
[----:B------:R-:W-:-:S02]  /*1fe0*/  CS2R R142, SRZ ;  /* 0x00000000008e7805 */ /* 0x000fc4000001ff00 */
[----:B------:R-:W-:Y:S02]  /*1ff0*/  CS2R R140, SRZ ;  /* 0x00000000008c7805 */ /* 0x000fe4000001ff00 */
[----:B------:R-:W-:Y:S01]  /*2000*/  CS2R R146, SRZ ;  /* 0x0000000000927805 */ /* 0x000fe2000001ff00 */
[C---:B------:R-:W-:Y:S01]  /*2010*/  IMAD R0, R9.reuse, UR9, R0 ;  /* 0x0000000909007c24 */ /* 0x040fe2000f8e0200 */
[----:B--2---:R-:W-:Y:S01]  /*2020*/  @!P5 LEA R8, P0, R2, R20, 0x1 ;  /* 0x000000140208d211 */ /* 0x004fe200078008ff */
[----:B------:R-:W-:Y:S01]  /*2030*/  IMAD.WIDE.U32 R4, R9, UR8, R4 ;  /* 0x0000000809047c25 */ /* 0x000fe2000f8e0004 */
[----:B------:R-:W-:Y:S02]  /*2040*/  CS2R R144, SRZ ;  /* 0x0000000000907805 */ /* 0x000fe4000001ff00 */
[----:B------:R-:W-:Y:S02]  /*2050*/  CS2R R138, SRZ ;  /* 0x00000000008a7805 */ /* 0x000fe4000001ff00 */
[----:B------:R-:W-:Y:S01]  /*2060*/  CS2R R136, SRZ ;  /* 0x0000000000887805 */ /* 0x000fe2000001ff00 */
[----:B------:R-:W-:Y:S01]  /*2070*/  @!P5 IMAD R3, R24, UR15, R3 ;  /* 0x0000000f1803dc24 */ /* 0x000fe2000f8e0203 */
[----:B------:R-:W-:Y:S01]  /*2080*/  CS2R R134, SRZ ;  /* 0x0000000000867805 */ /* 0x000fe2000001ff00 */
[----:B------:R-:W-:Y:S01]  /*2090*/  IMAD.IADD R5, R5, 0x1, R0 ;  /* 0x0000000105057824 */ /* 0x000fe200078e0200 */
[----:B------:R-:W-:Y:S01]  /*20a0*/  CS2R R132, SRZ ;  /* 0x0000000000847805 */ /* 0x000fe2000001ff00 */
[----:B------:R-:W-:Y:S01]  /*20b0*/  @!P4 IMAD R0, R18, UR14, RZ ;  /* 0x0000000e1200cc24 */ /* 0x000fe2000f8e02ff */
[----:B------:R-:W-:Y:S01]  /*20c0*/  @!P5 LEA.HI.X R9, R2, R21, R3, 0x1, P0 ;  /* 0x000000150209d211 */ /* 0x000fe200000f0c03 */
[C---:B------:R-:W-:Y:S01]  /*20d0*/  @!P4 IMAD.WIDE.U32 R6, R17.reuse, UR14, R6 ;  /* 0x0000000e1106cc25 */ /* 0x040fe2000f8e0006 */
[----:B------:R-:W-:Y:S01]  /*20e0*/  LOP3.LUT R3, R16, 0x1e00, R26, 0xf8, !PT ;  /* 0x00001e0010037812 */ /* 0x000fe200078ef81a */
[----:B------:R-:W2:Y:S01]  /*20f0*/  @!P4 LDC.64 R20, c[0x0][0x388] ;  /* 0x0000e200ff14cb82 */ /* 0x000ea20000000a00 */
[----:B------:R-:W-:Y:S01]  /*2100*/  USHF.L.U32 UR51, UR51, 0x5, URZ ;  /* 0x0000000533337899 */ /* 0x000fe200080006ff */
[----:B------:R-:W-:Y:S01]  /*2110*/  @!P4 IMAD R16, R18, UR16, RZ ;  /* 0x000000101210cc24 */ /* 0x000fe2000f8e02ff */
[C---:B---3--:R-:W-:Y:S01]  /*2120*/  @!P4 LEA R2, P0, R6.reuse, R22, 0x1 ;  /* 0x000000160602c211 */ /* 0x048fe200078008ff */
[----:B------:R-:W-:Y:S01]  /*2130*/  @!P4 IMAD R0, R17, UR15, R0 ;  /* 0x0000000f1100cc24 */ /* 0x000fe2000f8e0200 */
[----:B------:R-:W-:Y:S01]  /*2140*/  CS2R R126, SRZ ;  /* 0x00000000007e7805 */ /* 0x000fe2000001ff00 */
[----:B------:R-:W-:Y:S01]  /*2150*/  @!P4 IMAD.MOV.U32 R10, RZ, RZ, R4 ;  /* 0x000000ffff0ac224 */ /* 0x000fe200078e0004 */
[----:B------:R-:W-:Y:S01]  /*2160*/  CS2R R124, SRZ ;  /* 0x00000000007c7805 */ /* 0x000fe2000001ff00 */
[----:B------:R-:W3:Y:S01]  /*2170*/  @!P5 LDC.64 R18, c[0x0][0x388] ;  /* 0x0000e200ff12db82 */ /* 0x000ee20000000a00 */
[----:B------:R-:W-:Y:S01]  /*2180*/  @!P4 IMAD.IADD R7, R7, 0x1, R0 ;  /* 0x000000010707c824 */ /* 0x000fe200078e0200 */
[----:B------:R-:W-:Y:S01]  /*2190*/  LEA R0, R3, UR6, 0x1 ;  /* 0x0000000603007c11 */ /* 0x000fe2000f8e08ff */
[----:B------:R-:W-:Y:S01]  /*21a0*/  @!P4 IMAD.MOV.U32 R11, RZ, RZ, R5 ;  /* 0x000000ffff0bc224 */ /* 0x000fe200078e0005 */
[----:B------:R-:W-:Y:S01]  /*21b0*/  CS2R R130, SRZ ;  /* 0x0000000000827805 */ /* 0x000fe2000001ff00 */
[----:B------:R-:W-:Y:S01]  /*21c0*/  @!P4 IMAD R16, R17, UR17, R16 ;  /* 0x000000111110cc24 */ /* 0x000fe2000f8e0210 */
[----:B------:R-:W-:Y:S01]  /*21d0*/  @!P4 LEA.HI.X R3, R6, R23, R7, 0x1, P0 ;  /* 0x000000170603c211 */ /* 0x000fe200000f0c07 */
[----:B------:R-:W-:Y:S01]  /*21e0*/  @!PT LDS RZ, [RZ] ;  /* 0x00000000fffff984 */ /* 0x000fe20000000800 */
[----:B------:R-:W-:Y:S01]  /*21f0*/  @!PT LDS RZ, [RZ] ;  /* 0x00000000fffff984 */ /* 0x000fe20000000800 */
[----:B------:R-:W-:Y:S01]  /*2200*/  @!PT LDS RZ, [RZ] ;  /* 0x00000000fffff984 */ /* 0x000fe20000000800 */
[----:B------:R-:W-:Y:S01]  /*2210*/  @!P5 LDGSTS.E.BYPASS.LTC128B.128 [R0+0x12000], desc[UR36][R8.64] ;  /* 0x120000000800dfae */ /* 0x000fe2000b981a24 */
[----:B------:R-:W-:Y:S01]  /*2220*/  @!P5 IMAD.WIDE.U32 R6, R24, UR16, R4 ;  /* 0x000000101806dc25 */ /* 0x000fe2000f8e0004 */
[----:B------:R-:W-:-:S02]  /*2230*/  CS2R R128, SRZ ;  /* 0x0000000000807805 */ /* 0x000fc4000001ff00 */
[----:B------:R-:W-:Y:S01]  /*2240*/  CS2R R122, SRZ ;  /* 0x00000000007a7805 */ /* 0x000fe2000001ff00 */
[----:B------:R-:W-:Y:S01]  /*2250*/  @!P5 LDGSTS.E.BYPASS.LTC128B.128 [R0+0x14000], desc[UR36][R8.64+0x80] ;  /* 0x140000800800dfae */ /* 0x000fe2000b981a24 */
[----:B------:R-:W-:Y:S01]  /*2260*/  @!P4 IMAD.WIDE.U32 R10, R17, UR16, R10 ;  /* 0x00000010110acc25 */ /* 0x000fe2000f8e000a */
[----:B------:R-:W-:Y:S02]  /*2270*/  CS2R R120, SRZ ;  /* 0x0000000000787805 */ /* 0x000fe4000001ff00 */
[----:B------:R-:W-:Y:S01]  /*2280*/  CS2R R118, SRZ ;  /* 0x0000000000767805 */ /* 0x000fe2000001ff00 */
[----:B------:R4:W-:Y:S01]  /*2290*/  @!P5 LDGSTS.E.BYPASS.LTC128B.128 [R0+0x16000], desc[UR36][R8.64+0x100] ;  /* 0x160001000800dfae */ /* 0x0009e2000b981a24 */
        /* <DEDUP_REMOVED lines=8> */
[----:B---3--:R-:W-:Y:S02]  /*2320*/  @!P5 LEA R4, P1, R6, R18, 0x1 ;  /* 0x000000120604d211 */ /* 0x008fe400078208ff */
        /* <DEDUP_REMOVED lines=16> */
[----:B------:R-:W-:Y:S01]  /*2430*/  CS2R R44, SRZ ;  /* 0x00000000002c7805 */ /* 0x000fe2000001ff00 */
[----:B----4-:R-:W3:Y:S01]  /*2440*/  LDC.64 R8, c[0x0][0x528] ;  /* 0x00014a00ff087b82 */ /* 0x010ee20000000a00 */
[----:B------:R-:W-:Y:S01]  /*2450*/  @!PT LDS RZ, [RZ] ;  /* 0x00000000fffff984 */ /* 0x000fe20000000800 */
[----:B------:R-:W-:Y:S01]  /*2460*/  @!PT LDS RZ, [RZ] ;  /* 0x00000000fffff984 */ /* 0x000fe20000000800 */
[----:B------:R-:W-:Y:S01]  /*2470*/  @!PT LDS RZ, [RZ] ;  /* 0x00000000fffff984 */ /* 0x000fe20000000800 */
[----:B------:R-:W-:Y:S01]  /*2480*/  @!P4 LDGSTS.E.BYPASS.LTC128B.128 [R0+0x13000], desc[UR36][R2.64] ;  /* 0x130000000200cfae */ /* 0x000fe2000b981a24 */
[----:B------:R-:W-:Y:S02]  /*2490*/  CS2R R50, SRZ ;  /* 0x0000000000327805 */ /* 0x000fe4000001ff00 */
[----:B------:R-:W-:-:S02]  /*24a0*/  CS2R R48, SRZ ;  /* 0x0000000000307805 */ /* 0x000fc4000001ff00 */
[----:B------:R-:W-:Y:S01]  /*24b0*/  CS2R R42, SRZ ;  /* 0x00000000002a7805 */ /* 0x000fe2000001ff00 */
[----:B------:R-:W-:Y:S01]  /*24c0*/  @!P4 LDGSTS.E.BYPASS.LTC128B.128 [R0+0x15000], desc[UR36][R2.64+0x80] ;  /* 0x150000800200cfae */ /* 0x000fe2000b981a24 */
[----:B------:R-:W-:Y:S02]  /*24d0*/  CS2R R40, SRZ ;  /* 0x0000000000287805 */ /* 0x000fe4000001ff00 */
[----:B------:R-:W-:Y:S02]  /*24e0*/  CS2R R38, SRZ ;  /* 0x0000000000267805 */ /* 0x000fe4000001ff00 */
[----:B------:R-:W-:Y:S01]  /*24f0*/  CS2R R36, SRZ ;  /* 0x0000000000247805 */ /* 0x000fe2000001ff00 */
[----:B------:R4:W-:Y:S01]  /*2500*/  @!P4 LDGSTS.E.BYPASS.LTC128B.128 [R0+0x17000], desc[UR36][R2.64+0x100] ;  /* 0x170001000200cfae */ /* 0x0009e2000b981a24 */
[----:B-1----:R-:W-:Y:S01]  /*2510*/  CS2R R34, SRZ ;  /* 0x0000000000227805 */ /* 0x002fe2000001ff00 */
[----:B------:R-:W-:Y:S02]  /*2520*/  UIADD3 UR54, UPT, UPT, UR54, 0x40, -UR38 ;  /* 0x0000004036367890 */ /* 0x000fe4000fffe826 */
[----:B------:R-:W0:Y:S01]  /*2530*/  LDGDEPBAR ;  /* 0x00000000000079af */ /* 0x000e220000000000 */
[----:B------:R-:W-:Y:S01]  /*2540*/  UIADD3 UR41, UPT, UPT, UR41, 0x40, URZ ;  /* 0x0000004029297890 */ /* 0x000fe2000fffe0ff */
[----:B------:R-:W1:Y:S02]  /*2550*/  LDCU UR8, c[0x0][0x3e0] ;  /* 0x00007c00ff0877ac */ /* 0x000e640008000800 */
[----:B------:R-:W-:Y:S01]  /*2560*/  @!P3 LDGSTS.E.BYPASS.LTC128B.128 [R0+0x6000], desc[UR36][R32.64] ;  /* 0x060000002000bfae */ /* 0x000fe2000b981a24 */
[----:B------:R-:W1:Y:S03]  /*2570*/  LDCU UR10, c[0x0][0x45c] ;  /* 0x00008b80ff0a77ac */ /* 0x000e660008000800 */
[----:B------:R-:W-:Y:S01]  /*2580*/  @!P3 LDGSTS.E.BYPASS.LTC128B.128 [R0+0x8000], desc[UR36][R32.64+0x80] ;  /* 0x080000802000bfae */ /* 0x000fe2000b981a24 */
[----:B------:R-:W1:Y:S03]  /*2590*/  LDCU.U8 UR9, c[0x0][0x4f8] ;  /* 0x00009f00ff0977ac */ /* 0x000e660008000000 */
[----:B------:R-:W-:Y:S04]  /*25a0*/  @!P3 LDGSTS.E.BYPASS.LTC128B.128 [R0+0xa000], desc[UR36][R32.64+0x100] ;  /* 0x0a0001002000bfae */ /* 0x000fe8000b981a24 */
[----:B------:R-:W-:Y:S04]  /*25b0*/  @P3 STS.128 [R0+0x6000], RZ ;  /* 0x006000ff00003388 */ /* 0x000fe80000000c00 */
[----:B------:R-:W-:Y:S01]  /*25c0*/  @P3 STS.128 [R0+0x8000], RZ ;  /* 0x008000ff00003388 */ /* 0x000fe20000000c00 */
[----:B----4-:R-:W-:-:S03]  /*25d0*/  @!P5 IMAD R3, R24, UR17, R7 ;  /* 0x000000111803dc24 */ /* 0x010fc6000f8e0207 */
[----:B------:R-:W-:Y:S01]  /*25e0*/  @P3 STS.128 [R0+0xa000], RZ ;  /* 0x00a000ff00003388 */ /* 0x000fe20000000c00 */
[----:B------:R-:W-:Y:S01]  /*25f0*/  @!P4 IMAD.IADD R7, R11, 0x1, R16 ;  /* 0x000000010b07c824 */ /* 0x000fe200078e0210 */
[----:B--2---:R-:W-:Y:S02]  /*2600*/  @!P4 LEA R2, P0, R10, R20, 0x1 ;  /* 0x000000140a02c211 */ /* 0x004fe400078008ff */
[----:B------:R-:W-:Y:S01]  /*2610*/  @P2 STS.128 [R0+0x7000], RZ ;  /* 0x007000ff00002388 */ /* 0x000fe20000000c00 */
[----:B------:R-:W-:Y:S01]  /*2620*/  @!P5 LEA.HI.X R5, R6, R19, R3, 0x1, P1 ;  /* 0x000000130605d211 */ /* 0x000fe200008f0c03 */
[----:B------:R-:W-:Y:S01]  /*2630*/  IMAD.MOV.U32 R6, RZ, RZ, 0x7f800000 ;  /* 0x7f800000ff067424 */ /* 0x000fe200078e00ff */
[----:B------:R-:W-:Y:S01]  /*2640*/  @!P4 LEA.HI.X R3, R10, R21, R7, 0x1, P0 ;  /* 0x000000150a03c211 */ /* 0x000fe200000f0c07 */
[----:B------:R-:W-:Y:S01]  /*2650*/  @P2 STS.128 [R0+0x9000], RZ ;  /* 0x009000ff00002388 */ /* 0x000fe20000000c00 */
[----:B------:R-:W-:Y:S01]  /*2660*/  ISETP.GE.AND P1, PT, R68, UR49, PT ;  /* 0x0000003144007c0c */ /* 0x000fe2000bf26270 */
[----:B------:R-:W-:-:S02]  /*2670*/  IMAD.MOV.U32 R7, RZ, RZ, 0x7f800000 ;  /* 0x7f800000ff077424 */ /* 0x000fc400078e00ff */
[----:B------:R-:W-:Y:S04]  /*2680*/  @P2 STS.128 [R0+0xb000], RZ ;  /* 0x00b000ff00002388 */ /* 0x000fe80000000c00 */
[----:B------:R-:W-:Y:S01]  /*2690*/  @!PT LDS RZ, [RZ] ;  /* 0x00000000fffff984 */ /* 0x000fe20000000800 */
[----:B------:R-:W-:Y:S01]  /*26a0*/  @!PT LDS RZ, [RZ] ;  /* 0x00000000fffff984 */ /* 0x000fe20000000800 */
[----:B------:R-:W-:Y:S01]  /*26b0*/  @!PT LDS RZ, [RZ] ;  /* 0x00000000fffff984 */ /* 0x000fe20000000800 */
[----:B------:R-:W-:Y:S04]  /*26c0*/  @!P2 LDGSTS.E.BYPASS.LTC128B.128 [R0+0x7000], desc[UR36][R14.64] ;  /* 0x070000000e00afae */ /* 0x000fe8000b981a24 */
[----:B------:R-:W-:Y:S04]  /*26d0*/  @!P2 LDGSTS.E.BYPASS.LTC128B.128 [R0+0x9000], desc[UR36][R14.64+0x80] ;  /* 0x090000800e00afae */ /* 0x000fe8000b981a24 */
[----:B------:R-:W-:Y:S04]  /*26e0*/  @!P2 LDGSTS.E.BYPASS.LTC128B.128 [R0+0xb000], desc[UR36][R14.64+0x100] ;  /* 0x0b0001000e00afae */ /* 0x000fe8000b981a24 */
        /* <DEDUP_REMOVED lines=17> */
[----:B------:R-:W-:Y:S04]  /*2800*/  @!P5 LDGSTS.E.BYPASS.LTC128B.128 [R0+0x10000], desc[UR36][R4.64+0x100] ;  /* 0x100001000400dfae */ /* 0x000fe8000b981a24 */
[----:B------:R-:W-:Y:S04]  /*2810*/  @P5 STS.128 [R0+0xc000], RZ ;  /* 0x00c000ff00005388 */ /* 0x000fe80000000c00 */
[----:B------:R-:W-:Y:S04]  /*2820*/  @P5 STS.128 [R0+0xe000], RZ ;  /* 0x00e000ff00005388 */ /* 0x000fe80000000c00 */
[----:B------:R-:W-:Y:S04]  /*2830*/  @P5 STS.128 [R0+0x10000], RZ ;  /* 0x010000ff00005388 */ /* 0x000fe80000000c00 */
[----:B------:R-:W-:Y:S04]  /*2840*/  @P4 STS.128 [R0+0xd000], RZ ;  /* 0x00d000ff00004388 */ /* 0x000fe80000000c00 */
[----:B------:R-:W-:Y:S04]  /*2850*/  @P4 STS.128 [R0+0xf000], RZ ;  /* 0x00f000ff00004388 */ /* 0x000fe80000000c00 */
[----:B------:R2:W-:Y:S04]  /*2860*/  @P4 STS.128 [R0+0x11000], RZ ;  /* 0x011000ff00004388 */ /* 0x0005e80000000c00 */
[----:B------:R-:W-:Y:S01]  /*2870*/  @!PT LDS RZ, [RZ] ;  /* 0x00000000fffff984 */ /* 0x000fe20000000800 */
[----:B------:R-:W-:Y:S01]  /*2880*/  @!PT LDS RZ, [RZ] ;  /* 0x00000000fffff984 */ /* 0x000fe20000000800 */
[----:B------:R-:W-:Y:S01]  /*2890*/  @!PT LDS RZ, [RZ] ;  /* 0x00000000fffff984 */ /* 0x000fe20000000800 */
[----:B------:R-:W-:Y:S04]  /*28a0*/  @!P4 LDGSTS.E.BYPASS.LTC128B.128 [R0+0xd000], desc[UR36][R2.64] ;  /* 0x0d0000000200cfae */ /* 0x000fe8000b981a24 */
[----:B------:R-:W-:Y:S04]  /*28b0*/  @!P4 LDGSTS.E.BYPASS.LTC128B.128 [R0+0xf000], desc[UR36][R2.64+0x80] ;  /* 0x0f0000800200cfae */ /* 0x000fe8000b981a24 */
[----:B------:R2:W-:Y:S04]  /*28c0*/  @!P4 LDGSTS.E.BYPASS.LTC128B.128 [R0+0x11000], desc[UR36][R2.64+0x100] ;  /* 0x110001000200cfae */ /* 0x0005e8000b981a24 */
[----:B------:R-:W0:Y:S01]  /*28d0*/  LDGDEPBAR ;  /* 0x00000000000079af */ /* 0x000e220000000000 */
[----:B--2---:R-:W-:Y:S01]  /*28e0*/  VIADD R0, R68, 0x8 ;  /* 0x0000000844007836 */ /* 0x004fe20000000000 */
[----:B------:R-:W-:-:S04]  /*28f0*/  DEPBAR.LE SB0, 0x1 ;  /* 0x000080400000791a */ /* 0x000fc80000000000 */
[----:B------:R-:W-:Y:S01]  /*2900*/  ISETP.GE.AND P0, PT, R0, UR49, PT ;  /* 0x0000003100007c0c */ /* 0x000fe2000bf06270 */
[----:B------:R-:W-:-:S04]  /*2910*/  IMAD.MOV.U32 R2, RZ, RZ, 0x4 ;  /* 0x00000004ff027424 */ /* 0x000fc800078e00ff */
[----:B------:R-:W-:-:S05]  /*2920*/  IMAD.WIDE.U32 R2, R68, R2, UR58 ;  /* 0x0000003a44027e25 */ /* 0x000fca000f8e0002 */
[----:B------:R-:W2:Y:S04]  /*2930*/  @!P1 LDG.E R7, desc[UR36][R2.64] ;  /* 0x0000002402079981 */ /* 0x000ea8000c1e1900 */
[----:B------:R-:W4:Y:S01]  /*2940*/  @!P0 LDG.E R6, desc[UR36][R2.64+0x20] ;  /* 0x0000202402068981 */ /* 0x000f22000c1e1900 */
[----:B------:R-:W-:Y:S06]  /*2950*/  BAR.SYNC.DEFER_BLOCKING 0x0 ;  /* 0x0000000000007b1d */ /* 0x000fec0000010000 */
[----:B------:R-:W5:Y:S01]  /*2960*/  S2R R15, SR_TID.X ;  /* 0x00000000000f7919 */ /* 0x000f620000002100 */
[----:B------:R-:W-:-:S02]  /*2970*/  IMAD.U32 R0, RZ, RZ, UR47 ;  /* 0x0000002fff007e24 */ /* 0x000fc4000f8e00ff */
[C---:B------:R-:W-:Y:S01]  /*2980*/  IMAD.SHL.U32 R5, R25.reuse, 0x20, RZ ;  /* 0x0000002019057824 */ /* 0x040fe200078e00ff */
[----:B----4-:R-:W-:Y:S04]  /*2990*/  STL [R1+0x4c], R6 ;  /* 0x00004c0601007387 */ /* 0x010fe80000100800 */
[----:B--2---:R3:W-:Y:S04]  /*29a0*/  STL [R1+0x50], R7 ;  /* 0x0000500701007387 */ /* 0x0047e80000100800 */
[----:B---3--:R-:W2:Y:S04]  /*29b0*/  LDG.E.64 R6, desc[UR36][R8.64+0x8] ;  /* 0x0000082408067981 */ /* 0x008ea8000c1e1b00 */
[----:B------:R-:W3:Y:S01]  /*29c0*/  LDG.E.64 R8, desc[UR36][R8.64] ;  /* 0x0000002408087981 */ /* 0x000ee2000c1e1b00 */
[C---:B------:R-:W-:Y:S01]  /*29d0*/  IMAD.SHL.U32 R2, R25.reuse, 0x40, RZ ;  /* 0x0000004019027824 */ /* 0x040fe200078e00ff */
[----:B------:R-:W-:Y:S01]  /*29e0*/  LOP3.LUT R3, R28, 0x3, RZ, 0xc0, !PT ;  /* 0x000000031c037812 */ /* 0x000fe200078ec0ff */
[----:B------:R-:W-:Y:S01]  /*29f0*/  IMAD.SHL.U32 R11, R25, 0x10, RZ ;  /* 0x00000010190b7824 */ /* 0x000fe200078e00ff */
[----:B------:R-:W-:Y:S01]  /*2a00*/  LOP3.LUT R10, R5, 0x200, RZ, 0xc0, !PT ;  /* 0x00000200050a7812 */ /* 0x000fe200078ec0ff */
[C---:B-----5:R-:W-:Y:S01]  /*2a10*/  IMAD.SHL.U32 R17, R15.reuse, 0x2, RZ ;  /* 0x000000020f117824 */ /* 0x060fe200078e00ff */
[----:B------:R-:W-:Y:S01]  /*2a20*/  LOP3.LUT R4, R2, 0x1c0, RZ, 0xc0, !PT ;  /* 0x000001c002047812 */ /* 0x000fe200078ec0ff */
[----:B------:R-:W-:Y:S01]  /*2a30*/  IMAD R3, R0, 0x4, R3 ;  /* 0x0000000400037824 */ /* 0x000fe200078e0203 */
[----:B------:R-:W-:Y:S01]  /*2a40*/  LOP3.LUT R2, R2, 0x200, RZ, 0xc0, !PT ;  /* 0x0000020002027812 */ /* 0x000fe200078ec0ff */
[----:B------:R-:W-:Y:S01]  /*2a50*/  IMAD.SHL.U32 R13, R15, 0x20, RZ ;  /* 0x000000200f0d7824 */ /* 0x000fe200078e00ff */
[----:B------:R-:W-:Y:S01]  /*2a60*/  LOP3.LUT R0, R4, 0x38, R26, 0xf8, !PT ;  /* 0x0000003804007812 */ /* 0x000fe200078ef81a */
[----:B------:R-:W-:Y:S01]  /*2a70*/  USHF.R.S32.HI UR11, URZ, 0x1f, UR51 ;  /* 0x0000001fff0b7899 */ /* 0x000fe20008011433 */
[----:B------:R4:W-:Y:S01]  /*2a80*/  STL [R1+0x54], R3 ;  /* 0x0000540301007387 */ /* 0x0009e20000100800 */
[----:B------:R-:W-:-:S02]  /*2a90*/  LOP3.LUT R4, R10, 0x3800, R11, 0xf8, !PT ;  /* 0x000038000a047812 */ /* 0x000fc400078ef80b */
[----:B------:R-:W-:Y:S02]  /*2aa0*/  CS2R R30, SRZ ;  /* 0x00000000001e7805 */ /* 0x000fe4000001ff00 */
[----:B------:R-:W-:Y:S02]  /*2ab0*/  LOP3.LUT R5, R2, 0xc00, R5, 0xf8, !PT ;  /* 0x00000c0002057812 */ /* 0x000fe400078ef805 */
[----:B------:R-:W-:Y:S02]  /*2ac0*/  CS2R R32, SRZ ;  /* 0x0000000000207805 */ /* 0x000fe4000001ff00 */
[----:B------:R-:W-:Y:S02]  /*2ad0*/  LOP3.LUT R2, R0, 0x8, R27, 0x78, !PT ;  /* 0x0000000800027812 */ /* 0x000fe400078e781b */
[----:B------:R-:W-:Y:S02]  /*2ae0*/  CS2R R26, SRZ ;  /* 0x00000000001a7805 */ /* 0x000fe4000001ff00 */
[----:B------:R-:W-:-:S02]  /*2af0*/  SHF.R.U32.HI R11, RZ, 0x3, R15 ;  /* 0x00000003ff0b7819 */ /* 0x000fc4000001160f */
[----:B------:R-:W-:Y:S02]  /*2b00*/  CS2R R22, SRZ ;  /* 0x0000000000167805 */ /* 0x000fe4000001ff00 */
[----:B------:R-:W-:Y:S01]  /*2b10*/  LOP3.LUT R252, R5, R2, RZ, 0xfc, !PT ;  /* 0x0000000205fc7212 */ /* 0x000fe200078efcff */
[----:B------:R-:W-:Y:S01]  /*2b20*/  IMAD.MOV.U32 R5, RZ, RZ, 0x40 ;  /* 0x00000040ff057424 */ /* 0x000fe200078e00ff */
[----:B------:R-:W-:Y:S02]  /*2b30*/  LOP3.LUT R10, R17, 0x20, RZ, 0xc0, !PT ;  /* 0x00000020110a7812 */ /* 0x000fe400078ec0ff */
[----:B------:R-:W-:Y:S02]  /*2b40*/  CS2R R20, SRZ ;  /* 0x0000000000147805 */ /* 0x000fe4000001ff00 */
[----:B------:R-:W-:Y:S02]  /*2b50*/  SHF.R.U32.HI R16, RZ, 0x2, R15 ;  /* 0x00000002ff107819 */ /* 0x000fe4000001160f */
[----:B------:R-:W-:-:S02]  /*2b60*/  LOP3.LUT R2, R13, 0xc00, RZ, 0xc0, !PT ;  /* 0x00000c000d027812 */ /* 0x000fc400078ec0ff */
[----:B------:R-:W-:Y:S02]  /*2b70*/  LOP3.LUT R10, R10, 0x18, R11, 0xf8, !PT ;  /* 0x000000180a0a7812 */ /* 0x000fe400078ef80b */
[----:B------:R-:W-:Y:S02]  /*2b80*/  LOP3.LUT R2, R2, 0x6, R17, 0xf8, !PT ;  /* 0x0000000602027812 */ /* 0x000fe400078ef811 */
[C---:B------:R-:W-:Y:S02]  /*2b90*/  LOP3.LUT P2, RZ, R25.reuse, 0x2, RZ, 0xc0, !PT ;  /* 0x0000000219ff7812 */ /* 0x040fe4000784c0ff */
[----:B------:R-:W-:Y:S02]  /*2ba0*/  LOP3.LUT P3, RZ, R25, 0x4, RZ, 0xc0, !PT ;  /* 0x0000000419ff7812 */ /* 0x000fe4000786c0ff */
[----:B----4-:R-:W-:Y:S02]  /*2bb0*/  LOP3.LUT R3, R0, 0x8, R25, 0x78, !PT ;  /* 0x0000000800037812 */ /* 0x010fe400078e7819 */
[----:B------:R-:W-:-:S02]  /*2bc0*/  CS2R R24, SRZ ;  /* 0x0000000000187805 */ /* 0x000fc4000001ff00 */
[----:B------:R-:W-:Y:S02]  /*2bd0*/  LEA R252, R252, UR6, 0x1 ;  /* 0x00000006fcfc7c11 */ /* 0x000fe4000f8e08ff */
[----:B------:R-:W-:Y:S01]  /*2be0*/  LOP3.LUT R0, R4, R3, RZ, 0xfc, !PT ;  /* 0x0000000304007212 */ /* 0x000fe200078efcff */
[----:B------:R-:W-:Y:S01]  /*2bf0*/  IMAD.SHL.U32 R4, R15, 0x10, RZ ;  /* 0x000000100f047824 */ /* 0x000fe200078e00ff */
[----:B------:R-:W-:Y:S02]  /*2c00*/  LOP3.LUT R3, R17, 0x38, RZ, 0xc0, !PT ;  /* 0x0000003811037812 */ /* 0x000fe400078ec0ff */
[----:B------:R-:W-:Y:S02]  /*2c10*/  LEA R12, R0, UR6, 0x1 ;  /* 0x00000006000c7c11 */ /* 0x000fe4000f8e08ff */
[----:B------:R-:W-:Y:S01]  /*2c20*/  LOP3.LUT R14, R4, 0x1c0, RZ, 0xc0, !PT ;  /* 0x000001c0040e7812 */ /* 0x000fe200078ec0ff */
[----:B------:R-:W-:Y:S01]  /*2c30*/  IMAD.SHL.U32 R4, R15, 0x40, RZ ;  /* 0x000000400f047824 */ /* 0x000fe200078e00ff */
[----:B------:R-:W-:Y:S01]  /*2c40*/  LOP3.LUT R0, R3, 0x20, R16, 0x78, !PT ;  /* 0x0000002003007812 */ /* 0x000fe200078e7810 */
[----:B------:R-:W-:Y:S01]  /*2c50*/  STL [R1+0xc], R12 ;  /* 0x00000c0c01007387 */ /* 0x000fe20000100800 */
[----:B------:R-:W-:-:S02]  /*2c60*/  IMAD.SHL.U32 R16, R15, 0x8, RZ ;  /* 0x000000080f107824 */ /* 0x000fc400078e00ff */
[----:B------:R-:W-:Y:S01]  /*2c70*/  LOP3.LUT R0, R2, R0, R14, 0xfe, !PT ;  /* 0x0000000002007212 */ /* 0x000fe200078efe0e */
[----:B------:R-:W-:Y:S01]  /*2c80*/  VIADD R3, R12, 0x12000 ;  /* 0x000120000c037836 */ /* 0x000fe20000000000 */
[----:B------:R-:W-:Y:S01]  /*2c90*/  LOP3.LUT R2, R10, 0x1c0, R4, 0xf8, !PT ;  /* 0x000001c00a027812 */ /* 0x000fe200078ef804 */
[----:B------:R-:W-:Y:S01]  /*2ca0*/  VIADD R232, R12, 0x12040 ;  /* 0x000120400ce87836 */ /* 0x000fe20000000000 */
[----:B------:R-:W-:Y:S01]  /*2cb0*/  LOP3.LUT R10, R4, 0x200, RZ, 0xc0, !PT ;  /* 0x00000200040a7812 */ /* 0x000fe200078ec0ff */
[----:B------:R-:W-:Y:S01]  /*2cc0*/  @P3 VIADD R232, R3, 0xffffffc0 ;  /* 0xffffffc003e83836 */ /* 0x000fe20000000000 */
[----:B------:R-:W-:Y:S01]  /*2cd0*/  LOP3.LUT R2, R2, 0x38, R16, 0x78, !PT ;  /* 0x0000003802027812 */ /* 0x000fe200078e7810 */
[----:B------:R-:W-:Y:S01]  /*2ce0*/  IMAD.MOV.U32 R3, RZ, RZ, 0x40 ;  /* 0x00000040ff037424 */ /* 0x000fe200078e00ff */
[----:B------:R-:W-:Y:S01]  /*2cf0*/  SHF.R.U32.HI R14, RZ, 0x1, R15 ;  /* 0x00000001ff0e7819 */ /* 0x000fe2000001160f */
[----:B------:R-:W4:Y:S01]  /*2d00*/  LDSM.16.M88.4 R148, [R12+0x12000] ;  /* 0x012000000c94783b */ /* 0x000f220000000200 */
[----:B------:R-:W-:-:S02]  /*2d10*/  LOP3.LUT R2, R2, 0x200, R4, 0xf8, !PT ;  /* 0x0000020002027812 */ /* 0x000fc400078ef804 */
[----:B------:R-:W-:Y:S01]  /*2d20*/  SEL R3, R3, 0xffffffc0, !P3 ;  /* 0xffffffc003037807 */ /* 0x000fe20005800000 */
[----:B------:R-:W1:Y:S04]  /*2d30*/  LDSM.16.M88.4 R164, [R232] ;  /* 0x00000000e8a4783b */ /* 0x000e680000000200 */
[----:B------:R-:W1:Y:S04]  /*2d40*/  LDSM.16.M88.4 R168, [R232+0x800] ;  /* 0x00080000e8a8783b */ /* 0x000e680000000200 */
        /* <DEDUP_REMOVED lines=8> */
[----:B--2---:R-:W-:Y:S01]  /*2dd0*/  IADD3 R11, P1, P0, R6, UR51, R29 ;  /* 0x00000033060b7c10 */ /* 0x004fe2000f83e01d */
[----:B------:R-:W-:Y:S01]  /*2de0*/  IMAD.MOV.U32 R6, RZ, RZ, 0x20 ;  /* 0x00000020ff067424 */ /* 0x000fe200078e00ff */
[----:B------:R-:W-:-:S02]  /*2df0*/  CS2R R28, SRZ ;  /* 0x00000000001c7805 */ /* 0x000fc4000001ff00 */
[----:B------:R-:W-:Y:S01]  /*2e00*/  IADD3.X R0, PT, PT, R7, UR11, RZ, P1, P0 ;  /* 0x0000000b07007c10 */ /* 0x000fe20008fe04ff */
[----:B------:R-:W-:Y:S01]  /*2e10*/  IMAD.U32 R7, RZ, RZ, UR48 ;  /* 0x00000030ff077e24 */ /* 0x000fe2000f8e00ff */
[C---:B------:R-:W-:Y:S01]  /*2e20*/  LOP3.LUT P0, RZ, R15.reuse, 0x2, RZ, 0xc0, !PT ;  /* 0x000000020fff7812 */ /* 0x040fe2000780c0ff */
[----:B------:R-:W2:Y:S01]  /*2e30*/  LDCU UR11, c[0x0][0x590] ;  /* 0x0000b200ff0b77ac */ /* 0x000ea20008000800 */
[----:B------:R-:W-:Y:S01]  /*2e40*/  LOP3.LUT P1, RZ, R15, 0x4, RZ, 0xc0, !PT ;  /* 0x000000040fff7812 */ /* 0x000fe2000782c0ff */
[----:B------:R5:W-:Y:S03]  /*2e50*/  STL [R1+0x64], R0 ;  /* 0x0000640001007387 */ /* 0x000be60000100800 */
[----:B------:R-:W-:Y:S01]  /*2e60*/  SEL R5, R5, 0xffffffc0, !P1 ;  /* 0xffffffc005057807 */ /* 0x000fe20004800000 */
[----:B------:R4:W-:Y:S01]  /*2e70*/  STL [R1+0x24], R2 ;  /* 0x0000240201007387 */ /* 0x0009e20000100800 */
[----:B------:R-:W-:-:S04]  /*2e80*/  LOP3.LUT R5, R14, 0x10, RZ, 0xc0, !PT ;  /* 0x000000100e057812 */ /* 0x000fc800078ec0ff */
[----:B------:R-:W-:Y:S02]  /*2e90*/  LOP3.LUT R5, R5, 0x8, R15, 0xf8, !PT ;  /* 0x0000000805057812 */ /* 0x000fe400078ef80f */
[----:B---3--:R-:W-:Y:S01]  /*2ea0*/  R2UR UR23, R8 ;  /* 0x00000000081772ca */ /* 0x008fe200000e0000 */
[----:B--2---:R-:W-:Y:S01]  /*2eb0*/  USHF.L.U32 UR11, UR11, 0x6, URZ ;  /* 0x000000060b0b7899 */ /* 0x004fe200080006ff */
[----:B------:R-:W-:Y:S02]  /*2ec0*/  LOP3.LUT R8, R4, 0x1c0, RZ, 0xc0, !PT ;  /* 0x000001c004087812 */ /* 0x000fe400078ec0ff */
[----:B------:R-:W-:Y:S02]  /*2ed0*/  SEL R4, R6, 0xffffffe0, !P0 ;  /* 0xffffffe006047807 */ /* 0x000fe40004000000 */
[----:B------:R-:W-:Y:S01]  /*2ee0*/  R2UR UR21, R9 ;  /* 0x00000000091572ca */ /* 0x000fe200000e0000 */
[----:B------:R-:W-:Y:S01]  /*2ef0*/  IMAD.MOV.U32 R9, RZ, RZ, 0x10 ;  /* 0x00000010ff097424 */ /* 0x000fe200078e00ff */
[----:B------:R-:W-:Y:S01]  /*2f00*/  LOP3.LUT R6, R10, 0xc00, R13, 0xf8, !PT ;  /* 0x00000c000a067812 */ /* 0x000fe200078ef80d */
[----:B-----5:R-:W-:-:S03]  /*2f10*/  IMAD.MOV.U32 R0, RZ, RZ, 0x20 ;  /* 0x00000020ff007424 */ /* 0x020fc600078e00ff */
[----:B----4-:R-:W-:Y:S01]  /*2f20*/  SEL R2, R9, 0xfffffff0, !P1 ;  /* 0xfffffff009027807 */ /* 0x010fe20004800000 */
[----:B------:R-:W-:Y:S01]  /*2f30*/  UIADD3 UR17, UPT, UPT, UR23, -0x61c88647, URZ ;  /* 0x9e3779b917117890 */ /* 0x000fe2000fffe0ff */
[----:B------:R-:W-:Y:S01]  /*2f40*/  SEL R0, R0, 0xffffffe0, !P2 ;  /* 0xffffffe000007807 */ /* 0x000fe20005000000 */
[----:B------:R-:W-:Y:S01]  /*2f50*/  UIADD3 UR15, UPT, UPT, UR23, 0x3c6ef372, URZ ;  /* 0x3c6ef372170f7890 */ /* 0x000fe2000fffe0ff */
[----:B------:R-:W-:Y:S01]  /*2f60*/  LOP3.LUT R2, R8, 0x38, R16, 0xf8, !PT ;  /* 0x0000003808027812 */ /* 0x000fe200078ef810 */
[----:B------:R-:W-:Y:S01]  /*2f70*/  UIADD3 UR57, UPT, UPT, UR23, -0x255992d5, URZ ;  /* 0xdaa66d2b17397890 */ /* 0x000fe2000fffe0ff */
[----:B------:R-:W-:Y:S01]  /*2f80*/  LOP3.LUT P2, RZ, R15, 0x8, RZ, 0xc0, !PT ;  /* 0x000000080fff7812 */ /* 0x000fe2000784c0ff */
[----:B------:R-:W-:Y:S01]  /*2f90*/  IMAD.IADD R17, R12, 0x1, R0 ;  /* 0x000000010c117824 */ /* 0x000fe200078e0200 */
[----:B------:R-:W-:Y:S01]  /*2fa0*/  UIADD3 UR16, UPT, UPT, UR21, -0x4498517b, URZ ;  /* 0xbb67ae8515107890 */ /* 0x000fe2000fffe0ff */
[----:B------:R-:W-:Y:S01]  /*2fb0*/  IMAD.IADD R240, R0, 0x1, R232 ;  /* 0x0000000100f07824 */ /* 0x000fe200078e02e8 */
[----:B------:R-:W-:Y:S01]  /*2fc0*/  UIADD3 UR14, UPT, UPT, UR21, 0x76cf5d0a, URZ ;  /* 0x76cf5d0a150e7890 */ /* 0x000fe2000fffe0ff */
[----:B------:R-:W2:Y:S01]  /*2fd0*/  LDSM.16.M88.4 R232, [R232+0x4800] ;  /* 0x00480000e8e8783b */ /* 0x000ea20000000200 */
[----:B------:R-:W-:-:S02]  /*2fe0*/  UIADD3 UR56, UPT, UPT, UR21, 0x32370b8f, URZ ;  /* 0x32370b8f15387890 */ /* 0x000fc4000fffe0ff */
[----:B------:R-:W-:Y:S01]  /*2ff0*/  UIADD3 UR55, UPT, UPT, UR23, 0x78dde6e4, URZ ;  /* 0x78dde6e417377890 */ /* 0x000fe2000fffe0ff */
[----:B------:R-:W-:Y:S01]  /*3000*/  STL [R1+0x10], R17 ;  /* 0x0000101101007387 */ /* 0x000fe20000100800 */
[----:B------:R-:W-:Y:S02]  /*3010*/  UIADD3 UR52, UPT, UPT, UR21, -0x126145ec, URZ ;  /* 0xed9eba1415347890 */ /* 0x000fe4000fffe0ff */
[----:B------:R-:W-:Y:S01]  /*3020*/  UIADD3 UR51, UPT, UPT, UR23, 0x1715609d, URZ ;  /* 0x1715609d17337890 */ /* 0x000fe2000fffe0ff */
[----:B------:R3:W-:Y:S01]  /*3030*/  STL [R1+0x1c], R4 ;  /* 0x00001c0401007387 */ /* 0x0007e20000100800 */
[----:B------:R-:W-:Y:S02]  /*3040*/  UIADD3 UR50, UPT, UPT, UR21, -0x56f99767, URZ ;  /* 0xa906689915327890 */ /* 0x000fe4000fffe0ff */
[----:B------:R-:W-:Y:S01]  /*3050*/  UIADD3 UR49, UPT, UPT, UR23, -0x4ab325aa, URZ ;  /* 0xb54cda5617317890 */ /* 0x000fe2000fffe0ff */
[----:B------:R-:W4:Y:S04]  /*3060*/  LDSM.16.M88.4 R172, [R240] ;  /* 0x00000000f0ac783b */ /* 0x000f280000000200 */
[----:B------:R-:W1:Y:S04]  /*3070*/  LDSM.16.M88.4 R176, [R240+0x800] ;  /* 0x00080000f0b0783b */ /* 0x000e680000000200 */
[----:B------:R-:W1:Y:S04]  /*3080*/  LDSM.16.M88.4 R204, [R240+0x2000] ;  /* 0x00200000f0cc783b */ /* 0x000e680000000200 */
[----:B------:R-:W1:Y:S04]  /*3090*/  LDSM.16.M88.4 R208, [R240+0x2800] ;  /* 0x00280000f0d0783b */ /* 0x000e680000000200 */
[----:B------:R-:W1:Y:S04]  /*30a0*/  LDSM.16.M88.4 R236, [R240+0x4000] ;  /* 0x00400000f0ec783b */ /* 0x000e680000000200 */
[----:B------:R-:W1:Y:S01]  /*30b0*/  LDSM.16.M88.4 R240, [R240+0x4800] ;  /* 0x00480000f0f0783b */ /* 0x000e620000000200 */
[----:B---3--:R-:W-:-:S03]  /*30c0*/  IADD3 R4, PT, PT, R7, UR38, R68 ;  /* 0x0000002607047c10 */ /* 0x008fc6000fffe044 */
[----:B------:R-:W3:Y:S02]  /*30d0*/  LDSM.16.M88.4 R156, [R17+0x12000] ;  /* 0x01200000119c783b */ /* 0x000ee40000000200 */
[----:B------:R-:W-:Y:S01]  /*30e0*/  VIADD R7, R4, -UR46 ;  /* 0x8000002e04077c36 */ /* 0x000fe20008000000 */
[----:B------:R-:W-:Y:S01]  /*30f0*/  LOP3.LUT R4, R5, R2, RZ, 0x3c, !PT ;  /* 0x0000000205047212 */ /* 0x000fe200078e3cff */
[----:B------:R-:W1:Y:S01]  /*3100*/  LDSM.16.M88.4 R160, [R17+0x12800] ;  /* 0x0128000011a0783b */ /* 0x000e620000000200 */
[----:B------:R-:W-:Y:S01]  /*3110*/  IMAD.IADD R5, R0, 0x1, R252 ;  /* 0x0000000100057824 */ /* 0x000fe200078e02fc */
[----:B------:R-:W-:Y:S01]  /*3120*/  UIADD3 UR46, UPT, UPT, UR21, 0x646e171e, URZ ;  /* 0x646e171e152e7890 */ /* 0x000fe2000fffe0ff */
[----:B------:R-:W-:Y:S01]  /*3130*/  LOP3.LUT R4, R4, 0x200, R13, 0xf8, !PT ;  /* 0x0000020004047812 */ /* 0x000fe200078ef80d */
[----:B------:R5:W-:Y:S04]  /*3140*/  STL [R1+0x30], R7 ;  /* 0x0000300701007387 */ /* 0x000be80000100800 */
[----:B------:R2:W-:Y:S04]  /*3150*/  STL [R1+0x20], R4 ;  /* 0x0000200401007387 */ /* 0x0005e80000100800 */
[----:B------:R-:W1:Y:S04]  /*3160*/  LDSM.16.M88.4 R188, [R17+0x14000] ;  /* 0x0140000011bc783b */ /* 0x000e680000000200 */
[----:B------:R-:W1:Y:S04]  /*3170*/  LDSM.16.M88.4 R192, [R17+0x14800] ;  /* 0x0148000011c0783b */ /* 0x000e680000000200 */
[----:B------:R-:W1:Y:S04]  /*3180*/  LDSM.16.M88.4 R220, [R17+0x16000] ;  /* 0x0160000011dc783b */ /* 0x000e680000000200 */
[----:B------:R-:W1:Y:S01]  /*3190*/  LDSM.16.M88.4 R224, [R17+0x16800] ;  /* 0x0168000011e0783b */ /* 0x000e620000000200 */
[----:B-----5:R-:W-:-:S04]  /*31a0*/  LOP3.LUT R7, R2, 0x8, R14, 0x78, !PT ;  /* 0x0000000802077812 */ /* 0x020fc800078e780e */
[----:B------:R-:W-:Y:S01]  /*31b0*/  LOP3.LUT R2, R6, R7, RZ, 0xfc, !PT ;  /* 0x0000000706027212 */ /* 0x000fe200078efcff */
[----:B--2---:R-:W-:-:S04]  /*31c0*/  IMAD.IADD R4, R12, 0x1, R3 ;  /* 0x000000010c047824 */ /* 0x004fc800078e0203 */
[----:B------:R2:W-:Y:S04]  /*31d0*/  STL [R1+0x60], R2 ;  /* 0x0000600201007387 */ /* 0x0005e80000100800 */
[----:B------:R-:W-:Y:S01]  /*31e0*/  STL [R1+0x14], R4 ;  /* 0x0000140401007387 */ /* 0x000fe20000100800 */
[----:B--2---:R-:W-:Y:S02]  /*31f0*/  IMAD.IADD R2, R3, 0x1, R252 ;  /* 0x0000000103027824 */ /* 0x004fe400078e02fc */
[C---:B------:R-:W-:Y:S02]  /*3200*/  IMAD.IADD R3, R0.reuse, 0x1, R4 ;  /* 0x0000000100037824 */ /* 0x040fe400078e0204 */
[----:B------:R-:W-:Y:S01]  /*3210*/  IMAD.IADD R0, R0, 0x1, R2 ;  /* 0x0000000100007824 */ /* 0x000fe200078e0202 */
[----:B------:R-:W-:Y:S04]  /*3220*/  STL [R1], R2 ;  /* 0x0000000201007387 */ /* 0x000fe80000100800 */
[----:B------:R-:W-:Y:S04]  /*3230*/  STL [R1+0x4], R5 ;  /* 0x0000040501007387 */ /* 0x000fe80000100800 */
[----:B------:R2:W-:Y:S02]  /*3240*/  STL [R1+0x18], R3 ;  /* 0x0000180301007387 */ /* 0x0005e40000100800 */
[----:B--2---:R-:W-:-:S05]  /*3250*/  IMAD.WIDE.U32 R2, R11, -0x2daee0ad, RZ ;  /* 0xd2511f530b027825 */ /* 0x004fca00078e00ff */
[----:B------:R2:W-:Y:S04]  /*3260*/  STL.64 [R1+0x58], R2 ;  /* 0x0000580201007387 */ /* 0x0005e80000100a00 */
[----:B-1-34-:R2:W-:Y:S02]  /*3270*/  STL [R1+0x8], R0 ;  /* 0x0000080001007387 */ /* 0x01a5e40000100800 */
.L_x_505:
[----:B------:R-:W3:Y:S01]  /*3280*/  LDL R248, [R1+0xc] ;  /* 0x00000c0001f87983 */ /* 0x000ee20000100800 */
[----:B------:R-:W-:Y:S01]  /*3290*/  UIADD3 UR48, UPT, UPT, UR48, -0x40, URZ ;  /* 0xffffffc030307890 */ /* 0x000fe2000fffe0ff */
[----:B------:R-:W-:Y:S01]  /*32a0*/  IMAD.U32 R244, RZ, RZ, UR20 ;  /* 0x00000014fff47e24 */ /* 0x000fe2000f8e00ff */
[----:B------:R-:W-:Y:S01]  /*32b0*/  UIADD3 UR47, UPT, UPT, UR47, -0x1, URZ ;  /* 0xffffffff2f2f7890 */ /* 0x000fe2000fffe0ff */
[----:B------:R-:W4:Y:S01]  /*32c0*/  LDL.LU R247, [R1+0x4] ;  /* 0x0000040001f77983 */ /* 0x000f220000300800 */
[----:B------:R-:W-:Y:S01]  /*32d0*/  UISETP.GE.AND UP0, UPT, UR48, UR54, UPT ;  /* 0x000000363000728c */ /* 0x000fe2000bf06270 */
[----:B------:R-:W-:Y:S02]  /*32e0*/  IMAD.U32 R245, RZ, RZ, UR19 ;  /* 0x00000013fff57e24 */ /* 0x000fe4000f8e00ff */
[----:B--2---:R-:W2:Y:S01]  /*32f0*/  LDL R2, [R1+0x10] ;  /* 0x0000100001027983 */ /* 0x004ea20000100800 */
[----:B------:R-:W-:Y:S03]  /*3300*/  UISETP.LT.AND UP0, UPT, UR41, UR38, UP0 ;  /* 0x000000262900728c */ /* 0x000fe60008701270 */
[----:B-----5:R-:W5:Y:S03]  /*3310*/  LDL.LU R246, [R1] ;  /* 0x0000000001f67983 */ /* 0x020f660000300800 */
[----:B------:R-:W-:Y:S01]  /*3320*/  PLOP3.LUT P4, PT, PT, PT, UP0, 0x80, 0x8 ;  /* 0x000000000008781c */ /* 0x000fe20003f8f008 */
[----:B------:R-:W5:Y:S01]  /*3330*/  LDL R3, [R1+0x14] ;  /* 0x0000140001037983 */ /* 0x000f620000100800 */
[----:B------:R-:W-:Y:S03]  /*3340*/  UISETP.GT.AND UP0, UPT, UR47, UR53, UPT ;  /* 0x000000352f00728c */ /* 0x000fe6000bf04270 */
        /* <DEDUP_REMOVED lines=10> */
[----:B---3--:R-:W1:Y:S08]  /*33f0*/  LDSM.16.M88.4 R8, [R248+0xc000] ;  /* 0x00c00000f808783b */ /* 0x008e700000000200 */
[----:B------:R-:W3:Y:S08]  /*3400*/  LDSM.16.M88.4 R68, [R248+0xc800] ;  /* 0x00c80000f844783b */ /* 0x000ef00000000200 */
[----:B----4-:R-:W-:Y:S08]  /*3410*/  LDSM.16.M88.4 R72, [R247] ;  /* 0x00000000f748783b */ /* 0x010ff00000000200 */
[----:B--2---:R-:W2:Y:S08]  /*3420*/  LDSM.16.M88.4 R76, [R2+0xc000] ;  /* 0x00c00000024c783b */ /* 0x004eb00000000200 */
[----:B------:R-:W4:Y:S01]  /*3430*/  LDSM.16.M88.4 R80, [R2+0xc800] ;  /* 0x00c800000250783b */ /* 0x000f220000000200 */
[C---:B-1----:R-:W-:Y:S07]  /*3440*/  HMMA.16816.F32 R4, R16.reuse, R8, RZ ;  /* 0x000000081004723c */ /* 0x042fee00000018ff */
[----:B-----5:R-:W-:Y:S01]  /*3450*/  LDSM.16.M88.4 R84, [R246] ;  /* 0x00000000f654783b */ /* 0x020fe20000000200 */
[C---:B------:R-:W-:Y:S07]  /*3460*/  HMMA.16816.F32 R8, R16.reuse, R10, RZ ;  /* 0x0000000a1008723c */ /* 0x040fee00000018ff */
[----:B------:R-:W1:Y:S01]  /*3470*/  LDSM.16.M88.4 R88, [R3+0xc000] ;  /* 0x00c000000358783b */ /* 0x000e620000000200 */
[C---:B---3--:R-:W-:Y:S07]  /*3480*/  HMMA.16816.F32 R12, R16.reuse, R68, RZ ;  /* 0x00000044100c723c */ /* 0x048fee00000018ff */
[----:B------:R-:W3:Y:S01]  /*3490*/  LDSM.16.M88.4 R92, [R3+0xc800] ;  /* 0x00c80000035c783b */ /* 0x000ee20000000200 */
[----:B------:R-:W-:Y:S07]  /*34a0*/  HMMA.16816.F32 R16, R16, R70, RZ ;  /* 0x000000461010723c */ /* 0x000fee00000018ff */
[----:B------:R-:W-:Y:S01]  /*34b0*/  LDSM.16.M88.4 R68, [R0] ;  /* 0x000000000044783b */ /* 0x000fe20000000200 */
[C---:B--2---:R-:W-:Y:S07]  /*34c0*/  HMMA.16816.F32 R4, R72.reuse, R76, R4 ;  /* 0x0000004c4804723c */ /* 0x044fee0000001804 */
[----:B------:R-:W-:Y:S01]  /*34d0*/  LDSM.16.M88.4 R96, [R250+0xc800] ;  /* 0x00c80000fa60783b */ /* 0x000fe20000000200 */
[C---:B------:R-:W-:Y:S07]  /*34e0*/  HMMA.16816.F32 R8, R72.reuse, R78, R8 ;  /* 0x0000004e4808723c */ /* 0x040fee0000001808 */
[----:B------:R-:W2:Y:S01]  /*34f0*/  LDSM.16.M88.4 R76, [R250+0xc000] ;  /* 0x00c00000fa4c783b */ /* 0x000ea20000000200 */
[C---:B----4-:R-:W-:Y:S08]  /*3500*/  HMMA.16816.F32 R12, R72.reuse, R80, R12 ;  /* 0x00000050480c723c */ /* 0x050ff0000000180c */
[----:B------:R-:W-:Y:S01]  /*3510*/  HMMA.16816.F32 R16, R72, R82, R16 ;  /* 0x000000524810723c */ /* 0x000fe20000001810 */
[----:B------:R-:W-:Y:S07]  /*3520*/  LDSM.16.M88.4 R72, [R252+0x2000] ;  /* 0x00200000fc48783b */ /* 0x000fee0000000200 */
[C---:B-1----:R-:W-:Y:S01]  /*3530*/  HMMA.16816.F32 R4, R84.reuse, R88, R4 ;  /* 0x000000585404723c */ /* 0x042fe20000001804 */
[----:B------:R-:W1:Y:S07]  /*3540*/  LDSM.16.M88.4 R80, [R248+0xe000] ;  /* 0x00e00000f850783b */ /* 0x000e6e0000000200 */
[C---:B------:R-:W-:Y:S01]  /*3550*/  HMMA.16816.F32 R8, R84.reuse, R90, R8 ;  /* 0x0000005a5408723c */ /* 0x040fe20000001808 */
[----:B------:R-:W-:Y:S07]  /*3560*/  LDSM.16.M88.4 R88, [R2+0xe000] ;  /* 0x00e000000258783b */ /* 0x000fee0000000200 */
[C---:B---3--:R-:W-:Y:S08]  /*3570*/  HMMA.16816.F32 R12, R84.reuse, R92, R12 ;  /* 0x0000005c540c723c */ /* 0x048ff0000000180c */
[----:B------:R-:W-:Y:S01]  /*3580*/  HMMA.16816.F32 R16, R84, R94, R16 ;  /* 0x0000005e5410723c */ /* 0x000fe20000001810 */
[----:B------:R-:W3:Y:S07]  /*3590*/  LDSM.16.M88.4 R84, [R248+0xe800] ;  /* 0x00e80000f854783b */ /* 0x000eee0000000200 */
[C---:B--2---:R-:W-:Y:S01]  /*35a0*/  HMMA.16816.F32 R4, R68.reuse, R76, R4 ;  /* 0x0000004c4404723c */ /* 0x044fe20000001804 */
[----:B------:R-:W-:Y:S07]  /*35b0*/  LDSM.16.M88.4 R92, [R3+0xe000] ;  /* 0x00e00000035c783b */ /* 0x000fee0000000200 */
[C---:B------:R-:W-:Y:S01]  /*35c0*/  HMMA.16816.F32 R8, R68.reuse, R78, R8 ;  /* 0x0000004e4408723c */ /* 0x040fe20000001808 */
[----:B------:R-:W2:Y:S07]  /*35d0*/  LDSM.16.M88.4 R76, [R247+0x2000] ;  /* 0x00200000f74c783b */ /* 0x000eae0000000200 */
[C---:B------:R-:W-:Y:S08]  /*35e0*/  HMMA.16816.F32 R12, R68.reuse, R96, R12 ;  /* 0x00000060440c723c */ /* 0x040ff0000000180c */
[----:B------:R-:W-:Y:S01]  /*35f0*/  HMMA.16816.F32 R16, R68, R98, R16 ;  /* 0x000000624410723c */ /* 0x000fe20000001810 */
[----:B------:R-:W4:Y:S07]  /*3600*/  LDSM.16.M88.4 R68, [R2+0xe800] ;  /* 0x00e800000244783b */ /* 0x000f2e0000000200 */
[C---:B-1----:R-:W-:Y:S01]  /*3610*/  HMMA.16816.F32 R4, R72.reuse, R80, R4 ;  /* 0x000000504804723c */ /* 0x042fe20000001804 */
[----:B------:R-:W-:Y:S07]  /*3620*/  LDSM.16.M88.4 R96, [R3+0xe800] ;  /* 0x00e800000360783b */ /* 0x000fee0000000200 */
[C---:B------:R-:W-:Y:S01]  /*3630*/  HMMA.16816.F32 R8, R72.reuse, R82, R8 ;  /* 0x000000524808723c */ /* 0x040fe20000001808 */
[----:B------:R-:W1:Y:S07]  /*3640*/  LDSM.16.M88.4 R80, [R246+0x2000] ;  /* 0x00200000f650783b */ /* 0x000e6e0000000200 */
[C---:B---3--:R-:W-:Y:S08]  /*3650*/  HMMA.16816.F32 R12, R72.reuse, R84, R12 ;  /* 0x00000054480c723c */ /* 0x048ff0000000180c */
[----:B------:R-:W-:Y:S01]  /*3660*/  HMMA.16816.F32 R16, R72, R86, R16 ;  /* 0x000000564810723c */ /* 0x000fe20000001810 */
[----:B------:R-:W-:Y:S07]  /*3670*/  LDSM.16.M88.4 R72, [R0+0x2000] ;  /* 0x002000000048783b */ /* 0x000fee0000000200 */
[C---:B--2---:R-:W-:Y:S01]  /*3680*/  HMMA.16816.F32 R4, R76.reuse, R88, R4 ;  /* 0x000000584c04723c */ /* 0x044fe20000001804 */
        /* <DEDUP_REMOVED lines=61> */
[----:B----4-:R-:W-:Y:S01]  /*3a60*/  LOP3.LUT R80, R0, UR21, R249, 0x96, !PT ;  /* 0x0000001500507c12 */ /* 0x010fe2000f8e96f9 */
[----:B------:R-:W-:Y:S02]  /*3a70*/  IMAD.U32 R0, RZ, RZ, UR40 ;  /* 0x00000028ff007e24 */ /* 0x000fe4000f8e00ff */
[----:B------:R-:W4:Y:S02]  /*3a80*/  LDL R99, [R1+0x60] ;  /* 0x0000600001637983 */ /* 0x000f240000100800 */
[----:B------:R-:W-:Y:S04]  /*3a90*/  IMAD.WIDE.U32 R80, R80, -0x326172a9, RZ ;  /* 0xcd9e8d5750507825 */ /* 0x000fe800078e00ff */
[----:B-1----:R-:W-:Y:S01]  /*3aa0*/  IMAD.WIDE.U32 R2, R2, -0x326172a9, RZ ;  /* 0xcd9e8d5702027825 */ /* 0x002fe200078e00ff */
[----:B---3--:R-:W-:Y:S04]  /*3ab0*/  LEA R78, P0, R95, R244, 0x2 ;  /* 0x000000f45f4e7211 */ /* 0x008fe800078010ff */
[----:B------:R-:W-:Y:S01]  /*3ac0*/  LOP3.LUT R3, R247, UR23, R3, 0x96, !PT ;  /* 0x00000017f7037c12 */ /* 0x000fe2000f8e9603 */
[----:B------:R-:W-:Y:S01]  /*3ad0*/  IMAD.SHL.U32 R247, R246, 0x2, RZ ;  /* 0x00000002f6f77824 */ /* 0x000fe200078e00ff */
[----:B------:R-:W-:Y:S02]  /*3ae0*/  LOP3.LUT R2, R2, UR17, R81, 0x96, !PT ;  /* 0x0000001102027c12 */ /* 0x000fe4000f8e9651 */
[----:B-----5:R-:W-:Y:S01]  /*3af0*/  @!P4 VIADDMNMX R76, R94, -R97, UR38, PT ;  /* 0x000000265e4cce46 */ /* 0x020fe2000b800961 */
[----:B------:R-:W-:Y:S01]  /*3b00*/  IMAD.WIDE.U32 R82, R3, -0x2daee0ad, RZ ;  /* 0xd2511f5303527825 */ /* 0x000fe200078e00ff */
[----:B------:R-:W-:Y:S02]  /*3b10*/  @!P4 LOP3.LUT R3, R247, 0x6, RZ, 0xc0, !PT ;  /* 0x00000006f703c812 */ /* 0x000fe400078ec0ff */
[----:B------:R-:W-:Y:S01]  /*3b20*/  LEA.HI.X R79, R95, R245, RZ, 0x2, P0 ;  /* 0x000000f55f4f7211 */ /* 0x000fe200000f14ff */
[----:B------:R-:W-:Y:S01]  /*3b30*/  IMAD.WIDE.U32 R84, R2, -0x2daee0ad, RZ ;  /* 0xd2511f5302547825 */ /* 0x000fe200078e00ff */
[--C-:B------:R-:W-:Y:S02]  /*3b40*/  @!P4 LOP3.LUT R3, R3, 0xe0, R96.reuse, 0xf8, !PT ;  /* 0x000000e00303c812 */ /* 0x100fe400078ef860 */
        /* <DEDUP_REMOVED lines=455> */
.L_x_503:
        /* <DEDUP_REMOVED lines=357> */
.L_x_504:
        /* <DEDUP_REMOVED lines=172> */
[----:B------:R-:W-:Y:S01]  /*78d0*/  F2FP.F16.F32.PACK_AB R14, R14, R48 ;  /* 0x000000300e0e723e */ /* 0x000fe200000000ff */
[----:B------:R-:W-:Y:S01]  /*78e0*/  FMUL.FTZ R60, R60, UR9 ;  /* 0x000000093c3c7c20 */ /* 0x000fe20008410000 */
[----:B------:R1:W-:Y:S01]  /*78f0*/  STS [R0+0x10000], R27 ;  /* 0x0100001b00007388 */ /* 0x0003e20000000800 */
[----:B------:R-:W-:Y:S01]  /*7900*/  F2FP.F16.F32.PACK_AB R13, R13, R50 ;  /* 0x000000320d0d723e */ /* 0x000fe200000000ff */
[----:B------:R-:W-:Y:S01]  /*7910*/  FMUL.FTZ R62, R62, UR9 ;  /* 0x000000093e3e7c20 */ /* 0x000fe20008410000 */
[----:B------:R-:W-:Y:S01]  /*7920*/  FMUL.FTZ R63, R63, UR9 ;  /* 0x000000093f3f7c20 */ /* 0x000fe20008410000 */
[----:B------:R1:W-:Y:S01]  /*7930*/  STS [R0+0x10400], R134 ;  /* 0x0104008600007388 */ /* 0x0003e20000000800 */
[----:B------:R-:W-:Y:S01]  /*7940*/  F2FP.F16.F32.PACK_AB R12, R12, R44 ;  /* 0x0000002c0c0c723e */ /* 0x000fe200000000ff */
[----:B------:R-:W2:Y:S01]  /*7950*/  @UP0 LDCU.64 UR14, c[0x0][0x5c0] ;  /* 0x0000b800ff0e07ac */ /* 0x000ea20008000a00 */
        /* <DEDUP_REMOVED lines=15> */
[----:B--2---:R-:W-:-:S02]  /*7a50*/  @UP0 UIMAD.WIDE.U32 UR20, UR18, UR14, URZ ;  /* 0x0000000e121402a5 */ /* 0x004fc4000f8e00ff */
[----:B------:R-:W-:Y:S01]  /*7a60*/  @UP0 UIMAD UR18, UR18, UR15, URZ ;  /* 0x0000000f121202a4 */ /* 0x000fe2000f8e02ff */
[----:B------:R1:W-:Y:S03]  /*7a70*/  STS [R2+0x5400], R142 ;  /* 0x0054008e02007388 */ /* 0x0003e60000000800 */
[----:B------:R-:W-:Y:S01]  /*7a80*/  @UP0 UIADD3 UR18, UPT, UPT, UR21, UR18, URZ ;  /* 0x0000001215120290 */ /* 0x000fe2000fffe0ff */
        /* <DEDUP_REMOVED lines=35> */
.L_x_506:
        /* <DEDUP_REMOVED lines=12> */
.L_x_507:
[----:B------:R-:W2:Y:S01]  /*7d80*/  LDCU.64 UR10, c[0x0][0x5c8] ;  /* 0x0000b900ff0a77ac */ /* 0x000ea20008000a00 */
[----:B------:R-:W-:-:S04]  /*7d90*/  UIADD3 UR8, UPT, UPT, UR39, UR44, URZ ;  /* 0x0000002c27087290 */ /* 0x000fc8000fffe0ff */
[----:B--2---:R-:W-:Y:S02]  /*7da0*/  UIMAD.WIDE.U32 UR22, UR8, UR10, URZ ;  /* 0x0000000a081672a5 */ /* 0x004fe4000f8e00ff */
[----:B------:R-:W-:-:S04]  /*7db0*/  UIMAD UR8, UR8, UR11, URZ ;  /* 0x0000000b080872a4 */ /* 0x000fc8000f8e02ff */
[----:B------:R-:W-:-:S06]  /*7dc0*/  UIADD3 UR8, UPT, UPT, UR23, UR8, URZ ;  /* 0x0000000817087290 */ /* 0x000fcc000fffe0ff */
[----:B-1----:R-:W-:-:S07]  /*7dd0*/  MOV R23, UR8 ;  /* 0x0000000800177c02 */ /* 0x002fce0008000f00 */
.L_x_508:
        /* <DEDUP_REMOVED lines=53> */
.L_x_510:
[----:B------:R-:W-:Y:S05]  /*8130*/  BSYNC.RECONVERGENT B0 ;  /* 0x0000000000007941 */ /* 0x000fea0003800200 */
.L_x_509:
        /* <DEDUP_REMOVED lines=15> */
.L_x_512:
[----:B------:R-:W-:Y:S05]  /*8230*/  BSYNC.RECONVERGENT B0 ;  /* 0x0000000000007941 */ /* 0x000fea0003800200 */
.L_x_511:
        /* <DEDUP_REMOVED lines=21> */
.L_x_514:
[----:B------:R-:W-:Y:S05]  /*8390*/  BSYNC.RECONVERGENT B0 ;  /* 0x0000000000007941 */ /* 0x000fea0003800200 */
.L_x_513:
        /* <DEDUP_REMOVED lines=13> */
.L_x_502:
[----:B------:R-:W-:Y:S05]  /*8470*/  BSYNC.RECONVERGENT B1 ;  /* 0x0000000000017941 */ /* 0x000fea0003800200 */
.L_x_480:
        /* <DEDUP_REMOVED lines=11> */
.L_x_516:
        /* <DEDUP_REMOVED lines=13> */
.L_x_1089:


//--------------------- .text._ZN5flash44flash_bwd_dq_dk_dv_loop_seqk_parallel_kernelI23Flash_bwd_kernel_traitsILi192ELi64ELi64ELi8ELi4ELi2ELi2ELb1ELb1EN7cutlass6half_tE19Flash_kernel_traitsILi192ELi64ELi64ELi8ES3_EELb0ELb1ELb0ELb0ELb0ELb1ELb1EEEvNS_16Flash_bwd_paramsE --------------------------
	.section	.text._ZN5flash44flash_bwd_dq_dk_dv_loop_seqk_parallel_kernelI23Flash_bwd_kernel_traitsILi192ELi64ELi64ELi8ELi4ELi2ELi2ELb1ELb1EN7cutlass6half_tE19Flash_kernel_traitsILi192ELi64ELi64ELi8ES3_EELb0ELb1ELb0ELb0ELb0ELb1ELb1EEEvNS_16Flash_bwd_paramsE,"ax",@progbits
	.align	128
        .global         _ZN5flash44flash_bwd_dq_dk_dv_loop_seqk_parallel_kernelI23Flash_bwd_kernel_traitsILi192ELi64ELi64ELi8ELi4ELi2ELi2ELb1ELb1EN7cutlass6half_tE19Flash_kernel_traitsILi192ELi64ELi64ELi8ES3_EELb0ELb1ELb0ELb0ELb0ELb1ELb1EEEvNS_16Flash_bwd_paramsE
        .type           _ZN5flash44flash_bwd_dq_dk_dv_loop_seqk_parallel_kernelI23Flash_bwd_kernel_traitsILi192ELi64ELi64ELi8ELi4ELi2ELi2ELb1ELb1EN7cutlass6half_tE19Flash_kernel_traitsILi192ELi64ELi64ELi8ES3_EELb0ELb1ELb0ELb0ELb0ELb1ELb1EEEvNS_16Flash_bwd_paramsE,@function
        .size           _ZN5flash44flash_bwd_dq_dk_dv_loop_seqk_parallel_kernelI23Flash_bwd_kernel_traitsILi192ELi64ELi64ELi8ELi4ELi2ELi2ELb1ELb1EN7cutlass6half_tE19Flash_kernel_traitsILi192ELi64ELi64ELi8ES3_EELb0ELb1ELb0ELb0ELb0ELb1ELb1EEEvNS_16Flash_bwd_paramsE,(.L_x_1090 - _ZN5flash44flash_bwd_dq_dk_dv_loop_seqk_parallel_kernelI23Flash_bwd_kernel_traitsILi192ELi64ELi64ELi8ELi4ELi2ELi2ELb1ELb1EN7cutlass6half_tE19Flash_kernel_traitsILi192ELi64ELi64ELi8ES3_EELb0ELb1ELb0ELb0ELb0ELb1ELb1EEEvNS_16Flash_bwd_paramsE)
        .other          _ZN5flash44flash_bwd_dq_dk_dv_loop_seqk_parallel_kernelI23Flash_bwd_kernel_traitsILi192ELi64ELi64ELi8ELi4ELi2ELi2ELb1ELb1EN7cutlass6half_tE19Flash_kernel_traitsILi192ELi64ELi64ELi8ES3_EELb0ELb1ELb0ELb0ELb0ELb1ELb1EEEvNS_16Flash_bwd_paramsE,@"STO_CUDA_ENTRY STV_DEFAULT"
_ZN5flash44flash_bwd_dq_dk_dv_loop_seqk_parallel_kernelI23Flash_bwd_kernel_traitsILi192ELi64ELi64ELi8ELi4ELi2ELi2ELb1ELb1EN7cutlass6half_tE19Flash_kernel_traitsILi192ELi64ELi64ELi8ES3_EELb0ELb1ELb0ELb0ELb0ELb1ELb1EEEvNS_16Flash_bwd_paramsE:
.text._ZN5flash44flash_bwd_dq_dk_dv_loop_seqk_parallel_kernelI23Flash_bwd_kernel_traitsILi192ELi64ELi64ELi8ELi4ELi2ELi2ELb1ELb1EN7cutlass6half_tE19Flash_kernel_traitsILi192ELi64ELi64ELi8ES3_EELb0ELb1ELb0ELb0ELb0ELb1ELb1EEEvNS_16Flash_bwd_paramsE:
        /* <DEDUP_REMOVED lines=49> */
.L_x_553:
        /* <DEDUP_REMOVED lines=52> */
.L_x_517:
        /* <DEDUP_REMOVED lines=34> */
.L_x_519:
[----:B------:R-:W1:Y:S01]  /*0870*/  LDCU.64 UR16, c[0x0][0x3b8] ;  /* 0x00007700ff1077ac */ /* 0x000e620008000a00 */
[----:B------:R-:W-:-:S04]  /*0880*/  UIADD3 UR8, UPT, UPT, UR44, UR45, URZ ;  /* 0x0000002d2c087290 */ /* 0x000fc8000fffe0ff */
[----:B-1----:R-:W-:Y:S02]  /*0890*/  UIMAD.WIDE.U32 UR50, UR8, UR16, URZ ;  /* 0x00000010083272a5 */ /* 0x002fe4000f8e00ff */
[----:B------:R-:W-:-:S04]  /*08a0*/  UIMAD UR8, UR8, UR17, URZ ;  /* 0x00000011080872a4 */ /* 0x000fc8000f8e02ff */
[----:B------:R-:W-:-:S06]  /*08b0*/  UIADD3 UR8, UPT, UPT, UR51, UR8, URZ ;  /* 0x0000000833087290 */ /* 0x000fcc000fffe0ff */
[----:B------:R-:W-:Y:S02]  /*08c0*/  MOV R22, UR8 ;  /* 0x0000000800167c02 */ /* 0x000fe40008000f00 */
.L_x_520:
        /* <DEDUP_REMOVED lines=43> */
.L_x_521:
[----:B------:R-:W1:Y:S01]  /*0b80*/  LDCU.64 UR14, c[0x0][0x3c0] ;  /* 0x00007800ff0e77ac */ /* 0x000e620008000a00 */
[----:B------:R-:W-:-:S04]  /*0b90*/  UIADD3 UR8, UPT, UPT, UR44, UR45, URZ ;  /* 0x0000002d2c087290 */ /* 0x000fc8000fffe0ff */
[----:B-1----:R-:W-:Y:S02]  /*0ba0*/  UIMAD.WIDE.U32 UR52, UR8, UR14, URZ ;  /* 0x0000000e083472a5 */ /* 0x002fe4000f8e00ff */
[----:B------:R-:W-:-:S04]  /*0bb0*/  UIMAD UR8, UR8, UR15, URZ ;  /* 0x0000000f080872a4 */ /* 0x000fc8000f8e02ff */
[----:B------:R-:W-:-:S06]  /*0bc0*/  UIADD3 UR8, UPT, UPT, UR53, UR8, URZ ;  /* 0x0000000835087290 */ /* 0x000fcc000fffe0ff */
[----:B------:R-:W-:-:S07]  /*0bd0*/  MOV R20, UR8 ;  /* 0x0000000800147c02 */ /* 0x000fce0008000f00 */
.L_x_522:
        /* <DEDUP_REMOVED lines=28> */
.L_x_523:
[----:B------:R-:W-:Y:S02]  /*0da0*/  IMAD R0, R5, UR21, RZ ;  /* 0x0000001505007c24 */ /* 0x000fe4000f8e02ff */
[----:B------:R-:W-:-:S05]  /*0db0*/  IMAD.WIDE.U32 R2, R4, UR21, RZ ;  /* 0x0000001504027c25 */ /* 0x000fca000f8e00ff */
[----:B------:R-:W-:Y:S02]  /*0dc0*/  IADD3 R7, PT, PT, R3, R0, RZ ;  /* 0x0000000003077210 */ /* 0x000fe40007ffe0ff */
[----:B------:R-:W-:-:S07]  /*0dd0*/  MOV R6, R2 ;  /* 0x0000000200067202 */ /* 0x000fce0000000f00 */
.L_x_524:
        /* <DEDUP_REMOVED lines=20> */
.L_x_525:
[----:B------:R-:W1:Y:S01]  /*0f20*/  LDCU UR55, c[0x0][0x434] ;  /* 0x00008680ff3777ac */ /* 0x000e620008000800 */
[----:B------:R-:W-:-:S04]  /*0f30*/  UIMAD UR8, UR41, UR22, UR28 ;  /* 0x00000016290872a4 */ /* 0x000fc8000f8e021c */
[----:B-1----:R-:W-:-:S12]  /*0f40*/  UIMAD UR55, UR8, UR55, URZ ;  /* 0x00000037083772a4 */ /* 0x002fd8000f8e02ff */
.L_x_526:
        /* <DEDUP_REMOVED lines=10> */
.L_x_527:
[----:B------:R-:W1:Y:S01]  /*0ff0*/  LDCU UR54, c[0x0][0x444] ;  /* 0x00008880ff3677ac */ /* 0x000e620008000800 */
[----:B------:R-:W-:-:S04]  /*1000*/  UIMAD UR8, UR41, UR22, UR28 ;  /* 0x00000016290872a4 */ /* 0x000fc8000f8e021c */
[----:B-1----:R-:W-:-:S12]  /*1010*/  UIMAD UR54, UR8, UR54, URZ ;  /* 0x00000036083672a4 */ /* 0x002fd8000f8e02ff */
.L_x_528:
        /* <DEDUP_REMOVED lines=103> */
.L_x_530:
[----:B------:R-:W2:Y:S01]  /*1690*/  LDCU.64 UR14, c[0x0][0x5c0] ;  /* 0x0000b800ff0e77ac */ /* 0x000ea20008000a00 */
[----:B------:R-:W-:-:S04]  /*16a0*/  UIADD3 UR8, UPT, UPT, UR44, UR45, URZ ;  /* 0x0000002d2c087290 */ /* 0x000fc8000fffe0ff */
[----:B--2---:R-:W-:Y:S02]  /*16b0*/  UIMAD.WIDE.U32 UR18, UR8, UR14, URZ ;  /* 0x0000000e081272a5 */ /* 0x004fe4000f8e00ff */
[----:B------:R-:W-:-:S04]  /*16c0*/  UIMAD UR8, UR8, UR15, URZ ;  /* 0x0000000f080872a4 */ /* 0x000fc8000f8e02ff */
[----:B------:R-:W-:-:S06]  /*16d0*/  UIADD3 UR8, UPT, UPT, UR19, UR8, URZ ;  /* 0x0000000813087290 */ /* 0x000fcc000fffe0ff */
[----:B------:R-:W-:Y:S02]  /*16e0*/  MOV R0, UR8 ;  /* 0x0000000800007c02 */ /* 0x000fe40008000f00 */
.L_x_531:
        /* <DEDUP_REMOVED lines=13> */
.L_x_532:
[----:B------:R-:W2:Y:S01]  /*17c0*/  LDCU.64 UR10, c[0x0][0x5c8] ;  /* 0x0000b900ff0a77ac */ /* 0x000ea20008000a00 */
[----:B------:R-:W-:-:S04]  /*17d0*/  UIADD3 UR44, UPT, UPT, UR44, UR45, URZ ;  /* 0x0000002d2c2c7290 */ /* 0x000fc8000fffe0ff */
[----:B--2---:R-:W-:Y:S02]  /*17e0*/  UIMAD.WIDE.U32 UR16, UR44, UR10, URZ ;  /* 0x0000000a2c1072a5 */ /* 0x004fe4000f8e00ff */
[----:B------:R-:W-:-:S04]  /*17f0*/  UIMAD UR44, UR44, UR11, URZ ;  /* 0x0000000b2c2c72a4 */ /* 0x000fc8000f8e02ff */
[----:B------:R-:W-:-:S06]  /*1800*/  UIADD3 UR44, UPT, UPT, UR17, UR44, URZ ;  /* 0x0000002c112c7290 */ /* 0x000fcc000fffe0ff */
[----:B------:R-:W-:-:S07]  /*1810*/  MOV R8, UR44 ;  /* 0x0000002c00087c02 */ /* 0x000fce0008000f00 */
.L_x_533:
        /* <DEDUP_REMOVED lines=26> */
.L_x_535:
[----:B------:R-:W-:Y:S05]  /*19c0*/  BSYNC.RECONVERGENT B0 ;  /* 0x0000000000007941 */ /* 0x000fea0003800200 */
.L_x_534:
        /* <DEDUP_REMOVED lines=13> */
.L_x_537:
[----:B------:R-:W-:Y:S05]  /*1aa0*/  BSYNC.RECONVERGENT B0 ;  /* 0x0000000000007941 */ /* 0x000fea0003800200 */
.L_x_536:
        /* <DEDUP_REMOVED lines=23> */
.L_x_539:
[----:B------:R-:W-:Y:S05]  /*1c20*/  BSYNC.RECONVERGENT B0 ;  /* 0x0000000000007941 */ /* 0x000fea0003800200 */
.L_x_538:
        /* <DEDUP_REMOVED lines=13> */
.L_x_529:
[----:B------:R-:W-:Y:S01]  /*1d00*/  UIADD3 UR21, UPT, UPT, -UR34, UR37, URZ ;  /* 0x0000002522157290 */ /* 0x000fe2000fffe1ff */
[----:B------:R-:W-:Y:S01]  /*1d10*/  IMAD.U32 R0, RZ, RZ, UR14 ;  /* 0x0000000eff007e24 */ /* 0x000fe2000f8e00ff */
[----:B------:R-:W2:Y:S01]  /*1d20*/  LDCU.64 UR10, c[0x0][0x3d8] ;  /* 0x00007b00ff0a77ac */ /* 0x000ea20008000a00 */
[----:B------:R-:W-:Y:S01]  /*1d30*/  IMAD.U32 R2, RZ, RZ, UR16 ;  /* 0x00000010ff027e24 */ /* 0x000fe2000f8e00ff */
[----:B------:R-:W-:Y:S01]  /*1d40*/  SHF.R.U32.HI R27, RZ, 0x1, R25 ;  /* 0x00000001ff1b7819 */ /* 0x000fe20000011619 */
[----:B------:R-:W-:Y:S01]  /*1d50*/  IMAD.U32 R14, RZ, RZ, UR18 ;  /* 0x00000012ff0e7e24 */ /* 0x000fe2000f8e00ff */
[----:B------:R-:W3:Y:S01]  /*1d60*/  LDCU.64 UR8, c[0x0][0x3d0] ;  /* 0x00007a00ff0877ac */ /* 0x000ee20008000a00 */
[----:B------:R-:W-:Y:S01]  /*1d70*/  ISETP.GE.AND P4, PT, R24, UR21, PT ;  /* 0x0000001518007c0c */ /* 0x000fe2000bf86270 */
[----:B------:R-:W-:Y:S01]  /*1d80*/  IMAD.WIDE.U32 R2, R2, UR34, R10 ;  /* 0x0000002202027c25 */ /* 0x000fe2000f8e000a */
[C---:B------:R-:W-:Y:S01]  /*1d90*/  ISETP.GE.AND P3, PT, R5.reuse, UR21, PT ;  /* 0x0000001505007c0c */ /* 0x040fe2000bf66270 */
[----:B------:R-:W-:Y:S01]  /*1da0*/  UIADD3 UR49, UPT, UPT, -UR49, UR46, URZ ;  /* 0x0000002e31317290 */ /* 0x000fe2000fffe1ff */
[----:B------:R-:W-:Y:S01]  /*1db0*/  SHF.R.U32.HI R8, RZ, 0x2, R25 ;  /* 0x00000002ff087819 */ /* 0x000fe20000011619 */
[----:B------:R-:W-:Y:S01]  /*1dc0*/  UIMAD UR23, UR31, UR14, URZ ;  /* 0x0000000e1f1772a4 */ /* 0x000fe2000f8e02ff */
[----:B------:R-:W-:Y:S01]  /*1dd0*/  @P5 BAR.SYNC.DEFER_BLOCKING 0x0 ;  /* 0x0000000000005b1d */ /* 0x000fe20000010000 */
[----:B------:R-:W-:Y:S01]  /*1de0*/  UIMAD UR31, UR31, UR16, URZ ;  /* 0x000000101f1f72a4 */ /* 0x000fe2000f8e02ff */
[----:B------:R-:W-:Y:S01]  /*1df0*/  LOP3.LUT R16, R26, 0x1f8, RZ, 0xc0, !PT ;  /* 0x000001f81a107812 */ /* 0x000fe200078ec0ff */
[----:B------:R-:W-:Y:S01]  /*1e00*/  UIMAD UR23, UR34, UR15, UR23 ;  /* 0x0000000f221772a4 */ /* 0x000fe2000f8e0217 */
[----:B------:R-:W-:Y:S01]  /*1e10*/  ISETP.GE.AND P2, PT, R5, UR49, PT ;  /* 0x0000003105007c0c */ /* 0x000fe2000bf46270 */
[----:B------:R-:W-:Y:S01]  /*1e20*/  IMAD.WIDE.U32 R4, R0, UR34, R10 ;  /* 0x0000002200047c25 */ /* 0x000fe2000f8e000a */
[----:B------:R-:W-:Y:S01]  /*1e30*/  LOP3.LUT R0, R27, 0x30, RZ, 0xc0, !PT ;  /* 0x000000301b007812 */ /* 0x000fe200078ec0ff */
[----:B------:R-:W-:Y:S01]  /*1e40*/  UIMAD UR31, UR34, UR17, UR31 ;  /* 0x00000011221f72a4 */ /* 0x000fe2000f8e021f */
[----:B------:R-:W-:Y:S01]  /*1e50*/  LOP3.LUT R16, R16, 0x38, R25, 0x78, !PT ;  /* 0x0000003810107812 */ /* 0x000fe200078e7819 */
[----:B------:R-:W-:Y:S01]  /*1e60*/  IMAD.U32 R10, RZ, RZ, UR18 ;  /* 0x00000012ff0a7e24 */ /* 0x000fe2000f8e00ff */
[----:B------:R-:W-:-:S02]  /*1e70*/  IADD3 R6, P1, PT, R4, UR52, RZ ;  /* 0x0000003404067c10 */ /* 0x000fc4000ff3e0ff */
[----:B------:R-:W-:Y:S01]  /*1e80*/  IADD3 R4, P0, PT, R2, UR50, RZ ;  /* 0x0000003202047c10 */ /* 0x000fe2000ff1e0ff */
[C---:B--2---:R-:W-:Y:S01]  /*1e90*/  IMAD R2, R21.reuse, UR10, RZ ;  /* 0x0000000a15027c24 */ /* 0x044fe2000f8e02ff */
[----:B------:R-:W-:Y:S01]  /*1ea0*/  LOP3.LUT R68, R0, 0x7, R8, 0xf8, !PT ;  /* 0x0000000700447812 */ /* 0x000fe200078ef808 */
[----:B---3--:R-:W-:Y:S01]  /*1eb0*/  IMAD R0, R21, UR8, RZ ;  /* 0x0000000815007c24 */ /* 0x008fe2000f8e02ff */
[----:B------:R-:W-:Y:S01]  /*1ec0*/  IADD3.X R7, PT, PT, R20, UR23, R5, P1, !PT ;  /* 0x0000001714077c10 */ /* 0x000fe20008ffe405 */
[----:B------:R-:W-:Y:S01]  /*1ed0*/  IMAD R8, R12, UR11, R2 ;  /* 0x0000000b0c087c24 */ /* 0x000fe2000f8e0202 */
[----:B------:R-:W2:Y:S01]  /*1ee0*/  @!P4 LDC.64 R20, c[0x0][0x390] ;  /* 0x0000e400ff14cb82 */ /* 0x000ea20000000a00 */
[----:B------:R-:W-:Y:S01]  /*1ef0*/  IADD3.X R5, PT, PT, R22, UR31, R3, P0, !PT ;  /* 0x0000001f16057c10 */ /* 0x000fe200087fe403 */
[----:B------:R-:W-:Y:S01]  /*1f00*/  IMAD R0, R12, UR9, R0 ;  /* 0x000000090c007c24 */ /* 0x000fe2000f8e0200 */
[----:B------:R-:W-:Y:S01]  /*1f10*/  @!P2 LEA R14, P1, R14, R30, 0x1 ;  /* 0x0000001e0e0ea211 */ /* 0x000fe200078208ff */
[----:B------:R-:W-:Y:S01]  /*1f20*/  IMAD.WIDE.U32 R2, R12, UR10, R6 ;  /* 0x0000000a0c027c25 */ /* 0x000fe2000f8e0006 */
[----:B------:R-:W-:Y:S01]  /*1f30*/  ISETP.GE.AND P5, PT, R24, UR49, PT ;  /* 0x0000003118007c0c */ /* 0x000fe2000bfa6270 */
[----:B------:R-:W-:Y:S01]  /*1f40*/  STL [R1+0x48], R68 ;  /* 0x0000484401007387 */ /* 0x000fe20000100800 */
[----:B------:R-:W3:Y:S01]  /*1f50*/  LDCU UR11, c[0x0][0x590] ;  /* 0x0000b200ff0b77ac */ /* 0x000ee20008000800 */
[----:B------:R-:W4:Y:S01]  /*1f60*/  @!P3 LDC.64 R22, c[0x0][0x390] ;  /* 0x0000e400ff16bb82 */ /* 0x000f220000000a00 */
[----:B------:R-:W-:Y:S01]  /*1f70*/  IMAD.WIDE.U32 R4, R12, UR8, R4 ;  /* 0x000000080c047c25 */ /* 0x000fe2000f8e0004 */
[----:B------:R-:W-:-:S02]  /*1f80*/  @!P2 LEA R12, P0, R9, R28, 0x1 ;  /* 0x0000001c090ca211 */ /* 0x000fc400078008ff */
[----:B------:R-:W-:Y:S02]  /*1f90*/  CS2R R142, SRZ ;  /* 0x00000000008e7805 */ /* 0x000fe4000001ff00 */
[----:B------:R-:W-:Y:S01]  /*1fa0*/  CS2R R140, SRZ ;  /* 0x00000000008c7805 */ /* 0x000fe2000001ff00 */
[----:B------:R-:W-:Y:S01]  /*1fb0*/  IMAD.IADD R3, R3, 0x1, R8 ;  /* 0x0000000103037824 */ /* 0x000fe200078e0208 */
[----:B------:R-:W-:Y:S01]  /*1fc0*/  @!P2 LEA.HI.X R13, R9, R29, R13, 0x1, P0 ;  /* 0x0000001d090da211 */ /* 0x000fe200000f0c0d */
[----:B------:R-:W-:Y:S01]  /*1fd0*/  IMAD.U32 R7, RZ, RZ, UR22 ;  /* 0x00000016ff077e24 */ /* 0x000fe2000f8e00ff */
[----:B------:R-:W-:Y:S01]  /*1fe0*/  CS2R R146, SRZ ;  /* 0x0000000000927805 */ /* 0x000fe2000001ff00 */
[----:B------:R-:W-:Y:S01]  /*1ff0*/  VIADD R6, R68, 0x8 ;  /* 0x0000000844067836 */ /* 0x000fe20000000000 */
[----:B------:R-:W-:Y:S01]  /*2000*/  CS2R R144, SRZ ;  /* 0x0000000000907805 */ /* 0x000fe2000001ff00 */
[--C-:B------:R-:W-:Y:S01]  /*2010*/  @!P3 IMAD.MOV.U32 R8, RZ, RZ, R2.reuse ;  /* 0x000000ffff08b224 */ /* 0x100fe200078e0002 */
[----:B------:R-:W-:Y:S01]  /*2020*/  @!P2 LEA.HI.X R15, R10, R31, R7, 0x1, P1 ;  /* 0x0000001f0a0fa211 */ /* 0x000fe200008f0c07 */
[--C-:B------:R-:W-:Y:S01]  /*2030*/  @!P3 IMAD.MOV.U32 R9, RZ, RZ, R3.reuse ;  /* 0x000000ffff09b224 */ /* 0x100fe200078e0003 */
[----:B------:R-:W-:Y:S01]  /*2040*/  ISETP.GE.AND P1, PT, R6, UR49, PT ;  /* 0x0000003106007c0c */ /* 0x000fe2000bf26270 */
[----:B------:R-:W-:Y:S01]  /*2050*/  @!P4 IMAD.WIDE.U32 R2, R24, UR14, R2 ;  /* 0x0000000e1802cc25 */ /* 0x000fe2000f8e0002 */
[----:B------:R-:W-:-:S02]  /*2060*/  CS2R R138, SRZ ;  /* 0x00000000008a7805 */ /* 0x000fc4000001ff00 */
[----:B------:R-:W-:Y:S02]  /*2070*/  CS2R R136, SRZ ;  /* 0x0000000000887805 */ /* 0x000fe4000001ff00 */
[----:B------:R-:W-:Y:S01]  /*2080*/  CS2R R134, SRZ ;  /* 0x0000000000867805 */ /* 0x000fe2000001ff00 */
[--C-:B------:R-:W-:Y:S01]  /*2090*/  @!P4 IMAD.MOV.U32 R6, RZ, RZ, R4.reuse ;  /* 0x000000ffff06c224 */ /* 0x100fe200078e0004 */
[----:B------:R-:W-:Y:S01]  /*20a0*/  CS2R R132, SRZ ;  /* 0x0000000000847805 */ /* 0x000fe2000001ff00 */
[----:B------:R-:W-:Y:S01]  /*20b0*/  @!P3 IMAD.MOV.U32 R10, RZ, RZ, R4 ;  /* 0x000000ffff0ab224 */ /* 0x000fe200078e0004 */
[----:B--2---:R-:W-:Y:S01]  /*20c0*/  @!P4 LEA R4, P0, R2, R20, 0x1 ;  /* 0x000000140204c211 */ /* 0x004fe200078008ff */
[----:B------:R-:W-:Y:S01]  /*20d0*/  @!P4 IMAD R3, R24, UR15, R3 ;  /* 0x0000000f1803cc24 */ /* 0x000fe2000f8e0203 */
[----:B------:R-:W-:Y:S01]  /*20e0*/  CS2R R126, SRZ ;  /* 0x00000000007e7805 */ /* 0x000fe2000001ff00 */
[----:B------:R-:W-:Y:S01]  /*20f0*/  IMAD.IADD R7, R5, 0x1, R0 ;  /* 0x0000000105077824 */ /* 0x000fe200078e0200 */
[----:B------:R-:W-:Y:S01]  /*2100*/  CS2R R124, SRZ ;  /* 0x00000000007c7805 */ /* 0x000fe2000001ff00 */
[----:B------:R-:W-:Y:S01]  /*2110*/  @!P3 IMAD R0, R19, UR14, RZ ;  /* 0x0000000e1300bc24 */ /* 0x000fe2000f8e02ff */
[----:B------:R-:W-:Y:S01]  /*2120*/  @!P4 LEA.HI.X R5, R2, R21, R3, 0x1, P0 ;  /* 0x000000150205c211 */ /* 0x000fe200000f0c03 */
[----:B------:R-:W-:Y:S01]  /*2130*/  @!P3 IMAD.WIDE.U32 R8, R17, UR14, R8 ;  /* 0x0000000e1108bc25 */ /* 0x000fe2000f8e0008 */
[----:B------:R-:W2:Y:S01]  /*2140*/  @!P4 LDC.64 R20, c[0x0][0x388] ;  /* 0x0000e200ff14cb82 */ /* 0x000ea20000000a00 */
[----:B------:R-:W-:-:S02]  /*2150*/  CS2R R130, SRZ ;  /* 0x0000000000827805 */ /* 0x000fc4000001ff00 */
[----:B------:R-:W-:Y:S01]  /*2160*/  CS2R R128, SRZ ;  /* 0x0000000000807805 */ /* 0x000fe2000001ff00 */
[----:B------:R-:W-:Y:S01]  /*2170*/  @!P3 IMAD R18, R17, UR15, R0 ;  /* 0x0000000f1112bc24 */ /* 0x000fe2000f8e0200 */
[----:B------:R-:W-:Y:S01]  /*2180*/  LOP3.LUT R0, R16, 0x1e00, R26, 0xf8, !PT ;  /* 0x00001e0010007812 */ /* 0x000fe200078ef81a */
[----:B------:R-:W-:Y:S01]  /*2190*/  @!P3 IMAD R3, R19, UR16, RZ ;  /* 0x000000101303bc24 */ /* 0x000fe2000f8e02ff */
[----:B----4-:R-:W-:Y:S01]  /*21a0*/  @!P3 LEA R2, P0, R8, R22, 0x1 ;  /* 0x000000160802b211 */ /* 0x010fe200078008ff */
[----:B------:R-:W-:Y:S01]  /*21b0*/  @!P3 IMAD.IADD R9, R9, 0x1, R18 ;  /* 0x000000010909b824 */ /* 0x000fe200078e0212 */
[----:B------:R-:W-:Y:S01]  /*21c0*/  LEA R0, R0, UR6, 0x1 ;  /* 0x0000000600007c11 */ /* 0x000fe2000f8e08ff */
[C---:B------:R-:W-:Y:S01]  /*21d0*/  @!P3 IMAD R16, R17.reuse, UR17, R3 ;  /* 0x000000111110bc24 */ /* 0x040fe2000f8e0203 */
[----:B------:R-:W-:Y:S01]  /*21e0*/  CS2R R122, SRZ ;  /* 0x00000000007a7805 */ /* 0x000fe2000001ff00 */
[----:B------:R-:W-:Y:S01]  /*21f0*/  @!P3 IMAD.MOV.U32 R11, RZ, RZ, R7 ;  /* 0x000000ffff0bb224 */ /* 0x000fe200078e0007 */
[----:B------:R-:W-:Y:S01]  /*2200*/  @!P3 LEA.HI.X R3, R8, R23, R9, 0x1, P0 ;  /* 0x000000170803b211 */ /* 0x000fe200000f0c09 */
[----:B------:R-:W-:Y:S01]  /*2210*/  @!PT LDS RZ, [RZ] ;  /* 0x00000000fffff984 */ /* 0x000fe20000000800 */
[----:B------:R-:W-:Y:S01]  /*2220*/  @!PT LDS RZ, [RZ] ;  /* 0x00000000fffff984 */ /* 0x000fe20000000800 */
[----:B------:R-:W-:Y:S01]  /*2230*/  @!PT LDS RZ, [RZ] ;  /* 0x00000000fffff984 */ /* 0x000fe20000000800 */
[----:B------:R-:W-:Y:S01]  /*2240*/  @!P4 LDGSTS.E.BYPASS.LTC128B.128 [R0+0x12000], desc[UR38][R4.64] ;  /* 0x120000000400cfae */ /* 0x000fe2000b981a26 */
[----:B------:R-:W-:Y:S01]  /*2250*/  @!P4 IMAD.WIDE.U32 R6, R24, UR16, R6 ;  /* 0x000000101806cc25 */ /* 0x000fe2000f8e0006 */
[----:B------:R-:W4:Y:S01]  /*2260*/  @!P3 LDC.64 R8, c[0x0][0x388] ;  /* 0x0000e200ff08bb82 */ /* 0x000f220000000a00 */
[----:B------:R-:W-:Y:S01]  /*2270*/  CS2R R120, SRZ ;  /* 0x0000000000787805 */ /* 0x000fe2000001ff00 */
[----:B------:R-:W-:Y:S01]  /*2280*/  @!P4 LDGSTS.E.BYPASS.LTC128B.128 [R0+0x14000], desc[UR38][R4.64+0x80] ;  /* 0x140000800400cfae */ /* 0x000fe2000b981a26 */
[----:B------:R-:W-:Y:S01]  /*2290*/  @!P3 IMAD.WIDE.U32 R10, R17, UR16, R10 ;  /* 0x00000010110abc25 */ /* 0x000fe2000f8e000a */
[----:B------:R-:W-:-:S02]  /*22a0*/  CS2R R118, SRZ ;  /* 0x0000000000767805 */ /* 0x000fc4000001ff00 */
[----:B------:R-:W-:Y:S01]  /*22b0*/  CS2R R116, SRZ ;  /* 0x0000000000747805 */ /* 0x000fe2000001ff00 */
[----:B------:R2:W-:Y:S01]  /*22c0*/  @!P4 LDGSTS.E.BYPASS.LTC128B.128 [R0+0x16000], desc[UR38][R4.64+0x100] ;  /* 0x160001000400cfae */ /* 0x0005e2000b981a26 */
[----:B------:R-:W-:Y:S02]  /*22d0*/  CS2R R110, SRZ ;  /* 0x00000000006e7805 */ /* 0x000fe4000001ff00 */
[----:B------:R-:W-:Y:S02]  /*22e0*/  CS2R R108, SRZ ;  /* 0x00000000006c7805 */ /* 0x000fe4000001ff00 */
[----:B------:R-:W-:Y:S01]  /*22f0*/  CS2R R114, SRZ ;  /* 0x0000000000727805 */ /* 0x000fe2000001ff00 */
[----:B------:R-:W-:Y:S01]  /*2300*/  @P4 STS.128 [R0+0x12000], RZ ;  /* 0x012000ff00004388 */ /* 0x000fe20000000c00 */
[----:B------:R-:W-:Y:S02]  /*2310*/  CS2R R112, SRZ ;  /* 0x0000000000707805 */ /* 0x000fe4000001ff00 */
[----:B------:R-:W-:-:S02]  /*2320*/  CS2R R106, SRZ ;  /* 0x00000000006a7805 */ /* 0x000fc4000001ff00 */
[----:B------:R-:W-:Y:S01]  /*2330*/  CS2R R104, SRZ ;  /* 0x0000000000687805 */ /* 0x000fe2000001ff00 */
[----:B------:R-:W-:Y:S01]  /*2340*/  @P4 STS.128 [R0+0x14000], RZ ;  /* 0x014000ff00004388 */ /* 0x000fe20000000c00 */
        /* <DEDUP_REMOVED lines=18> */
[----:B--2---:R-:W-:Y:S01]  /*2470*/  @!P4 LEA R4, P0, R6, R20, 0x1 ;  /* 0x000000140604c211 */ /* 0x004fe200078008ff */
        /* <DEDUP_REMOVED lines=10> */
[----:B-1----:R-:W-:Y:S01]  /*2520*/  CS2R R32, SRZ ;  /* 0x0000000000207805 */ /* 0x002fe2000001ff00 */
[----:B------:R1:W-:Y:S01]  /*2530*/  @!P3 LDGSTS.E.BYPASS.LTC128B.128 [R0+0x17000], desc[UR38][R2.64+0x100] ;  /* 0x170001000200bfae */ /* 0x0003e2000b981a26 */
[----:B------:R-:W-:Y:S02]  /*2540*/  UIADD3 UR53, UPT, UPT, UR53, 0x40, -UR37 ;  /* 0x0000004035357890 */ /* 0x000fe4000fffe825 */
[----:B------:R-:W-:Y:S01]  /*2550*/  UIADD3 UR34, UPT, UPT, UR34, 0x40, URZ ;  /* 0x0000004022227890 */ /* 0x000fe2000fffe0ff */
[----:B------:R-:W0:Y:S01]  /*2560*/  LDGDEPBAR ;  /* 0x00000000000079af */ /* 0x000e220000000000 */
[----:B------:R-:W2:Y:S03]  /*2570*/  LDCU UR8, c[0x0][0x3e0] ;  /* 0x00007c00ff0877ac */ /* 0x000ea60008000800 */
[----:B------:R-:W-:Y:S01]  /*2580*/  @!P5 LDGSTS.E.BYPASS.LTC128B.128 [R0+0x6000], desc[UR38][R30.64] ;  /* 0x060000001e00dfae */ /* 0x000fe2000b981a26 */
[----:B------:R-:W1:Y:S03]  /*2590*/  LDCU UR10, c[0x0][0x50c] ;  /* 0x0000a180ff0a77ac */ /* 0x000e660008000800 */
[----:B------:R-:W-:Y:S01]  /*25a0*/  @!P5 LDGSTS.E.BYPASS.LTC128B.128 [R0+0x8000], desc[UR38][R30.64+0x80] ;  /* 0x080000801e00dfae */ /* 0x000fe2000b981a26 */
[----:B------:R-:W2:Y:S03]  /*25b0*/  LDCU UR9, c[0x0][0x45c] ;  /* 0x00008b80ff0977ac */ /* 0x000ea60008000800 */
[----:B------:R-:W-:Y:S04]  /*25c0*/  @!P5 LDGSTS.E.BYPASS.LTC128B.128 [R0+0xa000], desc[UR38][R30.64+0x100] ;  /* 0x0a0001001e00dfae */ /* 0x000fe8000b981a26 */
[----:B------:R-:W-:Y:S04]  /*25d0*/  @P5 STS.128 [R0+0x6000], RZ ;  /* 0x006000ff00005388 */ /* 0x000fe80000000c00 */
[----:B------:R-:W-:Y:S01]  /*25e0*/  @P5 STS.128 [R0+0x8000], RZ ;  /* 0x008000ff00005388 */ /* 0x000fe20000000c00 */
[----:B-1----:R-:W-:-:S03]  /*25f0*/  @!P4 IMAD R2, R24, UR17, R7 ;  /* 0x000000111802cc24 */ /* 0x002fc6000f8e0207 */
[----:B------:R-:W-:Y:S01]  /*2600*/  @P5 STS.128 [R0+0xa000], RZ ;  /* 0x00a000ff00005388 */ /* 0x000fe20000000c00 */
[----:B------:R-:W-:Y:S02]  /*2610*/  @!P3 IMAD.IADD R3, R11, 0x1, R16 ;  /* 0x000000010b03b824 */ /* 0x000fe400078e0210 */
[----:B------:R-:W-:Y:S01]  /*2620*/  IMAD.MOV.U32 R7, RZ, RZ, 0x7f800000 ;  /* 0x7f800000ff077424 */ /* 0x000fe200078e00ff */
[----:B------:R-:W-:Y:S01]  /*2630*/  @P2 STS.128 [R0+0x7000], RZ ;  /* 0x007000ff00002388 */ /* 0x000fe20000000c00 */
[----:B------:R-:W-:Y:S01]  /*2640*/  @!P4 LEA.HI.X R5, R6, R21, R2, 0x1, P0 ;  /* 0x000000150605c211 */ /* 0x000fe200000f0c02 */
[----:B------:R-:W-:Y:S01]  /*2650*/  IMAD.MOV.U32 R6, RZ, RZ, 0x7f800000 ;  /* 0x7f800000ff067424 */ /* 0x000fe200078e00ff */
[C---:B----4-:R-:W-:Y:S01]  /*2660*/  @!P3 LEA R2, P0, R10.reuse, R8, 0x1 ;  /* 0x000000080a02b211 */ /* 0x050fe200078008ff */
        /* <DEDUP_REMOVED lines=28> */
[----:B-1----:R-:W1:Y:S03]  /*2830*/  S2R R14, SR_TID.X ;  /* 0x00000000000e7919 */ /* 0x002e660000002100 */
[----:B------:R-:W-:Y:S04]  /*2840*/  @P4 STS.128 [R0+0xc000], RZ ;  /* 0x00c000ff00004388 */ /* 0x000fe80000000c00 */
[----:B------:R-:W-:Y:S04]  /*2850*/  @P4 STS.128 [R0+0xe000], RZ ;  /* 0x00e000ff00004388 */ /* 0x000fe80000000c00 */
[----:B------:R-:W-:Y:S04]  /*2860*/  @P4 STS.128 [R0+0x10000], RZ ;  /* 0x010000ff00004388 */ /* 0x000fe80000000c00 */
[----:B------:R-:W-:Y:S04]  /*2870*/  @P3 STS.128 [R0+0xd000], RZ ;  /* 0x00d000ff00003388 */ /* 0x000fe80000000c00 */
[----:B------:R-:W-:Y:S01]  /*2880*/  @P3 STS.128 [R0+0xf000], RZ ;  /* 0x00f000ff00003388 */ /* 0x000fe20000000c00 */
[----:B----4-:R-:W-:-:S03]  /*2890*/  IMAD.MOV.U32 R4, RZ, RZ, 0x4 ;  /* 0x00000004ff047424 */ /* 0x010fc600078e00ff */
        /* <DEDUP_REMOVED lines=9> */
[----:B------:R-:W5:Y:S04]  /*2930*/  @!P1 LDG.E R6, desc[UR38][R4.64+0x20] ;  /* 0x0000202604069981 */ /* 0x000f68000c1e1900 */
[----:B------:R3:W2:Y:S01]  /*2940*/  @!P0 LDG.E R7, desc[UR38][R4.64] ;  /* 0x0000002604078981 */ /* 0x0006a2000c1e1900 */
[----:B-1----:R-:W-:-:S02]  /*2950*/  IMAD.SHL.U32 R11, R14, 0x20, RZ ;  /* 0x000000200e0b7824 */ /* 0x002fc400078e00ff */
[----:B----4-:R-:W-:Y:S01]  /*2960*/  IMAD.SHL.U32 R0, R25, 0x40, RZ ;  /* 0x0000004019007824 */ /* 0x010fe200078e00ff */
[----:B------:R-:W-:Y:S01]  /*2970*/  SHF.R.U32.HI R8, RZ, 0x2, R14 ;  /* 0x00000002ff087819 */ /* 0x000fe2000001160e */
[----:B------:R-:W-:Y:S01]  /*2980*/  IMAD.SHL.U32 R12, R14, 0x2, RZ ;  /* 0x000000020e0c7824 */ /* 0x000fe200078e00ff */
[----:B------:R-:W-:-:S04]  /*2990*/  DEPBAR.LE SB0, 0x1 ;  /* 0x000080400000791a */ /* 0x000fc80000000000 */
[C---:B------:R-:W-:Y:S02]  /*29a0*/  LOP3.LUT R2, R0.reuse, 0x1c0, RZ, 0xc0, !PT ;  /* 0x000001c000027812 */ /* 0x040fe400078ec0ff */
[----:B------:R-:W-:Y:S01]  /*29b0*/  LOP3.LUT R3, R0, 0x200, RZ, 0xc0, !PT ;  /* 0x0000020000037812 */ /* 0x000fe200078ec0ff */
[----:B---3--:R-:W-:Y:S01]  /*29c0*/  IMAD.SHL.U32 R5, R25, 0x10, RZ ;  /* 0x0000001019057824 */ /* 0x008fe200078e00ff */
[----:B------:R-:W-:Y:S02]  /*29d0*/  LOP3.LUT R0, R2, 0x38, R26, 0xf8, !PT ;  /* 0x0000003802007812 */ /* 0x000fe400078ef81a */
[----:B------:R-:W-:-:S04]  /*29e0*/  LOP3.LUT P0, R2, R14, 0x4, RZ, 0xc0, !PT ;  /* 0x000000040e027812 */ /* 0x000fc8000780c0ff */
[----:B------:R-:W-:Y:S02]  /*29f0*/  R2P PR, R25, 0x6 ;  /* 0x0000000619007804 */ /* 0x000fe40000000000 */
[----:B------:R-:W-:Y:S02]  /*2a00*/  ISETP.NE.AND P3, PT, R2, RZ, PT ;  /* 0x000000ff0200720c */ /* 0x000fe40003f65270 */
[----:B------:R-:W-:-:S04]  /*2a10*/  LOP3.LUT R2, R11, 0xc00, RZ, 0xc0, !PT ;  /* 0x00000c000b027812 */ /* 0x000fc800078ec0ff */
[----:B------:R-:W-:Y:S01]  /*2a20*/  LOP3.LUT R2, R2, 0x6, R12, 0xf8, !PT ;  /* 0x0000000602027812 */ /* 0x000fe200078ef80c */
[----:B------:R-:W-:Y:S02]  /*2a30*/  IMAD.SHL.U32 R15, R14, 0x8, RZ ;  /* 0x000000080e0f7824 */ /* 0x000fe400078e00ff */
[----:B------:R-:W-:Y:S01]  /*2a40*/  IMAD.MOV.U32 R9, RZ, RZ, 0x10 ;  /* 0x00000010ff097424 */ /* 0x000fe200078e00ff */
[----:B------:R-:W-:Y:S02]  /*2a50*/  CS2R R30, SRZ ;  /* 0x00000000001e7805 */ /* 0x000fe4000001ff00 */
[----:B------:R-:W-:Y:S02]  /*2a60*/  CS2R R28, SRZ ;  /* 0x00000000001c7805 */ /* 0x000fe4000001ff00 */
[----:B------:R-:W-:Y:S02]  /*2a70*/  CS2R R22, SRZ ;  /* 0x0000000000167805 */ /* 0x000fe4000001ff00 */
[----:B------:R-:W-:Y:S01]  /*2a80*/  CS2R R20, SRZ ;  /* 0x0000000000147805 */ /* 0x000fe2000001ff00 */
[----:B------:R-:W-:Y:S01]  /*2a90*/  USHF.L.U32 UR11, UR11, 0x6, URZ ;  /* 0x000000060b0b7899 */ /* 0x000fe200080006ff */
[----:B------:R-:W-:Y:S06]  /*2aa0*/  BAR.SYNC.DEFER_BLOCKING 0x0 ;  /* 0x0000000000007b1d */ /* 0x000fec0000010000 */
[----:B-----5:R1:W-:Y:S04]  /*2ab0*/  STL [R1+0x4c], R6 ;  /* 0x00004c0601007387 */ /* 0x0203e80000100800 */
[----:B--2---:R2:W-:Y:S01]  /*2ac0*/  STL [R1+0x50], R7 ;  /* 0x0000500701007387 */ /* 0x0045e20000100800 */
[----:B-1----:R-:W-:-:S05]  /*2ad0*/  IMAD.SHL.U32 R6, R25, 0x20, RZ ;  /* 0x0000002019067824 */ /* 0x002fca00078e00ff */
[----:B------:R-:W-:Y:S02]  /*2ae0*/  LOP3.LUT R4, R6, 0x200, RZ, 0xc0, !PT ;  /* 0x0000020006047812 */ /* 0x000fe400078ec0ff */
[----:B------:R-:W-:Y:S02]  /*2af0*/  LOP3.LUT R6, R3, 0xc00, R6, 0xf8, !PT ;  /* 0x00000c0003067812 */ /* 0x000fe400078ef806 */
[----:B------:R-:W-:Y:S02]  /*2b00*/  LOP3.LUT R4, R4, 0x3800, R5, 0xf8, !PT ;  /* 0x0000380004047812 */ /* 0x000fe400078ef805 */
[C---:B------:R-:W-:Y:S02]  /*2b10*/  LOP3.LUT R3, R0.reuse, 0x8, R25, 0x78, !PT ;  /* 0x0000000800037812 */ /* 0x040fe400078e7819 */
[----:B------:R-:W-:Y:S02]  /*2b20*/  LOP3.LUT R5, R0, 0x8, R27, 0x78, !PT ;  /* 0x0000000800057812 */ /* 0x000fe400078e781b */
[----:B------:R-:W-:Y:S01]  /*2b30*/  LOP3.LUT R0, R4, R3, RZ, 0xfc, !PT ;  /* 0x0000000304007212 */ /* 0x000fe200078efcff */
[----:B------:R-:W-:Y:S01]  /*2b40*/  IMAD.SHL.U32 R4, R14, 0x10, RZ ;  /* 0x000000100e047824 */ /* 0x000fe200078e00ff */
[----:B------:R-:W-:-:S02]  /*2b50*/  LOP3.LUT R3, R12, 0x38, RZ, 0xc0, !PT ;  /* 0x000000380c037812 */ /* 0x000fc400078ec0ff */
[----:B------:R-:W-:Y:S02]  /*2b60*/  LEA R10, R0, UR6, 0x1 ;  /* 0x00000006000a7c11 */ /* 0x000fe4000f8e08ff */
[----:B--2---:R-:W-:Y:S02]  /*2b70*/  LOP3.LUT R7, R4, 0x1c0, RZ, 0xc0, !PT ;  /* 0x000001c004077812 */ /* 0x004fe400078ec0ff */
[----:B------:R-:W-:Y:S01]  /*2b80*/  LOP3.LUT R0, R3, 0x20, R8, 0x78, !PT ;  /* 0x0000002003007812 */ /* 0x000fe200078e7808 */
[----:B------:R-:W1:Y:S01]  /*2b90*/  LDSM.16.M88.4 R148, [R10+0x12000] ;  /* 0x012000000a94783b */ /* 0x000e620000000200 */
[----:B------:R-:W-:Y:S02]  /*2ba0*/  SHF.R.U32.HI R8, RZ, 0x3, R14 ;  /* 0x00000003ff087819 */ /* 0x000fe4000001160e */
[----:B------:R-:W-:Y:S01]  /*2bb0*/  LOP3.LUT R0, R2, R0, R7, 0xfe, !PT ;  /* 0x0000000002007212 */ /* 0x000fe200078efe07 */
[----:B------:R-:W-:Y:S01]  /*2bc0*/  IMAD.MOV.U32 R0, RZ, RZ, 0x20 ;  /* 0x00000020ff007424 */ /* 0x000fe200078e00ff */
[----:B------:R-:W-:Y:S01]  /*2bd0*/  LOP3.LUT R2, R12, 0x20, RZ, 0xc0, !PT ;  /* 0x000000200c027812 */ /* 0x000fe200078ec0ff */
[----:B------:R-:W-:Y:S01]  /*2be0*/  IMAD.SHL.U32 R4, R14, 0x40, RZ ;  /* 0x000000400e047824 */ /* 0x000fe200078e00ff */
[----:B------:R-:W-:Y:S01]  /*2bf0*/  LOP3.LUT R252, R6, R5, RZ, 0xfc, !PT ;  /* 0x0000000506fc7212 */ /* 0x000fe200078efcff */
[----:B------:R-:W2:Y:S01]  /*2c00*/  LDSM.16.M88.4 R152, [R10+0x12800] ;  /* 0x012800000a98783b */ /* 0x000ea20000000200 */
[----:B------:R-:W-:-:S02]  /*2c10*/  LOP3.LUT R2, R2, 0x18, R8, 0xf8, !PT ;  /* 0x0000001802027812 */ /* 0x000fc400078ef808 */
[----:B------:R-:W-:Y:S01]  /*2c20*/  SEL R0, R0, 0xffffffe0, !P1 ;  /* 0xffffffe000007807 */ /* 0x000fe20004800000 */
[----:B------:R-:W3:Y:S01]  /*2c30*/  LDSM.16.M88.4 R180, [R10+0x14000] ;  /* 0x014000000ab4783b */ /* 0x000ee20000000200 */
[----:B------:R-:W-:Y:S01]  /*2c40*/  LOP3.LUT R2, R2, 0x1c0, R4, 0xf8, !PT ;  /* 0x000001c002027812 */ /* 0x000fe200078ef804 */
[----:B------:R-:W-:Y:S02]  /*2c50*/  IMAD.MOV.U32 R5, RZ, RZ, 0x40 ;  /* 0x00000040ff057424 */ /* 0x000fe400078e00ff */
[----:B------:R-:W-:Y:S01]  /*2c60*/  IMAD.IADD R8, R0, 0x1, R10 ;  /* 0x0000000100087824 */ /* 0x000fe200078e020a */
[----:B------:R-:W-:Y:S01]  /*2c70*/  LOP3.LUT R2, R2, 0x38, R15, 0x78, !PT ;  /* 0x0000003802027812 */ /* 0x000fe200078e780f */
[----:B------:R-:W-:Y:S01]  /*2c80*/  IMAD.MOV.U32 R6, RZ, RZ, 0x20 ;  /* 0x00000020ff067424 */ /* 0x000fe200078e00ff */
[----:B------:R-:W-:Y:S01]  /*2c90*/  SHF.R.U32.HI R12, RZ, 0x1, R14 ;  /* 0x00000001ff0c7819 */ /* 0x000fe2000001160e */
[----:B------:R-:W-:Y:S01]  /*2ca0*/  STL [R1+0x4], R10 ;  /* 0x0000040a01007387 */ /* 0x000fe20000100800 */
[----:B------:R-:W-:Y:S01]  /*2cb0*/  VIADD R3, R10, 0x12000 ;  /* 0x000120000a037836 */ /* 0x000fe20000000000 */
[----:B------:R-:W-:Y:S01]  /*2cc0*/  LOP3.LUT P1, RZ, R14, 0x2, RZ, 0xc0, !PT ;  /* 0x000000020eff7812 */ /* 0x000fe2000782c0ff */
[----:B------:R-:W-:Y:S01]  /*2cd0*/  IMAD.U32 R7, RZ, RZ, UR48 ;  /* 0x00000030ff077e24 */ /* 0x000fe2000f8e00ff */
[----:B------:R-:W-:Y:S01]  /*2ce0*/  STL [R1+0x8], R8 ;  /* 0x0000080801007387 */ /* 0x000fe20000100800 */
[----:B------:R-:W-:Y:S01]  /*2cf0*/  LOP3.LUT R2, R2, 0x200, R4, 0xf8, !PT ;  /* 0x0000020002027812 */ /* 0x000fe200078ef804 */
[----:B------:R-:W-:Y:S01]  /*2d00*/  VIADD R232, R10, 0x12040 ;  /* 0x000120400ae87836 */ /* 0x000fe20000000000 */
[----:B------:R-:W-:Y:S01]  /*2d10*/  LOP3.LUT R13, R4, 0x200, RZ, 0xc0, !PT ;  /* 0x00000200040d7812 */ /* 0x000fe200078ec0ff */
[----:B------:R-:W4:Y:S01]  /*2d20*/  LDSM.16.M88.4 R156, [R8+0x12000] ;  /* 0x01200000089c783b */ /* 0x000f220000000200 */
[----:B------:R-:W-:-:S03]  /*2d30*/  SEL R16, R5, 0xffffffc0, !P0 ;  /* 0xffffffc005107807 */ /* 0x000fc60004000000 */
[----:B------:R-:W1:Y:S01]  /*2d40*/  LDSM.16.M88.4 R160, [R8+0x12800] ;  /* 0x0128000008a0783b */ /* 0x000e620000000200 */
[----:B------:R-:W-:-:S03]  /*2d50*/  @P2 VIADD R232, R3, 0xffffffc0 ;  /* 0xffffffc003e82836 */ /* 0x000fc60000000000 */
[----:B------:R-:W1:Y:S01]  /*2d60*/  LDSM.16.M88.4 R188, [R8+0x14000] ;  /* 0x0140000008bc783b */ /* 0x000e620000000200 */
[----:B------:R-:W-:-:S03]  /*2d70*/  SEL R5, R6, 0xffffffe0, !P1 ;  /* 0xffffffe006057807 */ /* 0x000fc60004800000 */
[----:B------:R-:W1:Y:S04]  /*2d80*/  LDSM.16.M88.4 R192, [R8+0x14800] ;  /* 0x0148000008c0783b */ /* 0x000e680000000200 */
[----:B------:R-:W1:Y:S04]  /*2d90*/  LDSM.16.M88.4 R220, [R8+0x16000] ;  /* 0x0160000008dc783b */ /* 0x000e680000000200 */
[----:B------:R5:W1:Y:S01]  /*2da0*/  LDSM.16.M88.4 R224, [R8+0x16800] ;  /* 0x0168000008e0783b */ /* 0x000a620000000200 */
[----:B------:R-:W-:Y:S01]  /*2db0*/  IADD3 R5, PT, PT, R7, UR37, R68 ;  /* 0x0000002507057c10 */ /* 0x000fe2000fffe044 */
[----:B------:R-:W-:-:S02]  /*2dc0*/  IMAD.IADD R240, R0, 0x1, R232 ;  /* 0x0000000100f07824 */ /* 0x000fc400078e02e8 */
[----:B------:R2:W-:Y:S01]  /*2dd0*/  STL [R1+0x24], R2 ;  /* 0x0000240201007387 */ /* 0x0005e20000100800 */
[----:B------:R-:W-:Y:S02]  /*2de0*/  IMAD.MOV.U32 R3, RZ, RZ, 0x40 ;  /* 0x00000040ff037424 */ /* 0x000fe400078e00ff */
[----:B------:R-:W-:Y:S01]  /*2df0*/  VIADD R5, R5, -UR46 ;  /* 0x8000002e05057c36 */ /* 0x000fe20008000000 */
[----:B------:R-:W-:Y:S01]  /*2e00*/  LOP3.LUT R6, R13, 0xc00, R11, 0xf8, !PT ;  /* 0x00000c000d067812 */ /* 0x000fe200078ef80b */
[----:B------:R-:W1:Y:S01]  /*2e10*/  LDSM.16.M88.4 R164, [R232] ;  /* 0x00000000e8a4783b */ /* 0x000e620000000200 */
[----:B------:R-:W-:-:S03]  /*2e20*/  SEL R3, R3, 0xffffffc0, !P2 ;  /* 0xffffffc003037807 */ /* 0x000fc60005000000 */
[----:B------:R-:W1:Y:S01]  /*2e30*/  LDSM.16.M88.4 R168, [R232+0x800] ;  /* 0x00080000e8a8783b */ /* 0x000e620000000200 */
[----:B------:R-:W-:-:S03]  /*2e40*/  LEA R252, R252, UR6, 0x1 ;  /* 0x00000006fcfc7c11 */ /* 0x000fc6000f8e08ff */
[----:B------:R-:W1:Y:S04]  /*2e50*/  LDSM.16.M88.4 R196, [R232+0x2000] ;  /* 0x00200000e8c4783b */ /* 0x000e680000000200 */
[----:B------:R-:W1:Y:S01]  /*2e60*/  LDSM.16.M88.4 R200, [R232+0x2800] ;  /* 0x00280000e8c8783b */ /* 0x000e620000000200 */
[----:B-----5:R-:W-:Y:S02]  /*2e70*/  LOP3.LUT R8, R4, 0x1c0, RZ, 0xc0, !PT ;  /* 0x000001c004087812 */ /* 0x020fe400078ec0ff */
[----:B------:R-:W-:Y:S01]  /*2e80*/  LOP3.LUT R4, R12, 0x10, RZ, 0xc0, !PT ;  /* 0x000000100c047812 */ /* 0x000fe200078ec0ff */
[----:B------:R-:W1:Y:S01]  /*2e90*/  LDSM.16.M88.4 R228, [R232+0x4000] ;  /* 0x00400000e8e4783b */ /* 0x000e620000000200 */
[----:B--2---:R-:W-:-:S03]  /*2ea0*/  LOP3.LUT R2, R8, 0x38, R15, 0xf8, !PT ;  /* 0x0000003808027812 */ /* 0x004fc600078ef80f */
[----:B------:R-:W2:Y:S01]  /*2eb0*/  LDSM.16.M88.4 R172, [R240] ;  /* 0x00000000f0ac783b */ /* 0x000ea20000000200 */
[----:B------:R-:W-:Y:S02]  /*2ec0*/  LOP3.LUT R4, R4, 0x8, R14, 0xf8, !PT ;  /* 0x0000000804047812 */ /* 0x000fe400078ef80e */
[----:B------:R-:W-:Y:S01]  /*2ed0*/  SEL R8, R9, 0xfffffff0, !P0 ;  /* 0xfffffff009087807 */ /* 0x000fe20004000000 */
[----:B------:R-:W1:Y:S01]  /*2ee0*/  LDSM.16.M88.4 R176, [R240+0x800] ;  /* 0x00080000f0b0783b */ /* 0x000e620000000200 */
[----:B------:R-:W-:Y:S02]  /*2ef0*/  LOP3.LUT R4, R4, R2, RZ, 0x3c, !PT ;  /* 0x0000000204047212 */ /* 0x000fe400078e3cff */
[----:B------:R-:W-:Y:S01]  /*2f00*/  LOP3.LUT R7, R2, 0x8, R12, 0x78, !PT ;  /* 0x0000000802077812 */ /* 0x000fe200078e780c */
[----:B------:R-:W1:Y:S01]  /*2f10*/  LDSM.16.M88.4 R204, [R240+0x2000] ;  /* 0x00200000f0cc783b */ /* 0x000e620000000200 */
[----:B------:R-:W-:-:S03]  /*2f20*/  LOP3.LUT R2, R4, 0x200, R11, 0xf8, !PT ;  /* 0x0000020004027812 */ /* 0x000fc600078ef80b */
[----:B------:R-:W1:Y:S04]  /*2f30*/  LDSM.16.M88.4 R208, [R240+0x2800] ;  /* 0x00280000f0d0783b */ /* 0x000e680000000200 */
[----:B------:R-:W1:Y:S04]  /*2f40*/  LDSM.16.M88.4 R236, [R240+0x4000] ;  /* 0x00400000f0ec783b */ /* 0x000e680000000200 */
[----:B------:R-:W-:Y:S04]  /*2f50*/  STL [R1+0x20], R16 ;  /* 0x0000201001007387 */ /* 0x000fe80000100800 */
[----:B------:R-:W1:Y:S04]  /*2f60*/  LDSM.16.M88.4 R232, [R232+0x4800] ;  /* 0x00480000e8e8783b */ /* 0x000e680000000200 */
[----:B------:R-:W1:Y:S04]  /*2f70*/  LDSM.16.M88.4 R240, [R240+0x4800] ;  /* 0x00480000f0f0783b */ /* 0x000e680000000200 */
[----:B------:R-:W1:Y:S04]  /*2f80*/  LDSM.16.M88.4 R184, [R10+0x14800] ;  /* 0x014800000ab8783b */ /* 0x000e680000000200 */
[----:B------:R-:W1:Y:S04]  /*2f90*/  LDSM.16.M88.4 R212, [R10+0x16000] ;  /* 0x016000000ad4783b */ /* 0x000e680000000200 */
[----:B------:R-:W1:Y:S04]  /*2fa0*/  LDSM.16.M88.4 R216, [R10+0x16800] ;  /* 0x016800000ad8783b */ /* 0x000e680000000200 */
[----:B------:R-:W-:Y:S04]  /*2fb0*/  STL [R1+0x54], R8 ;  /* 0x0000540801007387 */ /* 0x000fe80000100800 */
[----:B------:R5:W-:Y:S01]  /*2fc0*/  STL [R1+0x30], R5 ;  /* 0x0000300501007387 */ /* 0x000be20000100800 */
[----:B------:R-:W-:-:S03]  /*2fd0*/  IMAD.IADD R4, R10, 0x1, R3 ;  /* 0x000000010a047824 */ /* 0x000fc600078e0203 */
[----:B------:R3:W-:Y:S01]  /*2fe0*/  STL [R1+0x1c], R2 ;  /* 0x00001c0201007387 */ /* 0x0007e20000100800 */
[----:B-----5:R-:W-:Y:S01]  /*2ff0*/  LOP3.LUT R5, R6, R7, RZ, 0xfc, !PT ;  /* 0x0000000706057212 */ /* 0x020fe200078efcff */
[----:B---3--:R-:W-:-:S04]  /*3000*/  IMAD.IADD R2, R3, 0x1, R252 ;  /* 0x0000000103027824 */ /* 0x008fc800078e02fc */
[----:B------:R3:W-:Y:S01]  /*3010*/  STL [R1+0x58], R5 ;  /* 0x0000580501007387 */ /* 0x0007e20000100800 */
[----:B------:R-:W-:-:S03]  /*3020*/  IMAD.IADD R3, R0, 0x1, R4 ;  /* 0x0000000100037824 */ /* 0x000fc600078e0204 */
[----:B------:R1:W-:Y:S01]  /*3030*/  STL [R1+0xc], R4 ;  /* 0x00000c0401007387 */ /* 0x0003e20000100800 */
[C---:B---3--:R-:W-:Y:S02]  /*3040*/  IMAD.IADD R5, R0.reuse, 0x1, R252 ;  /* 0x0000000100057824 */ /* 0x048fe400078e02fc */
[----:B------:R-:W-:-:S03]  /*3050*/  IMAD.IADD R0, R0, 0x1, R2 ;  /* 0x0000000100007824 */ /* 0x000fc600078e0202 */
[----:B------:R3:W-:Y:S04]  /*3060*/  STL [R1], R5 ;  /* 0x0000000501007387 */ /* 0x0007e80000100800 */
[----:B------:R3:W-:Y:S04]  /*3070*/  STL [R1+0x14], R2 ;  /* 0x0000140201007387 */ /* 0x0007e80000100800 */
[----:B------:R3:W-:Y:S04]  /*3080*/  STL [R1+0x10], R3 ;  /* 0x0000100301007387 */ /* 0x0007e80000100800 */
[----:B------:R3:W-:Y:S01]  /*3090*/  STL [R1+0x18], R0 ;  /* 0x0000180001007387 */ /* 0x0007e20000100800 */
[----:B------:R-:W-:-:S02]  /*30a0*/  CS2R R26, SRZ ;  /* 0x00000000001a7805 */ /* 0x000fc4000001ff00 */
[----:B------:R-:W-:Y:S02]  /*30b0*/  CS2R R24, SRZ ;  /* 0x0000000000187805 */ /* 0x000fe4000001ff00 */
[----:B-12-4-:R-:W-:-:S13]  /*30c0*/  LOP3.LUT P2, RZ, R14, 0x8, RZ, 0xc0, !PT ;  /* 0x000000080eff7812 */ /* 0x016fda000784c0ff */
.L_x_543:
[----:B------:R-:W2:Y:S01]  /*30d0*/  LDL R249, [R1+0x4] ;  /* 0x0000040001f97983 */ /* 0x000ea20000100800 */
[----:B------:R-:W-:Y:S01]  /*30e0*/  UIADD3 UR48, UPT, UPT, UR48, -0x40, URZ ;  /* 0xffffffc030307890 */ /* 0x000fe2000fffe0ff */
[----:B------:R-:W-:Y:S01]  /*30f0*/  MOV R244, UR20 ;  /* 0x0000001400f47c02 */ /* 0x000fe20008000f00 */
[----:B------:R-:W-:Y:S02]  /*3100*/  UIADD3 UR47, UPT, UPT, UR47, -0x1, URZ ;  /* 0xffffffff2f2f7890 */ /* 0x000fe4000fffe0ff */
[----:B------:R-:W4:Y:S01]  /*3110*/  LDL.LU R248, [R1] ;  /* 0x0000000001f87983 */ /* 0x000f220000300800 */
[----:B------:R-:W-:Y:S01]  /*3120*/  UISETP.GE.AND UP0, UPT, UR48, UR53, UPT ;  /* 0x000000353000728c */ /* 0x000fe2000bf06270 */
[----:B------:R-:W-:Y:S03]  /*3130*/  MOV R245, UR19 ;  /* 0x0000001300f57c02 */ /* 0x000fe60008000f00 */
[----:B------:R-:W4:Y:S01]  /*3140*/  LDL R247, [R1+0x8] ;  /* 0x0000080001f77983 */ /* 0x000f220000100800 */
[----:B------:R-:W-:Y:S04]  /*3150*/  UISETP.LT.AND UP0, UPT, UR34, UR37, UP0 ;  /* 0x000000252200728c */ /* 0x000fe80008701270 */
[----:B------:R-:W4:Y:S02]  /*3160*/  LDL R246, [R1+0x14] ;  /* 0x0000140001f67983 */ /* 0x000f240000100800 */
[----:B------:R-:W-:Y:S03]  /*3170*/  PLOP3.LUT P1, PT, PT, PT, UP0, 0x80, 0x8 ;  /* 0x000000000008781c */ /* 0x000fe60003f2f008 */
[----:B---3--:R-:W3:Y:S01]  /*3180*/  LDL R3, [R1+0xc] ;  /* 0x00000c0001037983 */ /* 0x008ee20000100800 */
[----:B------:R-:W-:Y:S04]  /*3190*/  UISETP.GT.AND UP0, UPT, UR47, UR51, UPT ;  /* 0x000000332f00728c */ /* 0x000fe8000bf04270 */
[----:B------:R-:W3:Y:S05]  /*31a0*/  LDL R2, [R1+0x18] ;  /* 0x0000180001027983 */ /* 0x000eea0000100800 */
[----:B-1----:R-:W3:Y:S05]  /*31b0*/  LDL R0, [R1+0x10] ;  /* 0x0000100001007983 */ /* 0x002eea0000100800 */
        /* <DEDUP_REMOVED lines=23> */
[----:B----4-:R-:W-:Y:S05]  /*3330*/  LDSM.16.M88.4 R72, [R248] ;  /* 0x00000000f848783b */ /* 0x010fea0000000200 */
[----:B------:R-:W4:Y:S05]  /*3340*/  LDSM.16.M88.4 R76, [R247+0xc000] ;  /* 0x00c00000f74c783b */ /* 0x000f2a0000000200 */
[----:B------:R-:W4:Y:S05]  /*3350*/  LDSM.16.M88.4 R80, [R247+0xc800] ;  /* 0x00c80000f750783b */ /* 0x000f2a0000000200 */
[----:B------:R-:W-:Y:S05]  /*3360*/  LDSM.16.M88.4 R84, [R246] ;  /* 0x00000000f654783b */ /* 0x000fea0000000200 */
[----:B---3--:R-:W3:Y:S05]  /*3370*/  LDSM.16.M88.4 R88, [R3+0xc000] ;  /* 0x00c000000358783b */ /* 0x008eea0000000200 */
[----:B------:R-:W-:Y:S01]  /*3380*/  LDSM.16.M88.4 R92, [R2] ;  /* 0x00000000025c783b */ /* 0x000fe20000000200 */
[C---:B-1----:R-:W-:Y:S04]  /*3390*/  HMMA.16816.F32 R4, R16.reuse, R8, RZ ;  /* 0x000000081004723c */ /* 0x042fe800000018ff */
[----:B------:R-:W-:Y:S04]  /*33a0*/  LDSM.16.M88.4 R96, [R0+0xc000] ;  /* 0x00c000000060783b */ /* 0x000fe80000000200 */
[C---:B------:R-:W-:Y:S08]  /*33b0*/  HMMA.16816.F32 R8, R16.reuse, R10, RZ ;  /* 0x0000000a1008723c */ /* 0x040ff000000018ff */
[C---:B--2---:R-:W-:Y:S08]  /*33c0*/  HMMA.16816.F32 R12, R16.reuse, R68, RZ ;  /* 0x00000044100c723c */ /* 0x044ff000000018ff */
[----:B------:R-:W-:Y:S01]  /*33d0*/  HMMA.16816.F32 R16, R16, R70, RZ ;  /* 0x000000461010723c */ /* 0x000fe200000018ff */
[----:B------:R-:W1:Y:S07]  /*33e0*/  LDSM.16.M88.4 R68, [R3+0xc800] ;  /* 0x00c800000344783b */ /* 0x000e6e0000000200 */
[C---:B----4-:R-:W-:Y:S08]  /*33f0*/  HMMA.16816.F32 R4, R72.reuse, R76, R4 ;  /* 0x0000004c4804723c */ /* 0x050ff00000001804 */
[C---:B------:R-:W-:Y:S01]  /*3400*/  HMMA.16816.F32 R8, R72.reuse, R78, R8 ;  /* 0x0000004e4808723c */ /* 0x040fe20000001808 */
[----:B------:R-:W-:Y:S07]  /*3410*/  LDSM.16.M88.4 R76, [R252+0x2000] ;  /* 0x00200000fc4c783b */ /* 0x000fee0000000200 */
[C---:B------:R-:W-:Y:S08]  /*3420*/  HMMA.16816.F32 R12, R72.reuse, R80, R12 ;  /* 0x00000050480c723c */ /* 0x040ff0000000180c */
        /* <DEDUP_REMOVED lines=25> */
[C---:B------:R-:W-:Y:S01]  /*35c0*/  HMMA.16816.F32 R8, R84.reuse, R90, R8 ;  /* 0x0000005a5408723c */ /* 0x040fe20000001808 */
[----:B------:R-:W-:Y:S07]  /*35d0*/  LDSM.16.M88.4 R88, [R249+0x10000] ;  /* 0x01000000f958783b */ /* 0x000fee0000000200 */
[C---:B--2---:R-:W-:Y:S08]  /*35e0*/  HMMA.16816.F32 R12, R84.reuse, R72, R12 ;  /* 0x00000048540c723c */ /* 0x044ff0000000180c */
        /* <DEDUP_REMOVED lines=10> */
[C---:B----4-:R-:W-:Y:S08]  /*3690*/  HMMA.16816.F32 R4, R76.reuse, R80, R4 ;  /* 0x000000504c04723c */ /* 0x050ff00000001804 */
        /* <DEDUP_REMOVED lines=11> */
[----:B------:R1:W3:Y:S05]  /*3750*/  LDSM.16.M88.4 R68, [R3+0x10800] ;  /* 0x010800000344783b */ /* 0x0002ea0000000200 */
[----:B------:R4:W3:Y:S02]  /*3760*/  LDSM.16.M88.4 R84, [R2+0x4000] ;  /* 0x004000000254783b */ /* 0x0008e40000000200 */
[C---:B------:R-:W-:Y:S08]  /*3770*/  HMMA.16816.F32 R4, R92.reuse, R96, R4 ;  /* 0x000000605c04723c */ /* 0x040ff00000001804 */
[C---:B------:R-:W-:Y:S08]  /*3780*/  HMMA.16816.F32 R8, R92.reuse, R98, R8 ;  /* 0x000000625c08723c */ /* 0x040ff00000001808 */
[C---:B--2---:R-:W-:Y:S01]  /*3790*/  HMMA.16816.F32 R12, R92.reuse, R72, R12 ;  /* 0x000000485c0c723c */ /* 0x044fe2000000180c */
[----:B-1----:R-:W2:Y:S02]  /*37a0*/  LDL R3, [R1+0x50] ;  /* 0x0000500001037983 */ /* 0x002ea40000100800 */
[C---:B------:R-:W-:Y:S02]  /*37b0*/  SHF.L.U32 R72, R110.reuse, 0x1, RZ ;  /* 0x000000016e487819 */ /* 0x040fe400000006ff */
[----:B------:R-:W-:Y:S01]  /*37c0*/  SHF.R.U32.HI R73, RZ, 0x2, R110 ;  /* 0x00000002ff497819 */ /* 0x000fe2000001166e */
[----:B------:R-:W-:Y:S01]  /*37d0*/  IMAD.SHL.U32 R110, R110, 0x10, RZ ;  /* 0x000000106e6e7824 */ /* 0x000fe200078e00ff */
[----:B----4-:R-:W-:Y:S01]  /*37e0*/  @!P1 LOP3.LUT R2, R72, 0x6, RZ, 0xc0, !PT ;  /* 0x0000000648029812 */ /* 0x010fe200078ec0ff */
[----:B------:R-:W-:Y:S01]  /*37f0*/  HMMA.16816.F32 R16, R92, R74, R16 ;  /* 0x0000004a5c10723c */ /* 0x000fe20000001810 */
[----:B------:R-:W4:Y:S02]  /*3800*/  LDL R75, [R1+0x30] ;  /* 0x00003000014b7983 */ /* 0x000f240000100800 */
[--C-:B------:R-:W-:Y:S03]  /*3810*/  @!P1 LOP3.LUT R2, R2, 0xe0, R73.reuse, 0xf8, !PT ;  /* 0x000000e002029812 */ /* 0x100fe600078ef849 */
[----:B------:R-:W4:Y:S01]  /*3820*/  LDL R74, [R1+0x4c] ;  /* 0x00004c00014a7983 */ /* 0x000f220000100800 */
[----:B------:R-:W-:Y:S01]  /*3830*/  LOP3.LUT R110, R110, 0x1c0, RZ, 0xc0, !PT ;  /* 0x000001c06e6e7812 */ /* 0x000fe200078ec0ff */
[C---:B------:R-:W-:Y:S08]  /*3840*/  HMMA.16816.F32 R4, R76.reuse, R80, R4 ;  /* 0x000000504c04723c */ /* 0x040ff00000001804 */
[C---:B------:R-:W-:Y:S08]  /*3850*/  HMMA.16816.F32 R8, R76.reuse, R82, R8 ;  /* 0x000000524c08723c */ /* 0x040ff00000001808 */
[C---:B---3--:R-:W-:Y:S08]  /*3860*/  HMMA.16816.F32 R12, R76.reuse, R68, R12 ;  /* 0x000000444c0c723c */ /* 0x048ff0000000180c */
[----:B------:R-:W-:Y:S01]  /*3870*/  HMMA.16816.F32 R16, R76, R70, R16 ;  /* 0x000000464c10723c */ /* 0x000fe20000001810 */
[----:B------:R1:W3:Y:S01]  /*3880*/  LDSM.16.M88.4 R68, [R0+0x10800] ;  /* 0x010800000044783b */ /* 0x0002e20000000200 */
[----:B------:R-:W-:Y:S06]  /*3890*/  MOV R76, 0x3f ;  /* 0x0000003f004c7802 */ /* 0x000fec0000000f00 */
[C---:B------:R-:W-:Y:S08]  /*38a0*/  HMMA.16816.F32 R4, R84.reuse, R88, R4 ;  /* 0x000000585404723c */ /* 0x040ff00000001804 */
[C---:B------:R-:W-:Y:S01]  /*38b0*/  HMMA.16816.F32 R8, R84.reuse, R90, R8 ;  /* 0x0000005a5408723c */ /* 0x040fe20000001808 */
[----:B-1----:R-:W-:Y:S10]  /*38c0*/  MOV R0, UR40 ;  /* 0x0000002800007c02 */ /* 0x002ff40008000f00 */
[----:B------:R-:W-:Y:S01]  /*38d0*/  FMUL.FTZ R5, R5, UR10 ;  /* 0x0000000a05057c20 */ /* 0x000fe20008410000 */
[----:B------:R-:W-:Y:S01]  /*38e0*/  FMUL.FTZ R4, R4, UR10 ;  /* 0x0000000a04047c20 */ /* 0x000fe20008410000 */
[----:B------:R-:W-:Y:S01]  /*38f0*/  @!P1 LEA R0, R0, R2, 0x6 ;  /* 0x0000000200009211 */ /* 0x000fe200078e30ff */
[----:B------:R-:W-:Y:S01]  /*3900*/  FMUL.FTZ R7, R7, UR10 ;  /* 0x0000000a07077c20 */ /* 0x000fe20008410000 */
[----:B------:R-:W-:Y:S01]  /*3910*/  MUFU.TANH R91, R5 ;  /* 0x00000005005b7308 */ /* 0x000fe20000002400 */
[----:B------:R-:W-:Y:S03]  /*3920*/  FMUL.FTZ R6, R6, UR10 ;  /* 0x0000000a06067c20 */ /* 0x000fe60008410000 */
[----:B------:R-:W-:Y:S01]  /*3930*/  FMUL.FTZ R10, R10, UR10 ;  /* 0x0000000a0a0a7c20 */ /* 0x000fe20008410000 */
[----:B------:R-:W-:Y:S01]  /*3940*/  FMUL.FTZ R11, R11, UR10 ;  /* 0x0000000a0b0b7c20 */ /* 0x000fe20008410000 */
[----:B------:R-:W-:Y:S01]  /*3950*/  FMUL.FTZ R8, R8, UR10 ;  /* 0x0000000a08087c20 */ /* 0x000fe20008410000 */
[----:B------:R-:W-:Y:S03]  /*3960*/  FMUL.FTZ R9, R9, UR10 ;  /* 0x0000000a09097c20 */ /* 0x000fe60008410000 */
[----:B------:R1:W-:Y:S01]  /*3970*/  MUFU.TANH R97, R7 ;  /* 0x0000000700617308 */ /* 0x0003e20000002400 */
[C---:B---3--:R-:W-:Y:S09]  /*3980*/  HMMA.16816.F32 R12, R84.reuse, R68, R12 ;  /* 0x00000044540c723c */ /* 0x048ff2000000180c */
[----:B------:R-:W3:Y:S01]  /*3990*/  MUFU.TANH R92, R4 ;  /* 0x00000004005c7308 */ /* 0x000ee20000002400 */
[----:B------:R-:W-:Y:S09]  /*39a0*/  HMMA.16816.F32 R16, R84, R70, R16 ;  /* 0x000000465410723c */ /* 0x000ff20000001810 */
[----:B------:R3:W3:Y:S01]  /*39b0*/  MUFU.TANH R98, R6 ;  /* 0x0000000600627308 */ /* 0x0006e20000002400 */
[----:B-1----:R-:W-:Y:S01]  /*39c0*/  @!P1 IADD3 R7, PT, PT, R0, 0x1, RZ ;  /* 0x0000000100079810 */ /* 0x002fe20007ffe0ff */
[----:B------:R-:W-:Y:S01]  /*39d0*/  FMUL.FTZ R14, R14, UR10 ;  /* 0x0000000a0e0e7c20 */ /* 0x000fe20008410000 */
[----:B------:R-:W-:Y:S01]  /*39e0*/  FMUL.FTZ R12, R12, UR10 ;  /* 0x0000000a0c0c7c20 */ /* 0x000fe20008410000 */
[----:B------:R-:W-:Y:S06]  /*39f0*/  FMUL.FTZ R13, R13, UR10 ;  /* 0x0000000a0d0d7c20 */ /* 0x000fec0008410000 */
[----:B------:R1:W4:Y:S01]  /*3a00*/  MUFU.TANH R90, R8 ;  /* 0x00000008005a7308 */ /* 0x0003220000002400 */
[----:B---3--:R-:W-:Y:S02]  /*3a10*/  IMAD.MOV.U32 R2, RZ, RZ, R92 ;  /* 0x000000ffff027224 */ /* 0x008fe400078e005c */
[----:B------:R-:W-:Y:S01]  /*3a20*/  FMUL.FTZ R15, R15, UR10 ;  /* 0x0000000a0f0f7c20 */ /* 0x000fe20008410000 */
[----:B------:R-:W-:Y:S01]  /*3a30*/  FMUL.FTZ R16, R16, UR10 ;  /* 0x0000000a10107c20 */ /* 0x000fe20008410000 */
[----:B------:R-:W-:Y:S01]  /*3a40*/  FMUL.FTZ R17, R17, UR10 ;  /* 0x0000000a11117c20 */ /* 0x000fe20008410000 */
[----:B------:R-:W-:Y:S04]  /*3a50*/  FMUL.FTZ R18, R18, UR10 ;  /* 0x0000000a12127c20 */ /* 0x000fe80008410000 */
[----:B------:R3:W-:Y:S01]  /*3a60*/  MUFU.TANH R96, R14 ;  /* 0x0000000e00607308 */ /* 0x0007e20000002400 */
[----:B------:R-:W-:Y:S01]  /*3a70*/  MOV R6, R91 ;  /* 0x0000005b00067202 */ /* 0x000fe20000000f00 */
[----:B------:R-:W-:Y:S08]  /*3a80*/  FMUL.FTZ R19, R19, UR10 ;  /* 0x0000000a13137c20 */ /* 0x000ff00008410000 */
[----:B------:R-:W4:Y:S01]  /*3a90*/  MUFU.TANH R89, R9 ;  /* 0x0000000900597308 */ /* 0x000f220000002400 */
[----:B-1----:R-:W-:Y:S09]  /*3aa0*/  MOV R8, R98 ;  /* 0x0000006200087202 */ /* 0x002ff20000000f00 */
[----:B------:R1:W4:Y:S01]  /*3ab0*/  MUFU.TANH R99, R10 ;  /* 0x0000000a00637308 */ /* 0x0003220000002400 */
[----:B---3--:R-:W3:Y:S09]  /*3ac0*/  LDL R14, [R1+0x48] ;  /* 0x00004800010e7983 */ /* 0x008ef20000100800 */
[----:B------:R1:W4:Y:S10]  /*3ad0*/  MUFU.TANH R246, R11 ;  /* 0x0000000b00f67308 */ /* 0x0003340000002400 */
[----:B------:R1:W-:Y:S02]  /*3ae0*/  MUFU.TANH R88, R12 ;  /* 0x0000000c00587308 */ /* 0x0003e40000002400 */
[----:B-1----:R-:W3:Y:S08]  /*3af0*/  LDL R10, [R1+0x58] ;  /* 0x00005800010a7983 */ /* 0x002ef00000100800 */
[----:B------:R1:W4:Y:S01]  /*3b00*/  MUFU.TANH R87, R13 ;  /* 0x0000000d00577308 */ /* 0x0003220000002400 */
[----:B------:R-:W3:Y:S09]  /*3b10*/  LDL R11, [R1+0x54] ;  /* 0x00005400010b7983 */ /* 0x000ef20000100800 */
[----:B------:R-:W3:Y:S01]  /*3b20*/  MUFU.TANH R95, R15 ;  /* 0x0000000f005f7308 */ /* 0x000ee20000002400 */
        /* <DEDUP_REMOVED lines=14> */
[C---:B----4-:R-:W-:Y:S02]  /*3c10*/  @!P1 VIADDMNMX R5, R75.reuse, -R76, UR37, PT ;  /* 0x000000254b059e46 */ /* 0x050fe4000b80094c */
        /* <DEDUP_REMOVED lines=18> */
[----:B----4-:R-:W-:Y:S01]  /*3d40*/  MOV R6, R97 ;  /* 0x0000006100067202 */ /* 0x010fe20000000f00 */
        /* <DEDUP_REMOVED lines=11> */
[----:B----4-:R-:W-:Y:S02]  /*3e00*/  MOV R9, R89 ;  /* 0x0000005900097202 */ /* 0x010fe40000000f00 */
        /* <DEDUP_REMOVED lines=17> */
[----:B----4-:R-:W-:Y:S02]  /*3f20*/  MOV R9, R87 ;  /* 0x0000005700097202 */ /* 0x010fe40000000f00 */
[----:B--2---:R-:W-:Y:S02]  /*3f30*/  MOV R8, R88 ;  /* 0x0000005800087202 */ /* 0x004fe40000000f00 */
[----:B------:R-:W-:Y:S02]  /*3f40*/  @!P1 FSEL R8, R88, -INF , !P0 ;  /* 0xff80000058089808 */ /* 0x000fe40004000000 */
[----:B------:R-:W-:Y:S02]  /*3f50*/  @!P1 ISETP.GE.AND P0, PT, R6, R5, PT ;  /* 0x000000050600920c */ /* 0x000fe40003f06270 */
[----:B---3--:R-:W-:Y:S01]  /*3f60*/  LEA R252, R10, UR4, 0x1 ;  /* 0x000000040afc7c11 */ /* 0x008fe2000f8e08ff */
        /* <DEDUP_REMOVED lines=311> */
[-C--:B-1----:R-:W-:Y:S08]  /*52e0*/  HMMA.16816.F32 R52, R4, R76.reuse, R52 ;  /* 0x0000004c0434723c */ /* 0x082ff00000001834 */
        /* <DEDUP_REMOVED lines=47> */
.L_x_541:
        /* <DEDUP_REMOVED lines=358> */
.L_x_542:
        /* <DEDUP_REMOVED lines=186> */
.L_x_544:
        /* <DEDUP_REMOVED lines=12> */
.L_x_545:
[----:B------:R-:W2:Y:S01]  /*78a0*/  LDCU.64 UR8, c[0x0][0x5c8] ;  /* 0x0000b900ff0877ac */ /* 0x000ea20008000a00 */
[----:B------:R-:W-:-:S04]  /*78b0*/  UIADD3 UR14, UPT, UPT, UR44, UR45, URZ ;  /* 0x0000002d2c0e7290 */ /* 0x000fc8000fffe0ff */
[----:B--2---:R-:W-:Y:S02]  /*78c0*/  UIMAD.WIDE.U32 UR22, UR14, UR8, URZ ;  /* 0x000000080e1672a5 */ /* 0x004fe4000f8e00ff */
[----:B------:R-:W-:-:S04]  /*78d0*/  UIMAD UR14, UR14, UR9, URZ ;  /* 0x000000090e0e72a4 */ /* 0x000fc8000f8e02ff */
[----:B------:R-:W-:-:S06]  /*78e0*/  UIADD3 UR14, UPT, UPT, UR23, UR14, URZ ;  /* 0x0000000e170e7290 */ /* 0x000fcc000fffe0ff */
[----:B-1----:R-:W-:-:S07]  /*78f0*/  MOV R23, UR14 ;  /* 0x0000000e00177c02 */ /* 0x002fce0008000f00 */
.L_x_546:
        /* <DEDUP_REMOVED lines=8> */
[----:B------:R-:W2:Y:S01]  /*7980*/  S2R R57, SR_TID.X ;  /* 0x0000000000397919 */ /* 0x000ea20000002100 */
[--C-:B------:R-:W-:Y:S01]  /*7990*/  LOP3.LUT R0, R0, 0x1e00, R251.reuse, 0xf8, !PT ;  /* 0x00001e0000007812 */ /* 0x100fe200078ef8fb */
[----:B------:R-:W-:Y:S01]  /*79a0*/  USHF.R.S32.HI UR17, URZ, 0x1f, UR16 ;  /* 0x0000001fff117899 */ /* 0x000fe20008011410 */
[----:B------:R-:W-:Y:S01]  /*79b0*/  BSSY.RECONVERGENT B0, `(.L_x_547) ;  /* 0x000002b000007945 */ /* 0x000fe20003800200 */
[----:B------:R-:W-:Y:S01]  /*79c0*/  IMAD.U32 R2, RZ, RZ, UR44 ;  /* 0x0000002cff027e24 */ /* 0x000fe2000f8e00ff */
[----:B------:R-:W-:Y:S01]  /*79d0*/  LEA R0, R0, UR4, 0x1 ;  /* 0x0000000400007c11 */ /* 0x000fe2000f8e08ff */
[----:B------:R-:W-:Y:S01]  /*79e0*/  UIMAD UR14, UR17, UR10, URZ ;  /* 0x0000000a110e72a4 */ /* 0x000fe2000f8e02ff */
[----:B------:R-:W3:Y:S01]  /*79f0*/  LDC.64 R58, c[0x0][0x5e0] ;  /* 0x00017800ff3a7b82 */ /* 0x000ee20000000a00 */
[----:B------:R-:W-:Y:S01]  /*7a00*/  UIADD3 UR37, UPT, UPT, -UR15, UR37, URZ ;  /* 0x000000250f257290 */ /* 0x000fe2000fffe1ff */
[----:B------:R-:W-:Y:S01]  /*7a10*/  LOP3.LUT R4, R2, 0x38, R251, 0xf8, !PT ;  /* 0x0000003802047812 */ /* 0x000fe200078ef8fb */
[----:B------:R-:W-:Y:S01]  /*7a20*/  UIMAD UR14, UR16, UR11, UR14 ;  /* 0x0000000b100e72a4 */ /* 0x000fe2000f8e020e */
[----:B------:R-:W-:-:S02]  /*7a30*/  IMAD.U32 R3, RZ, RZ, UR45 ;  /* 0x0000002dff037e24 */ /* 0x000fc4000f8e00ff */
[----:B------:R-:W-:Y:S01]  /*7a40*/  IADD3 R2, P0, PT, R4, UR20, RZ ;  /* 0x0000001404027c10 */ /* 0x000fe2000ff1e0ff */
[----:B------:R-:W-:Y:S01]  /*7a50*/  IMAD.U32 R56, RZ, RZ, UR8 ;  /* 0x00000008ff387e24 */ /* 0x000fe2000f8e00ff */
[----:B------:R-:W-:Y:S01]  /*7a60*/  ISETP.GE.AND P1, PT, R71, UR37, PT ;  /* 0x0000002547007c0c */ /* 0x000fe2000bf26270 */
[----:B------:R4:W3:Y:S01]  /*7a70*/  LDS.128 R28, [R0+0xd000] ;  /* 0x00d00000001c7984 */ /* 0x0008e20000000c00 */
[----:B------:R-:W-:Y:S01]  /*7a80*/  IMAD.U32 R4, RZ, RZ, UR14 ;  /* 0x0000000eff047e24 */ /* 0x000fe2000f8e00ff */
[----:B------:R-:W-:Y:S02]  /*7a90*/  ISETP.GE.AND P2, PT, R5, UR37, PT ;  /* 0x0000002505007c0c */ /* 0x000fe4000bf46270 */
[----:B------:R4:W3:Y:S02]  /*7aa0*/  LDS.128 R24, [R0+0xf000] ;  /* 0x00f0000000187984 */ /* 0x0008e40000000c00 */
[----:B------:R-:W-:Y:S02]  /*7ab0*/  IADD3.X R3, PT, PT, R3, UR18, R4, P0, !PT ;  /* 0x0000001203037c10 */ /* 0x000fe400087fe404 */
[----:B------:R4:W3:Y:S01]  /*7ac0*/  LDS.128 R40, [R0+0x12000] ;  /* 0x0120000000287984 */ /* 0x0008e20000000c00 */
[----:B------:R-:W-:Y:S01]  /*7ad0*/  IADD3 R21, P0, PT, R71, 0x20, RZ ;  /* 0x0000002047157810 */ /* 0x000fe20007f1e0ff */
[----:B-1----:R-:W-:-:S02]  /*7ae0*/  IMAD.WIDE.U32 R4, R6, UR25, R2 ;  /* 0x0000001906047c25 */ /* 0x002fc4000f8e0002 */
[----:B------:R4:W1:Y:S02]  /*7af0*/  LDS.128 R52, [R0+0x13000] ;  /* 0x0130000000347984 */ /* 0x0008640000000c00 */
[----:B------:R-:W-:Y:S02]  /*7b00*/  IMAD.X R22, RZ, RZ, RZ, P0 ;  /* 0x000000ffff167224 */ /* 0x000fe400000e06ff */
[----:B------:R4:W1:Y:S01]  /*7b10*/  LDS.128 R36, [R0+0x14000] ;  /* 0x0140000000247984 */ /* 0x0008620000000c00 */
[----:B--2---:R-:W-:Y:S02]  /*7b20*/  IMAD.SHL.U32 R57, R57, 0x8, RZ ;  /* 0x0000000839397824 */ /* 0x004fe400078e00ff */
[----:B------:R-:W-:Y:S01]  /*7b30*/  IMAD R20, R7, UR25, R5 ;  /* 0x0000001907147c24 */ /* 0x000fe2000f8e0205 */
[----:B------:R4:W2:Y:S02]  /*7b40*/  LDS.128 R48, [R0+0x15000] ;  /* 0x0150000000307984 */ /* 0x0008a40000000c00 */
[----:B------:R-:W-:-:S02]  /*7b50*/  LOP3.LUT R57, R57, 0x38, RZ, 0xc0, !PT ;  /* 0x0000003839397812 */ /* 0x000fc400078ec0ff */
[----:B------:R4:W1:Y:S04]  /*7b60*/  LDS.128 R32, [R0+0x16000] ;  /* 0x0160000000207984 */ /* 0x0008680000000c00 */
[----:B------:R4:W1:Y:S01]  /*7b70*/  LDS.128 R44, [R0+0x17000] ;  /* 0x01700000002c7984 */ /* 0x0008620000000c00 */
[----:B---3--:R-:W-:Y:S05]  /*7b80*/  @P1 BRA `(.L_x_548) ;  /* 0x0000000000341947 */ /* 0x008fea0003800000 */
[----:B------:R-:W3:Y:S01]  /*7b90*/  LDS.128 R12, [R0+0xe000] ;  /* 0x00e00000000c7984 */ /* 0x000ee20000000c00 */
[----:B------:R-:W5:Y:S01]  /*7ba0*/  LDCU.64 UR14, c[0x0][0x560] ;  /* 0x0000ac00ff0e77ac */ /* 0x000f620008000a00 */
[----:B------:R-:W-:Y:S02]  /*7bb0*/  MOV R2, R4 ;  /* 0x0000000400027202 */ /* 0x000fe40000000f00 */
[----:B------:R-:W4:Y:S01]  /*7bc0*/  LDS.128 R8, [R0+0xc000] ;  /* 0x00c0000000087984 */ /* 0x000f220000000c00 */
[----:B------:R-:W-:-:S03]  /*7bd0*/  MOV R3, R20 ;  /* 0x0000001400037202 */ /* 0x000fc60000000f00 */
[----:B------:R-:W2:Y:S01]  /*7be0*/  LDS.128 R16, [R0+0x10000] ;  /* 0x0100000000107984 */ /* 0x000ea20000000c00 */
[----:B------:R-:W-:-:S04]  /*7bf0*/  IMAD.WIDE.U32 R6, R71, UR10, R2 ;  /* 0x0000000a47067c25 */ /* 0x000fc8000f8e0002 */
[----:B------:R-:W-:Y:S01]  /*7c00*/  IMAD R3, R71, UR11, R7 ;  /* 0x0000000b47037c24 */ /* 0x000fe2000f8e0207 */
[----:B-----5:R-:W-:-:S04]  /*7c10*/  LEA R2, P0, R6, UR14, 0x1 ;  /* 0x0000000e06027c11 */ /* 0x020fc8000f8008ff */
[----:B------:R-:W-:-:S05]  /*7c20*/  LEA.HI.X R3, R6, UR15, R3, 0x1, P0 ;  /* 0x0000000f06037c11 */ /* 0x000fca00080f0c03 */
[----:B---3--:R3:W-:Y:S04]  /*7c30*/  STG.E.128 desc[UR38][R2.64+0x80], R12 ;  /* 0x0000800c02007986 */ /* 0x0087e8000c101d26 */
[----:B----4-:R3:W-:Y:S04]  /*7c40*/  STG.E.128 desc[UR38][R2.64], R8 ;  /* 0x0000000802007986 */ /* 0x0107e8000c101d26 */
[----:B--2---:R3:W-:Y:S02]  /*7c50*/  STG.E.128 desc[UR38][R2.64+0x100], R16 ;  /* 0x0001001002007986 */ /* 0x0047e4000c101d26 */
.L_x_548:
[----:B------:R-:W-:Y:S05]  /*7c60*/  BSYNC.RECONVERGENT B0 ;  /* 0x0000000000007941 */ /* 0x000fea0003800200 */
.L_x_547:
[----:B---3--:R3:W1:Y:S01]  /*7c70*/  LDS.128 R8, [R0+0x11000] ;  /* 0x0110000000087984 */ /* 0x0086620000000c00 */
[----:B------:R-:W-:Y:S04]  /*7c80*/  BSSY.RECONVERGENT B0, `(.L_x_549) ;  /* 0x000000e000007945 */ /* 0x000fe80003800200 */
[----:B------:R-:W-:Y:S05]  /*7c90*/  @P2 BRA `(.L_x_550) ;  /* 0x0000000000302947 */ /* 0x000fea0003800000 */
[----:B------:R-:W5:Y:S01]  /*7ca0*/  LDCU.64 UR14, c[0x0][0x560] ;  /* 0x0000ac00ff0e77ac */ /* 0x000f620008000a00 */
[----:B------:R-:W-:Y:S01]  /*7cb0*/  MOV R2, R4 ;  /* 0x0000000400027202 */ /* 0x000fe20000000f00 */
[----:B---34-:R-:W-:Y:S01]  /*7cc0*/  IMAD R0, R22, UR10, RZ ;  /* 0x0000000a16007c24 */ /* 0x018fe2000f8e02ff */
        /* <DEDUP_REMOVED lines=8> */
[----:B-1----:R3:W-:Y:S02]  /*7d50*/  STG.E.128 desc[UR38][R2.64+0x100], R8 ;  /* 0x0001000802007986 */ /* 0x0027e4000c101d26 */
.L_x_550:
[----:B------:R-:W-:Y:S05]  /*7d60*/  BSYNC.RECONVERGENT B0 ;  /* 0x0000000000007941 */ /* 0x000fea0003800200 */
.L_x_549:
        /* <DEDUP_REMOVED lines=9> */
[----:B----4-:R-:W-:Y:S01]  /*7e00*/  IMAD R0, R59, UR25, R5 ;  /* 0x000000193b007c24 */ /* 0x010fe2000f8e0205 */
[----:B------:R-:W-:Y:S06]  /*7e10*/  @P1 BRA `(.L_x_552) ;  /* 0x0000000000281947 */ /* 0x000fec0003800000 */
[----:B------:R-:W3:Y:S01]  /*7e20*/  LDCU.64 UR10, c[0x0][0x568] ;  /* 0x0000ad00ff0a77ac */ /* 0x000ee20008000a00 */
[----:B------:R-:W-:Y:S02]  /*7e30*/  MOV R2, R4 ;  /* 0x0000000400027202 */ /* 0x000fe40000000f00 */
[----:B------:R-:W-:-:S03]  /*7e40*/  MOV R3, R0 ;  /* 0x0000000000037202 */ /* 0x000fc60000000f00 */
[----:B------:R-:W-:-:S04]  /*7e50*/  IMAD.WIDE.U32 R6, R71, UR8, R2 ;  /* 0x0000000847067c25 */ /* 0x000fc8000f8e0002 */
[----:B------:R-:W-:Y:S01]  /*7e60*/  IMAD R3, R71, UR9, R7 ;  /* 0x0000000947037c24 */ /* 0x000fe2000f8e0207 */
[----:B---3--:R-:W-:-:S04]  /*7e70*/  LEA R2, P0, R6, UR10, 0x1 ;  /* 0x0000000a06027c11 */ /* 0x008fc8000f8008ff */
[----:B------:R-:W-:-:S05]  /*7e80*/  LEA.HI.X R3, R6, UR11, R3, 0x1, P0 ;  /* 0x0000000b06037c11 */ /* 0x000fca00080f0c03 */
[----:B------:R3:W-:Y:S04]  /*7e90*/  STG.E.128 desc[UR38][R2.64], R40 ;  /* 0x0000002802007986 */ /* 0x0007e8000c101d26 */
[----:B-1----:R3:W-:Y:S04]  /*7ea0*/  STG.E.128 desc[UR38][R2.64+0x80], R36 ;  /* 0x0000802402007986 */ /* 0x0027e8000c101d26 */
[----:B------:R3:W-:Y:S02]  /*7eb0*/  STG.E.128 desc[UR38][R2.64+0x100], R32 ;  /* 0x0001002002007986 */ /* 0x0007e4000c101d26 */
.L_x_552:
[----:B------:R-:W-:Y:S05]  /*7ec0*/  BSYNC.RECONVERGENT B0 ;  /* 0x0000000000007941 */ /* 0x000fea0003800200 */
.L_x_551:
[----:B------:R-:W-:Y:S05]  /*7ed0*/  @P2 BRA `(.L_x_540) ;  /* 0x0000000000302947 */ /* 0x000fea0003800000 */
[----:B------:R-:W4:Y:S01]  /*7ee0*/  LDCU.64 UR10, c[0x0][0x568] ;  /* 0x0000ad00ff0a77ac */ /* 0x000f220008000a00 */
[----:B---3--:R-:W-:Y:S01]  /*7ef0*/  MOV R2, R4 ;  /* 0x0000000400027202 */ /* 0x008fe20000000f00 */
[----:B------:R-:W-:Y:S01]  /*7f00*/  IMAD R6, R22, UR8, RZ ;  /* 0x0000000816067c24 */ /* 0x000fe2000f8e02ff */
[----:B------:R-:W-:-:S03]  /*7f10*/  MOV R3, R0 ;  /* 0x0000000000037202 */ /* 0x000fc60000000f00 */
[C---:B------:R-:W-:Y:S02]  /*7f20*/  IMAD R0, R21.reuse, UR9, R6 ;  /* 0x0000000915007c24 */ /* 0x040fe4000f8e0206 */
[----:B------:R-:W-:-:S05]  /*7f30*/  IMAD.WIDE.U32 R4, R21, UR8, R2 ;  /* 0x0000000815047c25 */ /* 0x000fca000f8e0002 */
[----:B------:R-:W-:Y:S02]  /*7f40*/  IADD3 R0, PT, PT, R0, R5, RZ ;  /* 0x0000000500007210 */ /* 0x000fe40007ffe0ff */
[----:B----4-:R-:W-:-:S04]  /*7f50*/  LEA R2, P0, R4, UR10, 0x1 ;  /* 0x0000000a04027c11 */ /* 0x010fc8000f8008ff */
[----:B------:R-:W-:-:S05]  /*7f60*/  LEA.HI.X R3, R4, UR11, R0, 0x1, P0 ;  /* 0x0000000b04037c11 */ /* 0x000fca00080f0c00 */
[----:B-1----:R4:W-:Y:S04]  /*7f70*/  STG.E.128 desc[UR38][R2.64], R52 ;  /* 0x0000003402007986 */ /* 0x0029e8000c101d26 */
[----:B--2---:R4:W-:Y:S04]  /*7f80*/  STG.E.128 desc[UR38][R2.64+0x80], R48 ;  /* 0x0000803002007986 */ /* 0x0049e8000c101d26 */
[----:B------:R4:W-:Y:S02]  /*7f90*/  STG.E.128 desc[UR38][R2.64+0x100], R44 ;  /* 0x0001002c02007986 */ /* 0x0009e4000c101d26 */
.L_x_540:
[----:B------:R-:W-:Y:S05]  /*7fa0*/  BSYNC.RECONVERGENT B1 ;  /* 0x0000000000017941 */ /* 0x000fea0003800200 */
.L_x_518:
        /* <DEDUP_REMOVED lines=11> */
.L_x_554:
        /* <DEDUP_REMOVED lines=10> */
.L_x_1090:


//--------------------- .text._ZN5flash44flash_bwd_dq_dk_dv_loop_seqk_parallel_kernelI23Flash_bwd_kernel_traitsILi192ELi64ELi64ELi8ELi4ELi2ELi2ELb1ELb1EN7cutlass6half_tE19Flash_kernel_traitsILi192ELi64ELi64ELi8ES3_EELb1ELb1ELb0ELb1ELb0ELb0ELb0EEEvNS_16Flash_bwd_paramsE --------------------------
	.section	.text._ZN5flash44flash_bwd_dq_dk_dv_loop_seqk_parallel_kernelI23Flash_bwd_kernel_traitsILi192ELi64ELi64ELi8ELi4ELi2ELi2ELb1ELb1EN7cutlass6half_tE19Flash_kernel_traitsILi192ELi64ELi64ELi8ES3_EELb1ELb1ELb0ELb1ELb0ELb0ELb0EEEvNS_16Flash_bwd_paramsE,"ax",@progbits
	.align	128
        .global         _ZN5flash44flash_bwd_dq_dk_dv_loop_seqk_parallel_kernelI23Flash_bwd_kernel_traitsILi192ELi64ELi64ELi8ELi4ELi2ELi2ELb1ELb1EN7cutlass6half_tE19Flash_kernel_traitsILi192ELi64ELi64ELi8ES3_EELb1ELb1ELb0ELb1ELb0ELb0ELb0EEEvNS_16Flash_bwd_paramsE
        .type           _ZN5flash44flash_bwd_dq_dk_dv_loop_seqk_parallel_kernelI23Flash_bwd_kernel_traitsILi192ELi64ELi64ELi8ELi4ELi2ELi2ELb1ELb1EN7cutlass6half_tE19Flash_kernel_traitsILi192ELi64ELi64ELi8ES3_EELb1ELb1ELb0ELb1ELb0ELb0ELb0EEEvNS_16Flash_bwd_paramsE,@function
        .size           _ZN5flash44flash_bwd_dq_dk_dv_loop_seqk_parallel_kernelI23Flash_bwd_kernel_traitsILi192ELi64ELi64ELi8ELi4ELi2ELi2ELb1ELb1EN7cutlass6half_tE19Flash_kernel_traitsILi192ELi64ELi64ELi8ES3_EELb1ELb1ELb0ELb1ELb0ELb0ELb0EEEvNS_16Flash_bwd_paramsE,(.L_x_1091 - _ZN5flash44flash_bwd_dq_dk_dv_loop_seqk_parallel_kernelI23Flash_bwd_kernel_traitsILi192ELi64ELi64ELi8ELi4ELi2ELi2ELb1ELb1EN7cutlass6half_tE19Flash_kernel_traitsILi192ELi64ELi64ELi8ES3_EELb1ELb1ELb0ELb1ELb0ELb0ELb0EEEvNS_16Flash_bwd_paramsE)
        .other          _ZN5flash44flash_bwd_dq_dk_dv_loop_seqk_parallel_kernelI23Flash_bwd_kernel_traitsILi192ELi64ELi64ELi8ELi4ELi2ELi2ELb1ELb1EN7cutlass6half_tE19Flash_kernel_traitsILi192ELi64ELi64ELi8ES3_EELb1ELb1ELb0ELb1ELb0ELb0ELb0EEEvNS_16Flash_bwd_paramsE,@"STO_CUDA_ENTRY STV_DEFAULT"
_ZN5flash44flash_bwd_dq_dk_dv_loop_seqk_parallel_kernelI23Flash_bwd_kernel_traitsILi192ELi64ELi64ELi8ELi4ELi2ELi2ELb1ELb1EN7cutlass6half_tE19Flash_kernel_traitsILi192ELi64ELi64ELi8ES3_EELb1ELb1ELb0ELb1ELb0ELb0ELb0EEEvNS_16Flash_bwd_paramsE:
.text._ZN5flash44flash_bwd_dq_dk_dv_loop_seqk_parallel_kernelI23Flash_bwd_kernel_traitsILi192ELi64ELi64ELi8ELi4ELi2ELi2ELb1ELb1EN7cutlass6half_tE19Flash_kernel_traitsILi192ELi64ELi64ELi8ES3_EELb1ELb1ELb0ELb1ELb0ELb0ELb0EEEvNS_16Flash_bwd_paramsE:
        /* <DEDUP_REMOVED lines=49> */
.L_x_619:
        /* <DEDUP_REMOVED lines=52> */
.L_x_555:
        /* <DEDUP_REMOVED lines=34> */
.L_x_557:
[----:B------:R-:W1:Y:S01]  /*0870*/  LDCU.64 UR16, c[0x0][0x3b8] ;  /* 0x00007700ff1077ac */ /* 0x000e620008000a00 */
[----:B------:R-:W-:-:S04]  /*0880*/  UIADD3 UR8, UPT, UPT, UR42, UR44, URZ ;  /* 0x0000002c2a087290 */ /* 0x000fc8000fffe0ff */
[----:B-1----:R-:W-:Y:S02]  /*0890*/  UIMAD.WIDE.U32 UR54, UR8, UR16, URZ ;  /* 0x00000010083672a5 */ /* 0x002fe4000f8e00ff */
[----:B------:R-:W-:-:S04]  /*08a0*/  UIMAD UR8, UR8, UR17, URZ ;  /* 0x00000011080872a4 */ /* 0x000fc8000f8e02ff */
[----:B------:R-:W-:-:S06]  /*08b0*/  UIADD3 UR8, UPT, UPT, UR55, UR8, URZ ;  /* 0x0000000837087290 */ /* 0x000fcc000fffe0ff */
[----:B------:R-:W-:Y:S02]  /*08c0*/  MOV R20, UR8 ;  /* 0x0000000800147c02 */ /* 0x000fe40008000f00 */
.L_x_558:
        /* <DEDUP_REMOVED lines=43> */
.L_x_559:
[----:B------:R-:W1:Y:S01]  /*0b80*/  LDCU.64 UR14, c[0x0][0x3c0] ;  /* 0x00007800ff0e77ac */ /* 0x000e620008000a00 */
[----:B------:R-:W-:-:S04]  /*0b90*/  UIADD3 UR8, UPT, UPT, UR42, UR44, URZ ;  /* 0x0000002c2a087290 */ /* 0x000fc8000fffe0ff */
[----:B-1----:R-:W-:Y:S02]  /*0ba0*/  UIMAD.WIDE.U32 UR56, UR8, UR14, URZ ;  /* 0x0000000e083872a5 */ /* 0x002fe4000f8e00ff */
[----:B------:R-:W-:-:S04]  /*0bb0*/  UIMAD UR8, UR8, UR15, URZ ;  /* 0x0000000f080872a4 */ /* 0x000fc8000f8e02ff */
[----:B------:R-:W-:-:S06]  /*0bc0*/  UIADD3 UR8, UPT, UPT, UR57, UR8, URZ ;  /* 0x0000000839087290 */ /* 0x000fcc000fffe0ff */
[----:B------:R-:W-:-:S07]  /*0bd0*/  MOV R18, UR8 ;  /* 0x0000000800127c02 */ /* 0x000fce0008000f00 */
.L_x_560:
        /* <DEDUP_REMOVED lines=28> */
.L_x_561:
[----:B------:R-:W-:Y:S02]  /*0da0*/  IMAD R0, R5, UR21, RZ ;  /* 0x0000001505007c24 */ /* 0x000fe4000f8e02ff */
[----:B------:R-:W-:-:S05]  /*0db0*/  IMAD.WIDE.U32 R2, R4, UR21, RZ ;  /* 0x0000001504027c25 */ /* 0x000fca000f8e00ff */
[----:B------:R-:W-:Y:S02]  /*0dc0*/  IADD3 R7, PT, PT, R3, R0, RZ ;  /* 0x0000000003077210 */ /* 0x000fe40007ffe0ff */
[----:B------:R-:W-:-:S07]  /*0dd0*/  MOV R6, R2 ;  /* 0x0000000200067202 */ /* 0x000fce0000000f00 */
.L_x_562:
        /* <DEDUP_REMOVED lines=20> */
.L_x_563:
[----:B------:R-:W1:Y:S01]  /*0f20*/  LDCU UR55, c[0x0][0x434] ;  /* 0x00008680ff3777ac */ /* 0x000e620008000800 */
[----:B------:R-:W-:-:S04]  /*0f30*/  UIMAD UR8, UR29, UR48, UR28 ;  /* 0x000000301d0872a4 */ /* 0x000fc8000f8e021c */
[----:B-1----:R-:W-:-:S12]  /*0f40*/  UIMAD UR55, UR8, UR55, URZ ;  /* 0x00000037083772a4 */ /* 0x002fd8000f8e02ff */
.L_x_564:
        /* <DEDUP_REMOVED lines=10> */
.L_x_565:
[----:B------:R-:W1:Y:S01]  /*0ff0*/  LDCU UR53, c[0x0][0x444] ;  /* 0x00008880ff3577ac */ /* 0x000e620008000800 */
[----:B------:R-:W-:-:S04]  /*1000*/  UIMAD UR8, UR29, UR48, UR28 ;  /* 0x000000301d0872a4 */ /* 0x000fc8000f8e021c */
[----:B-1----:R-:W-:-:S12]  /*1010*/  UIMAD UR53, UR8, UR53, URZ ;  /* 0x00000035083572a4 */ /* 0x002fd8000f8e02ff */
.L_x_566:
        /* <DEDUP_REMOVED lines=35> */
[----:B------:R-:W-:-:S04]  /*1250*/  IMAD.WIDE.U32 R2, R0, UR52, R2 ;  /* 0x0000003400027c25 */ /* 0x000fc8000f8e0002 */
        /* <DEDUP_REMOVED lines=15> */
[----:B------:R-:W3:Y:S01]  /*1350*/  LDCU.64 UR18, c[0x0][0x550] ;  /* 0x0000aa00ff1277ac */ /* 0x000ee20008000a00 */
[----:B------:R-:W-:Y:S02]  /*1360*/  IMAD R10, R17, R25, R26 ;  /* 0x00000019110a7224 */ /* 0x000fe400078e021a */
[----:B------:R-:W-:Y:S01]  /*1370*/  IADD3.X R3, PT, PT, R3, UR20, R0, P0, !PT ;  /* 0x0000001403037c10 */ /* 0x000fe200087fe400 */
[----:B----4-:R-:W-:Y:S01]  /*1380*/  IMAD.U32 R0, RZ, RZ, UR22 ;  /* 0x00000016ff007e24 */ /* 0x010fe2000f8e00ff */
[----:B------:R-:W4:Y:S01]  /*1390*/  LDCU.64 UR20, c[0x0][0x380] ;  /* 0x00007000ff1477ac */ /* 0x000f220008000a00 */
        /* <DEDUP_REMOVED lines=11> */
[----:B---3--:R-:W-:Y:S01]  /*1450*/  LEA R30, P2, R4, UR18, 0x1 ;  /* 0x00000012041e7c11 */ /* 0x008fe2000f8408ff */
        /* <DEDUP_REMOVED lines=13> */
[C---:B----4-:R-:W-:Y:S01]  /*1530*/  LEA R28, P1, R2.reuse, UR20, 0x1 ;  /* 0x00000014021c7c11 */ /* 0x050fe2000f8208ff */
[----:B------:R-:W-:Y:S01]  /*1540*/  UMOV UR10, UR60 ;  /* 0x0000003c000a7c82 */ /* 0x000fe20008000000 */
[----:B------:R-:W-:Y:S01]  /*1550*/  LEA.HI.X R33, R5, UR11, R4, 0x2, P0 ;  /* 0x0000000b05217c11 */ /* 0x000fe200080f1404 */
[----:B------:R-:W-:Y:S01]  /*1560*/  UMOV UR11, UR61 ;  /* 0x0000003d000b7c82 */ /* 0x000fe20008000000 */
[----:B------:R-:W-:Y:S01]  /*1570*/  LEA.HI.X R27, R2, UR21, R0, 0x1, P1 ;  /* 0x00000015021b7c11 */ /* 0x000fe200088f0c00 */
[----:B------:R3:W-:Y:S01]  /*1580*/  STL [R1+0x34], R28 ;  /* 0x0000341c01007387 */ /* 0x0007e20000100800 */
[----:B------:R-:W-:Y:S01]  /*1590*/  IADD3 R13, P0, PT, R21, 0x20, RZ ;  /* 0x00000020150d7810 */ /* 0x000fe20007f1e0ff */
[----:B--2---:R-:W-:Y:S01]  /*15a0*/  UIMAD.WIDE UR20, UR55, 0x4, UR58 ;  /* 0x00000004371478a5 */ /* 0x004fe2000f8e023a */
[----:B------:R-:W-:Y:S01]  /*15b0*/  LOP3.LUT R12, R8, 0x80, RZ, 0xfc, !PT ;  /* 0x00000080080c7812 */ /* 0x000fe200078efcff */
[----:B------:R3:W-:Y:S02]  /*15c0*/  STL.64 [R1+0x28], R32 ;  /* 0x0000282001007387 */ /* 0x0007e40000100a00 */
[----:B------:R-:W-:-:S02]  /*15d0*/  IMAD.X R16, RZ, RZ, RZ, P0 ;  /* 0x000000ffff107224 */ /* 0x000fc400000e06ff */
[----:B------:R3:W-:Y:S01]  /*15e0*/  STL [R1+0x30], R27 ;  /* 0x0000301b01007387 */ /* 0x0007e20000100800 */
[----:B------:R-:W-:Y:S05]  /*15f0*/  BRA.U UP0, `(.L_x_567) ;  /* 0x0000000900147547 */ /* 0x000fea000b800000 */
        /* <DEDUP_REMOVED lines=13> */
.L_x_568:
[----:B------:R-:W1:Y:S01]  /*16d0*/  LDCU.64 UR10, c[0x0][0x5c0] ;  /* 0x0000b800ff0a77ac */ /* 0x000e620008000a00 */
[----:B------:R-:W-:-:S04]  /*16e0*/  UIADD3 UR8, UPT, UPT, UR42, UR44, URZ ;  /* 0x0000002c2a087290 */ /* 0x000fc8000fffe0ff */
[----:B-1----:R-:W-:Y:S02]  /*16f0*/  UIMAD.WIDE.U32 UR18, UR8, UR10, URZ ;  /* 0x0000000a081272a5 */ /* 0x002fe4000f8e00ff */
[----:B------:R-:W-:-:S04]  /*1700*/  UIMAD UR8, UR8, UR11, URZ ;  /* 0x0000000b080872a4 */ /* 0x000fc8000f8e02ff */
[----:B------:R-:W-:-:S06]  /*1710*/  UIADD3 UR8, UPT, UPT, UR19, UR8, URZ ;  /* 0x0000000813087290 */ /* 0x000fcc000fffe0ff */
[----:B------:R-:W-:Y:S02]  /*1720*/  MOV R0, UR8 ;  /* 0x0000000800007c02 */ /* 0x000fe40008000f00 */
.L_x_569:
        /* <DEDUP_REMOVED lines=13> */
.L_x_570:
[----:B------:R-:W1:Y:S01]  /*1800*/  LDCU.64 UR8, c[0x0][0x5c8] ;  /* 0x0000b900ff0877ac */ /* 0x000e620008000a00 */
[----:B------:R-:W-:-:S04]  /*1810*/  UIADD3 UR42, UPT, UPT, UR42, UR44, URZ ;  /* 0x0000002c2a2a7290 */ /* 0x000fc8000fffe0ff */
[----:B-1----:R-:W-:Y:S02]  /*1820*/  UIMAD.WIDE.U32 UR16, UR42, UR8, URZ ;  /* 0x000000082a1072a5 */ /* 0x002fe4000f8e00ff */
[----:B------:R-:W-:-:S04]  /*1830*/  UIMAD UR42, UR42, UR9, URZ ;  /* 0x000000092a2a72a4 */ /* 0x000fc8000f8e02ff */
[----:B------:R-:W-:-:S06]  /*1840*/  UIADD3 UR42, UPT, UPT, UR17, UR42, URZ ;  /* 0x0000002a112a7290 */ /* 0x000fcc000fffe0ff */
[----:B------:R-:W-:-:S07]  /*1850*/  MOV R10, UR42 ;  /* 0x0000002a000a7c02 */ /* 0x000fce0008000f00 */
.L_x_571:
        /* <DEDUP_REMOVED lines=30> */
.L_x_573:
[----:B------:R-:W-:Y:S05]  /*1a40*/  BSYNC.RECONVERGENT B0 ;  /* 0x0000000000007941 */ /* 0x000fea0003800200 */
.L_x_572:
[----:B------:R-:W-:Y:S04]  /*1a50*/  BSSY.RECONVERGENT B0, `(.L_x_574) ;  /* 0x0000011000007945 */ /* 0x000fe80003800200 */
[----:B------:R-:W-:Y:S05]  /*1a60*/  @P4 BRA `(.L_x_575) ;  /* 0x00000000003c4947 */ /* 0x000fea0003800000 */
[----:B------:R-:W2:Y:S01]  /*1a70*/  LDCU UR17, c[0x0][0x440] ;  /* 0x00008800ff1177ac */ /* 0x000ea20008000800 */
[----:B-1----:R-:W-:Y:S02]  /*1a80*/  IMAD R2, R16, UR10, RZ ;  /* 0x0000000a10027c24 */ /* 0x002fe4000f8e02ff */
        /* <DEDUP_REMOVED lines=13> */
.L_x_575:
[----:B------:R-:W-:Y:S05]  /*1b60*/  BSYNC.RECONVERGENT B0 ;  /* 0x0000000000007941 */ /* 0x000fea0003800200 */
.L_x_574:
[----:B------:R-:W4:Y:S01]  /*1b70*/  LDCU.64 UR10, c[0x0][0x5e0] ;  /* 0x0000bc00ff0a77ac */ /* 0x000f220008000a00 */
[----:B-12---:R-:W-:Y:S01]  /*1b80*/  MOV R2, UR8 ;  /* 0x0000000800027c02 */ /* 0x006fe20008000f00 */
        /* <DEDUP_REMOVED lines=25> */
.L_x_577:
[----:B------:R-:W-:Y:S05]  /*1d20*/  BSYNC.RECONVERGENT B0 ;  /* 0x0000000000007941 */ /* 0x000fea0003800200 */
.L_x_576:
        /* <DEDUP_REMOVED lines=18> */
.L_x_567:
        /* <DEDUP_REMOVED lines=47> */
.L_x_581:
[----:B------:R2:W-:Y:S01]  /*2140*/  STS.128 [R0+0x16000], RZ ;  /* 0x016000ff00007388 */ /* 0x0005e20000000c00 */
[----:B------:R-:W-:Y:S05]  /*2150*/  BRA `(.L_x_582) ;  /* 0x00000000000c7947 */ /* 0x000fea0003800000 */
.L_x_580:
[----:B------:R1:W-:Y:S04]  /*2160*/  STS.128 [R0+0x12000], RZ ;  /* 0x012000ff00007388 */ /* 0x0003e80000000c00 */
[----:B------:R1:W-:Y:S04]  /*2170*/  STS.128 [R0+0x14000], RZ ;  /* 0x014000ff00007388 */ /* 0x0003e80000000c00 */
[----:B------:R1:W-:Y:S02]  /*2180*/  STS.128 [R0+0x16000], RZ ;  /* 0x016000ff00007388 */ /* 0x0003e40000000c00 */
.L_x_582:
[----:B------:R-:W-:Y:S05]  /*2190*/  BSYNC.RECONVERGENT B0 ;  /* 0x0000000000007941 */ /* 0x000fea0003800200 */
.L_x_579:
        /* <DEDUP_REMOVED lines=34> */
.L_x_585:
[----:B------:R4:W-:Y:S02]  /*23c0*/  STS.128 [R0+0x17000], RZ ;  /* 0x017000ff00007388 */ /* 0x0009e40000000c00 */
.L_x_584:
[----:B------:R-:W-:Y:S05]  /*23d0*/  BSYNC.RECONVERGENT B0 ;  /* 0x0000000000007941 */ /* 0x000fea0003800200 */
.L_x_583:
        /* <DEDUP_REMOVED lines=31> */
.L_x_588:
[----:B------:R4:W-:Y:S01]  /*25d0*/  STS.128 [R0+0xa000], RZ ;  /* 0x00a000ff00007388 */ /* 0x0009e20000000c00 */
[----:B------:R-:W-:Y:S05]  /*25e0*/  BRA `(.L_x_589) ;  /* 0x00000000000c7947 */ /* 0x000fea0003800000 */
.L_x_587:
[----:B------:R1:W-:Y:S04]  /*25f0*/  STS.128 [R0+0x6000], RZ ;  /* 0x006000ff00007388 */ /* 0x0003e80000000c00 */
[----:B------:R1:W-:Y:S04]  /*2600*/  STS.128 [R0+0x8000], RZ ;  /* 0x008000ff00007388 */ /* 0x0003e80000000c00 */
[----:B------:R1:W-:Y:S02]  /*2610*/  STS.128 [R0+0xa000], RZ ;  /* 0x00a000ff00007388 */ /* 0x0003e40000000c00 */
.L_x_589:
[----:B------:R-:W-:Y:S05]  /*2620*/  BSYNC.RECONVERGENT B0 ;  /* 0x0000000000007941 */ /* 0x000fea0003800200 */
.L_x_586:
        /* <DEDUP_REMOVED lines=31> */
.L_x_592:
[----:B------:R4:W-:Y:S02]  /*2820*/  STS.128 [R0+0xb000], RZ ;  /* 0x00b000ff00007388 */ /* 0x0009e40000000c00 */
.L_x_591:
[----:B------:R-:W-:Y:S05]  /*2830*/  BSYNC.RECONVERGENT B0 ;  /* 0x0000000000007941 */ /* 0x000fea0003800200 */
.L_x_590:
        /* <DEDUP_REMOVED lines=28> */
.L_x_595:
[----:B------:R4:W-:Y:S01]  /*2a00*/  STS.128 [R0+0x4000], RZ ;  /* 0x004000ff00007388 */ /* 0x0009e20000000c00 */
[----:B------:R-:W-:Y:S05]  /*2a10*/  BRA `(.L_x_596) ;  /* 0x00000000000c7947 */ /* 0x000fea0003800000 */
.L_x_594:
[----:B------:R1:W-:Y:S04]  /*2a20*/  STS.128 [R0], RZ ;  /* 0x000000ff00007388 */ /* 0x0003e80000000c00 */
[----:B------:R1:W-:Y:S04]  /*2a30*/  STS.128 [R0+0x2000], RZ ;  /* 0x002000ff00007388 */ /* 0x0003e80000000c00 */
[----:B------:R1:W-:Y:S02]  /*2a40*/  STS.128 [R0+0x4000], RZ ;  /* 0x004000ff00007388 */ /* 0x0003e40000000c00 */
.L_x_596:
[----:B------:R-:W-:Y:S05]  /*2a50*/  BSYNC.RECONVERGENT B0 ;  /* 0x0000000000007941 */ /* 0x000fea0003800200 */
.L_x_593:
        /* <DEDUP_REMOVED lines=27> */
.L_x_599:
[----:B------:R4:W-:Y:S02]  /*2c10*/  STS.128 [R0+0x5000], RZ ;  /* 0x005000ff00007388 */ /* 0x0009e40000000c00 */
.L_x_598:
[----:B------:R-:W-:Y:S05]  /*2c20*/  BSYNC.RECONVERGENT B0 ;  /* 0x0000000000007941 */ /* 0x000fea0003800200 */
.L_x_597:
[--C-:B------:R-:W-:Y:S01]  /*2c30*/  SHF.R.U32.HI R17, RZ, 0x1, R23.reuse ;  /* 0x00000001ff117819 */ /* 0x100fe20000011617 */
[----:B-1----:R-:W-:Y:S01]  /*2c40*/  IMAD.MOV.U32 R4, RZ, RZ, 0x7f800000 ;  /* 0x7f800000ff047424 */ /* 0x002fe200078e00ff */
[----:B------:R-:W-:Y:S01]  /*2c50*/  SHF.R.U32.HI R18, RZ, 0x2, R23 ;  /* 0x00000002ff127819 */ /* 0x000fe20000011617 */
[----:B------:R-:W1:Y:S01]  /*2c60*/  LDCU.64 UR8, c[0x0][0x3d0] ;  /* 0x00007a00ff0877ac */ /* 0x000e620008000a00 */
        /* <DEDUP_REMOVED lines=52> */
.L_x_602:
[----:B------:R4:W-:Y:S01]  /*2fb0*/  STS.128 [R0+0x10000], RZ ;  /* 0x010000ff00007388 */ /* 0x0009e20000000c00 */
[----:B------:R-:W-:Y:S05]  /*2fc0*/  BRA `(.L_x_603) ;  /* 0x00000000000c7947 */ /* 0x000fea0003800000 */
.L_x_601:
[----:B------:R1:W-:Y:S04]  /*2fd0*/  STS.128 [R0+0xc000], RZ ;  /* 0x00c000ff00007388 */ /* 0x0003e80000000c00 */
[----:B------:R1:W-:Y:S04]  /*2fe0*/  STS.128 [R0+0xe000], RZ ;  /* 0x00e000ff00007388 */ /* 0x0003e80000000c00 */
[----:B------:R1:W-:Y:S02]  /*2ff0*/  STS.128 [R0+0x10000], RZ ;  /* 0x010000ff00007388 */ /* 0x0003e40000000c00 */
.L_x_603:
[----:B------:R-:W-:Y:S05]  /*3000*/  BSYNC.RECONVERGENT B0 ;  /* 0x0000000000007941 */ /* 0x000fea0003800200 */
.L_x_600:
        /* <DEDUP_REMOVED lines=33> */
.L_x_606:
[----:B------:R2:W-:Y:S02]  /*3220*/  STS.128 [R0+0x11000], RZ ;  /* 0x011000ff00007388 */ /* 0x0005e40000000c00 */
.L_x_605:
[----:B------:R-:W-:Y:S05]  /*3230*/  BSYNC.RECONVERGENT B0 ;  /* 0x0000000000007941 */ /* 0x000fea0003800200 */
.L_x_604:
[----:B------:R-:W5:Y:S01]  /*3240*/  LDCU.64 UR8, c[0x0][0x538] ;  /* 0x0000a700ff0877ac */ /* 0x000f620008000a00 */
[----:B------:R-:W0:Y:S01]  /*3250*/  LDGDEPBAR ;  /* 0x00000000000079af */ /* 0x000e220000000000 */
[----:B-12---:R-:W-:Y:S01]  /*3260*/  IMAD.U32 R2, RZ, RZ, UR28 ;  /* 0x0000001cff027e24 */ /* 0x006fe2000f8e00ff */
[----:B------:R-:W1:Y:S01]  /*3270*/  LDC.64 R14, c[0x0][0x528] ;  /* 0x00014a00ff0e7b82 */ /* 0x000e620000000a00 */
[----:B------:R-:W2:Y:S01]  /*3280*/  S2R R21, SR_TID.X ;  /* 0x0000000000157919 */ /* 0x000ea20000002100 */
[----:B----4-:R-:W-:Y:S02]  /*3290*/  IMAD.U32 R0, RZ, RZ, UR40 ;  /* 0x00000028ff007e24 */ /* 0x010fe4000f8e00ff */
[C---:B------:R-:W-:Y:S01]  /*32a0*/  IMAD.SHL.U32 R11, R23.reuse, 0x10, RZ ;  /* 0x00000010170b7824 */ /* 0x040fe200078e00ff */
[C---:B------:R-:W-:Y:S01]  /*32b0*/  LOP3.LUT P3, RZ, R23.reuse, 0x4, RZ, 0xc0, !PT ;  /* 0x0000000417ff7812 */ /* 0x040fe2000786c0ff */
[----:B------:R-:W-:Y:S01]  /*32c0*/  UIMAD UR17, UR29, UR48, UR28 ;  /* 0x000000301d1172a4 */ /* 0x000fe2000f8e021c */
[----:B------:R-:W-:Y:S01]  /*32d0*/  LOP3.LUT P2, RZ, R23, 0x2, RZ, 0xc0, !PT ;  /* 0x0000000217ff7812 */ /* 0x000fe2000784c0ff */
[----:B------:R-:W-:Y:S01]  /*32e0*/  UIADD3 UR50, UPT, UPT, UR50, 0x40, -UR41 ;  /* 0x0000004032327890 */ /* 0x000fe2000fffe829 */
[----:B------:R-:W4:Y:S01]  /*32f0*/  LDCU UR14, c[0x0][0x45c] ;  /* 0x00008b80ff0e77ac */ /* 0x000f220008000800 */
[----:B-----5:R-:W-:Y:S01]  /*3300*/  ISETP.NE.U32.AND P0, PT, RZ, UR8, PT ;  /* 0x00000008ff007c0c */ /* 0x020fe2000bf05070 */
[----:B------:R-:W1:Y:S03]  /*3310*/  LDCU.U8 UR15, c[0x0][0x4f8] ;  /* 0x00009f00ff0f77ac */ /* 0x000e660008000000 */
[----:B------:R-:W-:Y:S01]  /*3320*/  ISETP.NE.AND.EX P0, PT, RZ, UR9, PT, P0 ;  /* 0x00000009ff007c0c */ /* 0x000fe2000bf05300 */
[----:B------:R-:W-:-:S04]  /*3330*/  DEPBAR.LE SB0, 0x1 ;  /* 0x000080400000791a */ /* 0x000fc80000000000 */
[----:B------:R-:W-:Y:S08]  /*3340*/  BAR.SYNC.DEFER_BLOCKING 0x0 ;  /* 0x0000000000007b1d */ /* 0x000ff00000010000 */
[----:B------:R-:W5:Y:S01]  /*3350*/  @P0 LDC.64 R4, c[0x0][0x540] ;  /* 0x00015000ff040b82 */ /* 0x000f620000000a00 */
[----:B------:R-:W-:-:S07]  /*3360*/  @P0 IMAD.MOV.U32 R3, RZ, RZ, RZ ;  /* 0x000000ffff030224 */ /* 0x000fce00078e00ff */
[----:B------:R-:W3:Y:S01]  /*3370*/  @P0 LDC R10, c[0x0][0x458] ;  /* 0x00011600ff0a0b82 */ /* 0x000ee20000000800 */
[----:B-1----:R-:W4:Y:S01]  /*3380*/  LDG.E.64 R8, desc[UR38][R14.64+0x8] ;  /* 0x000008260e087981 */ /* 0x002f22000c1e1b00 */
[----:B-----5:R-:W-:-:S04]  /*3390*/  @P0 IMAD.WIDE.U32 R2, R4, UR29, R2 ;  /* 0x0000001d04020c25 */ /* 0x020fc8000f8e0002 */
[----:B------:R-:W-:Y:S01]  /*33a0*/  @P0 IMAD R5, R5, UR29, R3 ;  /* 0x0000001d05050c24 */ /* 0x000fe2000f8e0203 */
[C---:B------:R-:W-:Y:S01]  /*33b0*/  @P0 LEA R4, P1, R2.reuse, UR8, 0x2 ;  /* 0x0000000802040c11 */ /* 0x040fe2000f8210ff */
[----:B--2---:R-:W-:Y:S01]  /*33c0*/  IMAD.SHL.U32 R20, R21, 0x20, RZ ;  /* 0x0000002015147824 */ /* 0x004fe200078e00ff */
[----:B------:R-:W2:Y:S02]  /*33d0*/  LDG.E.64 R14, desc[UR38][R14.64] ;  /* 0x000000260e0e7981 */ /* 0x000ea4000c1e1b00 */
[----:B------:R-:W-:Y:S01]  /*33e0*/  @P0 LEA.HI.X R5, R2, UR9, R5, 0x2, P1 ;  /* 0x0000000902050c11 */ /* 0x000fe200088f1405 */
[----:B------:R-:W-:Y:S01]  /*33f0*/  IMAD.SHL.U32 R2, R23, 0x40, RZ ;  /* 0x0000004017027824 */ /* 0x000fe200078e00ff */
[----:B------:R-:W-:Y:S02]  /*3400*/  LOP3.LUT R3, R25, 0x3, RZ, 0xc0, !PT ;  /* 0x0000000319037812 */ /* 0x000fe400078ec0ff */
[----:B------:R-:W-:Y:S01]  /*3410*/  SHF.R.U32.HI R13, RZ, 0x2, R21 ;  /* 0x00000002ff0d7819 */ /* 0x000fe20000011615 */
[----:B------:R1:W5:Y:S01]  /*3420*/  @P0 LDG.E R7, desc[UR38][R4.64] ;  /* 0x0000002604070981 */ /* 0x000362000c1e1900 */
[----:B------:R-:W-:Y:S01]  /*3430*/  USHF.L.U32 UR17, UR17, 0x5, URZ ;  /* 0x0000000511117899 */ /* 0x000fe200080006ff */
[----:B------:R-:W-:Y:S01]  /*3440*/  IMAD R3, R0, 0x4, R3 ;  /* 0x0000000400037824 */ /* 0x000fe200078e0203 */
[----:B------:R-:W-:Y:S01]  /*3450*/  CS2R R142, SRZ ;  /* 0x00000000008e7805 */ /* 0x000fe2000001ff00 */
[----:B------:R-:W-:Y:S01]  /*3460*/  IMAD.SHL.U32 R25, R21, 0x2, RZ ;  /* 0x0000000215197824 */ /* 0x000fe200078e00ff */
[----:B------:R-:W-:-:S02]  /*3470*/  CS2R R140, SRZ ;  /* 0x00000000008c7805 */ /* 0x000fc4000001ff00 */
[----:B------:R-:W-:Y:S01]  /*3480*/  CS2R R146, SRZ ;  /* 0x0000000000927805 */ /* 0x000fe2000001ff00 */
[----:B------:R3:W-:Y:S01]  /*3490*/  STL [R1+0x50], R3 ;  /* 0x0000500301007387 */ /* 0x0007e20000100800 */
        /* <DEDUP_REMOVED lines=17> */
[C---:B-1----:R-:W-:Y:S01]  /*35b0*/  LOP3.LUT R4, R2.reuse, 0x1c0, RZ, 0xc0, !PT ;  /* 0x000001c002047812 */ /* 0x042fe200078ec0ff */
[----:B------:R-:W-:Y:S01]  /*35c0*/  IMAD.SHL.U32 R5, R23, 0x20, RZ ;  /* 0x0000002017057824 */ /* 0x000fe200078e00ff */
[----:B------:R-:W-:Y:S02]  /*35d0*/  LOP3.LUT R2, R2, 0x200, RZ, 0xc0, !PT ;  /* 0x0000020002027812 */ /* 0x000fe400078ec0ff */
[----:B------:R-:W-:Y:S02]  /*35e0*/  CS2R R106, SRZ ;  /* 0x00000000006a7805 */ /* 0x000fe4000001ff00 */
[----:B------:R-:W-:Y:S02]  /*35f0*/  LOP3.LUT R0, R4, 0x38, R24, 0xf8, !PT ;  /* 0x0000003804007812 */ /* 0x000fe400078ef818 */
[----:B------:R-:W-:Y:S02]  /*3600*/  CS2R R104, SRZ ;  /* 0x0000000000687805 */ /* 0x000fe4000001ff00 */
[----:B------:R-:W-:-:S02]  /*3610*/  LOP3.LUT R6, R5, 0x200, RZ, 0xc0, !PT ;  /* 0x0000020005067812 */ /* 0x000fc400078ec0ff */
[----:B------:R-:W-:Y:S02]  /*3620*/  CS2R R102, SRZ ;  /* 0x0000000000667805 */ /* 0x000fe4000001ff00 */
[----:B------:R-:W-:Y:S02]  /*3630*/  LOP3.LUT R5, R2, 0xc00, R5, 0xf8, !PT ;  /* 0x00000c0002057812 */ /* 0x000fe400078ef805 */
[----:B------:R-:W-:Y:S02]  /*3640*/  CS2R R100, SRZ ;  /* 0x0000000000647805 */ /* 0x000fe4000001ff00 */
[----:B------:R-:W-:Y:S02]  /*3650*/  LOP3.LUT R2, R0, 0x8, R17, 0x78, !PT ;  /* 0x0000000800027812 */ /* 0x000fe400078e7811 */
[----:B------:R-:W-:Y:S02]  /*3660*/  CS2R R62, SRZ ;  /* 0x00000000003e7805 */ /* 0x000fe4000001ff00 */
[----:B------:R-:W-:Y:S01]  /*3670*/  LOP3.LUT R4, R6, 0x3800, R11, 0xf8, !PT ;  /* 0x0000380006047812 */ /* 0x000fe200078ef80b */
[----:B------:R-:W-:Y:S01]  /*3680*/  IMAD.SHL.U32 R6, R23, 0x2, RZ ;  /* 0x0000000217067824 */ /* 0x000fe200078e00ff */
[----:B---3--:R-:W-:-:S02]  /*3690*/  LOP3.LUT R3, R0, 0x8, R23, 0x78, !PT ;  /* 0x0000000800037812 */ /* 0x008fc400078e7817 */
[----:B------:R-:W-:Y:S02]  /*36a0*/  CS2R R60, SRZ ;  /* 0x00000000003c7805 */ /* 0x000fe4000001ff00 */
[----:B------:R-:W-:Y:S02]  /*36b0*/  LOP3.LUT R252, R5, R2, RZ, 0xfc, !PT ;  /* 0x0000000205fc7212 */ /* 0x000fe400078efcff */
[----:B------:R-:W-:Y:S01]  /*36c0*/  CS2R R66, SRZ ;  /* 0x0000000000427805 */ /* 0x000fe2000001ff00 */
[----:B------:R1:W5:Y:S01]  /*36d0*/  @P0 MUFU.RCP R5, R10 ;  /* 0x0000000a00050308 */ /* 0x0003620000001000 */
        /* <DEDUP_REMOVED lines=10> */
[----:B------:R-:W-:Y:S02]  /*3780*/  LEA R19, R0, UR6, 0x1 ;  /* 0x0000000600137c11 */ /* 0x000fe4000f8e08ff */
[----:B------:R-:W-:Y:S02]  /*3790*/  CS2R R52, SRZ ;  /* 0x0000000000347805 */ /* 0x000fe4000001ff00 */
[----:B------:R-:W-:Y:S02]  /*37a0*/  LOP3.LUT R12, R4, 0x1c0, RZ, 0xc0, !PT ;  /* 0x000001c0040c7812 */ /* 0x000fe400078ec0ff */
[----:B------:R-:W-:Y:S02]  /*37b0*/  CS2R R46, SRZ ;  /* 0x00000000002e7805 */ /* 0x000fe4000001ff00 */
[----:B------:R-:W-:Y:S02]  /*37c0*/  LOP3.LUT R3, R3, 0x6, R25, 0xf8, !PT ;  /* 0x0000000603037812 */ /* 0x000fe400078ef819 */
[----:B------:R-:W-:-:S02]  /*37d0*/  CS2R R44, SRZ ;  /* 0x00000000002c7805 */ /* 0x000fc4000001ff00 */
[----:B------:R-:W-:Y:S01]  /*37e0*/  LOP3.LUT R2, R2, 0x20, R13, 0x78, !PT ;  /* 0x0000002002027812 */ /* 0x000fe200078e780d */
[----:B------:R-:W-:Y:S01]  /*37f0*/  VIADD R4, R19, 0x12000 ;  /* 0x0001200013047836 */ /* 0x000fe20000000000 */
[----:B------:R-:W-:Y:S01]  /*3800*/  USHF.R.S32.HI UR16, URZ, 0x1f, UR17 ;  /* 0x0000001fff107899 */ /* 0x000fe20008011411 */
[----:B------:R-:W-:Y:S01]  /*3810*/  IMAD.MOV.U32 R0, RZ, RZ, RZ ;  /* 0x000000ffff007224 */ /* 0x000fe200078e00ff */
[----:B------:R-:W-:Y:S01]  /*3820*/  LOP3.LUT R3, R3, R2, R12, 0xfe, !PT ;  /* 0x0000000203037212 */ /* 0x000fe200078efe0c */
[----:B------:R-:W-:Y:S01]  /*3830*/  VIADD R2, R6, UR34 ;  /* 0x0000002206027c36 */ /* 0x000fe20008000000 */
[----:B------:R-:W-:Y:S01]  /*3840*/  LEA R252, R252, UR6, 0x1 ;  /* 0x00000006fcfc7c11 */ /* 0x000fe2000f8e08ff */
[----:B------:R-:W-:Y:S01]  /*3850*/  VIADD R232, R19, 0x12040 ;  /* 0x0001204013e87836 */ /* 0x000fe20000000000 */
[----:B------:R-:W3:Y:S01]  /*3860*/  LDSM.16.M88.4 R148, [R19+0x12000] ;  /* 0x012000001394783b */ /* 0x000ee20000000200 */
[----:B------:R-:W-:Y:S01]  /*3870*/  @P3 VIADD R232, R4, 0xffffffc0 ;  /* 0xffffffc004e83836 */ /* 0x000fe20000000000 */
[----:B------:R-:W-:Y:S01]  /*3880*/  CS2R R50, SRZ ;  /* 0x0000000000327805 */ /* 0x000fe2000001ff00 */
[C---:B------:R-:W-:Y:S01]  /*3890*/  VIADD R4, R2.reuse, 0x8 ;  /* 0x0000000802047836 */ /* 0x040fe20000000000 */
[----:B------:R-:W2:Y:S01]  /*38a0*/  LDSM.16.M88.4 R152, [R19+0x12800] ;  /* 0x012800001398783b */ /* 0x000ea20000000200 */
[C---:B------:R-:W-:Y:S01]  /*38b0*/  VIADD R3, R2.reuse, 0x9 ;  /* 0x0000000902037836 */ /* 0x040fe20000000000 */
[----:B------:R-:W-:Y:S01]  /*38c0*/  CS2R R48, SRZ ;  /* 0x0000000000307805 */ /* 0x000fe2000001ff00 */
[C---:B-1----:R-:W-:Y:S01]  /*38d0*/  VIADD R10, R2.reuse, 0x11 ;  /* 0x00000011020a7836 */ /* 0x042fe20000000000 */
[----:B------:R-:W-:Y:S01]  /*38e0*/  I2FP.F32.S32 R13, R2 ;  /* 0x00000002000d7245 */ /* 0x000fe20000201400 */
[----:B------:R-:W-:Y:S01]  /*38f0*/  VIADD R12, R2, 0x18 ;  /* 0x00000018020c7836 */ /* 0x000fe20000000000 */
[----:B------:R-:W-:Y:S01]  /*3900*/  I2FP.F32.S32 R6, R3 ;  /* 0x0000000300067245 */ /* 0x000fe20000201400 */
[----:B------:R-:W-:Y:S01]  /*3910*/  STL [R1+0xc], R19 ;  /* 0x00000c1301007387 */ /* 0x000fe20000100800 */
[----:B------:R-:W-:-:S02]  /*3920*/  CS2R R42, SRZ ;  /* 0x00000000002a7805 */ /* 0x000fc4000001ff00 */
[----:B------:R-:W-:Y:S02]  /*3930*/  CS2R R40, SRZ ;  /* 0x0000000000287805 */ /* 0x000fe4000001ff00 */
[----:B------:R-:W-:Y:S01]  /*3940*/  I2FP.F32.S32 R3, R12 ;  /* 0x0000000c00037245 */ /* 0x000fe20000201400 */
[----:B------:R-:W1:Y:S01]  /*3950*/  LDSM.16.M88.4 R164, [R232] ;  /* 0x00000000e8a4783b */ /* 0x000e620000000200 */
        /* <DEDUP_REMOVED lines=8> */
[----:B------:R-:W1:Y:S03]  /*39e0*/  LDCU UR8, c[0x0][0x440] ;  /* 0x00008800ff0877ac */ /* 0x000e660008000800 */
[----:B------:R-:W1:Y:S01]  /*39f0*/  LDSM.16.M88.4 R200, [R232+0x2800] ;  /* 0x00280000e8c8783b */ /* 0x000e620000000200 */
[----:B------:R-:W1:Y:S03]  /*3a00*/  LDCU UR9, c[0x0][0x3e0] ;  /* 0x00007c00ff0977ac */ /* 0x000e660008000800 */
[----:B------:R-:W1:Y:S04]  /*3a10*/  LDSM.16.M88.4 R228, [R232+0x4000] ;  /* 0x00400000e8e4783b */ /* 0x000e680000000200 */
[----:B------:R-:W1:Y:S04]  /*3a20*/  LDSM.16.M88.4 R180, [R19+0x14000] ;  /* 0x0140000013b4783b */ /* 0x000e680000000200 */
[----:B------:R-:W1:Y:S04]  /*3a30*/  LDSM.16.M88.4 R184, [R19+0x14800] ;  /* 0x0148000013b8783b */ /* 0x000e680000000200 */
[----:B------:R-:W1:Y:S04]  /*3a40*/  LDSM.16.M88.4 R212, [R19+0x16000] ;  /* 0x0160000013d4783b */ /* 0x000e680000000200 */
[----:B------:R-:W1:Y:S01]  /*3a50*/  LDSM.16.M88.4 R216, [R19+0x16800] ;  /* 0x0168000013d8783b */ /* 0x000e620000000200 */
[----:B-----5:R-:W-:Y:S01]  /*3a60*/  @P0 FMUL.FTZ R0, R7, R5 ;  /* 0x0000000507000220 */ /* 0x020fe20000410000 */
[----:B------:R-:W-:-:S02]  /*3a70*/  VIADD R5, R2, 0x1 ;  /* 0x0000000102057836 */ /* 0x000fc40000000000 */
[----:B------:R-:W-:Y:S01]  /*3a80*/  VIADD R7, R2, 0x10 ;  /* 0x0000001002077836 */ /* 0x000fe20000000000 */
[----:B----4-:R-:W-:Y:S02]  /*3a90*/  IADD3 R16, P1, P0, R8, UR17, R26 ;  /* 0x0000001108107c10 */ /* 0x010fe4000f83e01a */
[----:B------:R-:W-:Y:S01]  /*3aa0*/  I2FP.F32.S32 R11, R5 ;  /* 0x00000005000b7245 */ /* 0x000fe20000201400 */
[----:B------:R-:W-:Y:S01]  /*3ab0*/  VIADD R2, R2, 0x19 ;  /* 0x0000001902027836 */ /* 0x000fe20000000000 */
[----:B------:R-:W-:Y:S02]  /*3ac0*/  I2FP.F32.S32 R8, R4 ;  /* 0x0000000400087245 */ /* 0x000fe40000201400 */
[----:B------:R-:W-:Y:S01]  /*3ad0*/  I2FP.F32.S32 R5, R7 ;  /* 0x0000000700057245 */ /* 0x000fe20000201400 */
[----:B------:R-:W-:Y:S01]  /*3ae0*/  FMUL.FTZ R11, R11, R0 ;  /* 0x000000000b0b7220 */ /* 0x000fe20000410000 */
[----:B------:R-:W-:Y:S01]  /*3af0*/  I2FP.F32.S32 R4, R10 ;  /* 0x0000000a00047245 */ /* 0x000fe20000201400 */
[----:B------:R-:W-:Y:S01]  /*3b00*/  FMUL.FTZ R10, R8, R0 ;  /* 0x00000000080a7220 */ /* 0x000fe20000410000 */
[----:B------:R-:W-:Y:S01]  /*3b10*/  I2FP.F32.S32 R2, R2 ;  /* 0x0000000200027245 */ /* 0x000fe20000201400 */
[-C--:B------:R-:W-:Y:S01]  /*3b20*/  FMUL.FTZ R7, R6, R0.reuse ;  /* 0x0000000006077220 */ /* 0x080fe20000410000 */
[-C--:B------:R-:W-:Y:S01]  /*3b30*/  FMUL.FTZ R6, R5, R0.reuse ;  /* 0x0000000005067220 */ /* 0x080fe20000410000 */
[-C--:B------:R-:W-:Y:S01]  /*3b40*/  FMUL.FTZ R5, R4, R0.reuse ;  /* 0x0000000004057220 */ /* 0x080fe20000410000 */
[----:B------:R-:W-:Y:S01]  /*3b50*/  STL [R1+0x78], R11 ;  /* 0x0000780b01007387 */ /* 0x000fe20000100800 */
[-C--:B------:R-:W-:Y:S01]  /*3b60*/  FMUL.FTZ R4, R3, R0.reuse ;  /* 0x0000000003047220 */ /* 0x080fe20000410000 */
[-C--:B------:R-:W-:Y:S01]  /*3b70*/  FMUL.FTZ R3, R13, R0.reuse ;  /* 0x000000000d037220 */ /* 0x080fe20000410000 */
[----:B------:R-:W-:Y:S01]  /*3b80*/  FMUL.FTZ R0, R2, R0 ;  /* 0x0000000002007220 */ /* 0x000fe20000410000 */
[----:B------:R4:W-:Y:S01]  /*3b90*/  STL [R1+0x74], R10 ;  /* 0x0000740a01007387 */ /* 0x0009e20000100800 */
[----:B------:R-:W-:-:S03]  /*3ba0*/  IADD3.X R2, PT, PT, R9, UR16, RZ, P1, P0 ;  /* 0x0000001009027c10 */ /* 0x000fc60008fe04ff */
[----:B------:R-:W-:Y:S01]  /*3bb0*/  STL [R1+0x70], R7 ;  /* 0x0000700701007387 */ /* 0x000fe20000100800 */
[----:B------:R-:W-:Y:S01]  /*3bc0*/  IMAD.MOV.U32 R8, RZ, RZ, 0x20 ;  /* 0x00000020ff087424 */ /* 0x000fe200078e00ff */
[----:B------:R-:W5:Y:S02]  /*3bd0*/  LDCU UR16, c[0x0][0x590] ;  /* 0x0000b200ff1077ac */ /* 0x000f640008000800 */
[----:B------:R-:W-:Y:S04]  /*3be0*/  STL [R1+0x6c], R6 ;  /* 0x00006c0601007387 */ /* 0x000fe80000100800 */
[----:B------:R-:W-:Y:S04]  /*3bf0*/  STL [R1+0x68], R5 ;  /* 0x0000680501007387 */ /* 0x000fe80000100800 */
[----:B------:R3:W-:Y:S04]  /*3c00*/  STL [R1+0x64], R4 ;  /* 0x0000640401007387 */ /* 0x0007e80000100800 */
[----:B------:R-:W-:Y:S04]  /*3c10*/  STL [R1+0x60], R3 ;  /* 0x0000600301007387 */ /* 0x000fe80000100800 */
[----:B------:R1:W-:Y:S01]  /*3c20*/  STL [R1+0x54], R0 ;  /* 0x0000540001007387 */ /* 0x0003e20000100800 */
[----:B----4-:R-:W-:-:S03]  /*3c30*/  SHF.R.U32.HI R10, RZ, 0x3, R21 ;  /* 0x00000003ff0a7819 */ /* 0x010fc60000011615 */
[----:B------:R4:W-:Y:S01]  /*3c40*/  STL [R1+0x80], R2 ;  /* 0x0000800201007387 */ /* 0x0009e20000100800 */
[C---:B------:R-:W-:Y:S01]  /*3c50*/  IMAD.SHL.U32 R11, R21.reuse, 0x8, RZ ;  /* 0x00000008150b7824 */ /* 0x040fe200078e00ff */
[C---:B------:R-:W-:Y:S01]  /*3c60*/  LOP3.LUT P0, RZ, R21.reuse, 0x2, RZ, 0xc0, !PT ;  /* 0x0000000215ff7812 */ /* 0x040fe2000780c0ff */
[----:B---3--:R-:W-:Y:S02]  /*3c70*/  IMAD.SHL.U32 R4, R21, 0x40, RZ ;  /* 0x0000004015047824 */ /* 0x008fe400078e00ff */
[----:B-1----:R-:W-:Y:S01]  /*3c80*/  IMAD.U32 R0, RZ, RZ, UR37 ;  /* 0x00000025ff007e24 */ /* 0x002fe2000f8e00ff */
[----:B----4-:R-:W-:-:S04]  /*3c90*/  LOP3.LUT R2, R25, 0x20, RZ, 0xc0, !PT ;  /* 0x0000002019027812 */ /* 0x010fc800078ec0ff */
[----:B------:R-:W-:Y:S02]  /*3ca0*/  IADD3 R7, PT, PT, R0, UR41, R22 ;  /* 0x0000002900077c10 */ /* 0x000fe4000fffe016 */
[----:B------:R-:W-:Y:S02]  /*3cb0*/  LOP3.LUT R2, R2, 0x18, R10, 0xf8, !PT ;  /* 0x0000001802027812 */ /* 0x000fe400078ef80a */
[----:B------:R-:W-:Y:S02]  /*3cc0*/  SEL R0, R8, 0xffffffe0, !P2 ;  /* 0xffffffe008007807 */ /* 0x000fe40005000000 */
[----:B------:R-:W-:Y:S01]  /*3cd0*/  LOP3.LUT R2, R2, 0x1c0, R4, 0xf8, !PT ;  /* 0x000001c002027812 */ /* 0x000fe200078ef804 */
[----:B------:R-:W-:Y:S02]  /*3ce0*/  VIADD R8, R7, -UR43 ;  /* 0x8000002b07087c36 */ /* 0x000fe40008000000 */
[----:B------:R-:W-:Y:S01]  /*3cf0*/  IMAD.MOV.U32 R6, RZ, RZ, 0x20 ;  /* 0x00000020ff067424 */ /* 0x000fe200078e00ff */
[----:B------:R-:W-:-:S02]  /*3d00*/  LOP3.LUT R2, R2, 0x38, R11, 0x78, !PT ;  /* 0x0000003802027812 */ /* 0x000fc400078e780b */
[----:B------:R1:W-:Y:S01]  /*3d10*/  STL [R1+0x40], R8 ;  /* 0x0000400801007387 */ /* 0x0003e20000100800 */
[----:B------:R-:W-:Y:S02]  /*3d20*/  LOP3.LUT R7, R4, 0x1c0, RZ, 0xc0, !PT ;  /* 0x000001c004077812 */ /* 0x000fe400078ec0ff */
[----:B------:R-:W-:Y:S02]  /*3d30*/  LOP3.LUT R2, R2, 0x200, R4, 0xf8, !PT ;  /* 0x0000020002027812 */ /* 0x000fe400078ef804 */
[----:B------:R-:W-:Y:S01]  /*3d40*/  SHF.R.U32.HI R10, RZ, 0x1, R21 ;  /* 0x00000001ff0a7819 */ /* 0x000fe20000011615 */
[----:B------:R-:W-:Y:S01]  /*3d50*/  IMAD.MOV.U32 R9, RZ, RZ, 0x10 ;  /* 0x00000010ff097424 */ /* 0x000fe200078e00ff */
[----:B------:R-:W-:Y:S01]  /*3d60*/  LOP3.LUT P1, RZ, R21, 0x4, RZ, 0xc0, !PT ;  /* 0x0000000415ff7812 */ /* 0x000fe2000782c0ff */
[----:B------:R3:W-:Y:S01]  /*3d70*/  STL [R1+0x24], R2 ;  /* 0x0000240201007387 */ /* 0x0007e20000100800 */
[----:B------:R-:W-:-:S05]  /*3d80*/  IMAD.MOV.U32 R5, RZ, RZ, 0x40 ;  /* 0x00000040ff057424 */ /* 0x000fca00078e00ff */
[----:B------:R-:W-:Y:S02]  /*3d90*/  SEL R5, R5, 0xffffffc0, !P1 ;  /* 0xffffffc005057807 */ /* 0x000fe40004800000 */
[----:B-1----:R-:W-:Y:S02]  /*3da0*/  LOP3.LUT R8, R4, 0x200, RZ, 0xc0, !PT ;  /* 0x0000020004087812 */ /* 0x002fe400078ec0ff */
[----:B------:R-:W-:-:S05]  /*3db0*/  SEL R4, R6, 0xffffffe0, !P0 ;  /* 0xffffffe006047807 */ /* 0x000fca0004000000 */
[----:B------:R1:W-:Y:S01]  /*3dc0*/  STL [R1+0x1c], R4 ;  /* 0x00001c0401007387 */ /* 0x0003e20000100800 */
[----:B---3--:R-:W-:Y:S01]  /*3dd0*/  SEL R2, R9, 0xfffffff0, !P1 ;  /* 0xfffffff009027807 */ /* 0x008fe20004800000 */
[----:B------:R-:W-:Y:S01]  /*3de0*/  IMAD.IADD R5, R19, 0x1, R0 ;  /* 0x0000000113057824 */ /* 0x000fe200078e0200 */
[----:B------:R-:W-:Y:S01]  /*3df0*/  LOP3.LUT R2, R7, 0x38, R11, 0xf8, !PT ;  /* 0x0000003807027812 */ /* 0x000fe200078ef80b */
[----:B------:R-:W-:Y:S02]  /*3e00*/  IMAD.MOV.U32 R3, RZ, RZ, 0x40 ;  /* 0x00000040ff037424 */ /* 0x000fe400078e00ff */
[----:B------:R-:W-:Y:S01]  /*3e10*/  IMAD.IADD R240, R0, 0x1, R232 ;  /* 0x0000000100f07824 */ /* 0x000fe200078e02e8 */
[----:B------:R-:W-:Y:S01]  /*3e20*/  STL [R1+0x10], R5 ;  /* 0x0000100501007387 */ /* 0x000fe20000100800 */
[----:B------:R-:W-:-:S03]  /*3e30*/  LOP3.LUT R6, R2, 0x8, R10, 0x78, !PT ;  /* 0x0000000802067812 */ /* 0x000fc600078e780a */
[----:B------:R-:W3:Y:S01]  /*3e40*/  LDSM.16.M88.4 R156, [R5+0x12000] ;  /* 0x01200000059c783b */ /* 0x000ee20000000200 */
[----:B------:R-:W-:-:S03]  /*3e50*/  SEL R3, R3, 0xffffffc0, !P3 ;  /* 0xffffffc003037807 */ /* 0x000fc60005800000 */
[----:B------:R-:W4:Y:S04]  /*3e60*/  LDSM.16.M88.4 R160, [R5+0x12800] ;  /* 0x0128000005a0783b */ /* 0x000f280000000200 */
[----:B------:R-:W2:Y:S04]  /*3e70*/  LDSM.16.M88.4 R188, [R5+0x14000] ;  /* 0x0140000005bc783b */ /* 0x000ea80000000200 */
[----:B------:R-:W2:Y:S01]  /*3e80*/  LDSM.16.M88.4 R192, [R5+0x14800] ;  /* 0x0148000005c0783b */ /* 0x000ea20000000200 */
[----:B-1----:R-:W-:-:S03]  /*3e90*/  LOP3.LUT R4, R10, 0x10, RZ, 0xc0, !PT ;  /* 0x000000100a047812 */ /* 0x002fc600078ec0ff */
[----:B------:R-:W1:Y:S01]  /*3ea0*/  LDSM.16.M88.4 R220, [R5+0x16000] ;  /* 0x0160000005dc783b */ /* 0x000e620000000200 */
[----:B------:R-:W-:-:S03]  /*3eb0*/  LOP3.LUT R4, R4, 0x8, R21, 0xf8, !PT ;  /* 0x0000000804047812 */ /* 0x000fc600078ef815 */
[----:B------:R5:W1:Y:S01]  /*3ec0*/  LDSM.16.M88.4 R224, [R5+0x16800] ;  /* 0x0168000005e0783b */ /* 0x000a620000000200 */
[----:B------:R-:W-:-:S03]  /*3ed0*/  LOP3.LUT R4, R4, R2, RZ, 0x3c, !PT ;  /* 0x0000000204047212 */ /* 0x000fc600078e3cff */
[----:B------:R-:W1:Y:S01]  /*3ee0*/  LDSM.16.M88.4 R172, [R240] ;  /* 0x00000000f0ac783b */ /* 0x000e620000000200 */
[----:B------:R-:W-:-:S03]  /*3ef0*/  LOP3.LUT R4, R4, 0x200, R20, 0xf8, !PT ;  /* 0x0000020004047812 */ /* 0x000fc600078ef814 */
        /* <DEDUP_REMOVED lines=8> */
[----:B------:R-:W-:-:S03]  /*3f80*/  IMAD.IADD R5, R0, 0x1, R252 ;  /* 0x0000000100057824 */ /* 0x000fc600078e02fc */
[----:B------:R5:W-:Y:S04]  /*3f90*/  STL [R1+0x20], R4 ;  /* 0x0000200401007387 */ /* 0x000be80000100800 */
[----:B------:R3:W-:Y:S01]  /*3fa0*/  STL [R1+0x7c], R2 ;  /* 0x00007c0201007387 */ /* 0x0007e20000100800 */
[----:B-----5:R-:W-:Y:S02]  /*3fb0*/  IMAD.IADD R4, R19, 0x1, R3 ;  /* 0x0000000113047824 */ /* 0x020fe400078e0203 */
[----:B---3--:R-:W-:Y:S02]  /*3fc0*/  IMAD.IADD R2, R3, 0x1, R252 ;  /* 0x0000000103027824 */ /* 0x008fe400078e02fc */
[C---:B------:R-:W-:Y:S01]  /*3fd0*/  IMAD.IADD R3, R0.reuse, 0x1, R4 ;  /* 0x0000000100037824 */ /* 0x040fe200078e0204 */
[----:B------:R-:W-:Y:S01]  /*3fe0*/  STL [R1+0x14], R4 ;  /* 0x0000140401007387 */ /* 0x000fe20000100800 */
[----:B------:R-:W-:-:S03]  /*3ff0*/  IMAD.IADD R0, R0, 0x1, R2 ;  /* 0x0000000100007824 */ /* 0x000fc600078e0202 */
[----:B------:R-:W-:Y:S04]  /*4000*/  STL [R1+0x4], R5 ;  /* 0x0000040501007387 */ /* 0x000fe80000100800 */
[----:B------:R-:W-:Y:S04]  /*4010*/  STL [R1], R2 ;  /* 0x0000000201007387 */ /* 0x000fe80000100800 */
[----:B------:R3:W-:Y:S04]  /*4020*/  STL [R1+0x18], R3 ;  /* 0x0000180301007387 */ /* 0x0007e80000100800 */
[----:B------:R1:W-:Y:S01]  /*4030*/  STL [R1+0x8], R0 ;  /* 0x0000080001007387 */ /* 0x0003e20000100800 */
[----:B--2---:R-:W-:-:S02]  /*4040*/  R2UR UR58, R14 ;  /* 0x000000000e3a72ca */ /* 0x004fc400000e0000 */
[----:B------:R-:W-:Y:S01]  /*4050*/  R2UR UR59, R15 ;  /* 0x000000000f3b72ca */ /* 0x000fe200000e0000 */
[----:B---3--:R-:W-:-:S05]  /*4060*/  IMAD.WIDE.U32 R2, R16, -0x2daee0ad, RZ ;  /* 0xd2511f5310027825 */ /* 0x008fca00078e00ff */
[----:B------:R2:W-:Y:S01]  /*4070*/  STL.64 [R1+0x58], R2 ;  /* 0x0000580201007387 */ /* 0x0005e20000100a00 */
[----:B------:R-:W-:Y:S02]  /*4080*/  LOP3.LUT P2, RZ, R21, 0x8, RZ, 0xc0, !PT ;  /* 0x0000000815ff7812 */ /* 0x000fe4000784c0ff */
[----:B------:R-:W-:Y:S02]  /*4090*/  CS2R R26, SRZ ;  /* 0x00000000001a7805 */ /* 0x000fe4000001ff00 */
[----:B------:R-:W-:Y:S02]  /*40a0*/  CS2R R24, SRZ ;  /* 0x0000000000187805 */ /* 0x000fe4000001ff00 */
[----:B------:R-:W-:Y:S02]  /*40b0*/  CS2R R22, SRZ ;  /* 0x0000000000167805 */ /* 0x000fe4000001ff00 */
[----:B------:R-:W-:Y:S01]  /*40c0*/  CS2R R20, SRZ ;  /* 0x0000000000147805 */ /* 0x000fe2000001ff00 */
[----:B------:R-:W-:-:S02]  /*40d0*/  USHF.L.U32 UR16, UR16, 0x6, URZ ;  /* 0x0000000610107899 */ /* 0x000fc400080006ff */
[----:B------:R-:W-:Y:S02]  /*40e0*/  UIADD3 UR57, UPT, UPT, UR58, -0x61c88647, URZ ;  /* 0x9e3779b93a397890 */ /* 0x000fe4000fffe0ff */
[----:B------:R-:W-:Y:S02]  /*40f0*/  UIADD3 UR56, UPT, UPT, UR59, -0x4498517b, URZ ;  /* 0xbb67ae853b387890 */ /* 0x000fe4000fffe0ff */
[----:B------:R-:W-:Y:S02]  /*4100*/  UIADD3 UR55, UPT, UPT, UR58, 0x3c6ef372, URZ ;  /* 0x3c6ef3723a377890 */ /* 0x000fe4000fffe0ff */
[----:B------:R-:W-:Y:S02]  /*4110*/  UIADD3 UR54, UPT, UPT, UR59, 0x76cf5d0a, URZ ;  /* 0x76cf5d0a3b367890 */ /* 0x000fe4000fffe0ff */
[----:B------:R-:W-:Y:S02]  /*4120*/  UIADD3 UR53, UPT, UPT, UR58, -0x255992d5, URZ ;  /* 0xdaa66d2b3a357890 */ /* 0x000fe4000fffe0ff */
[----:B------:R-:W-:-:S02]  /*4130*/  UIADD3 UR52, UPT, UPT, UR59, 0x32370b8f, URZ ;  /* 0x32370b8f3b347890 */ /* 0x000fc4000fffe0ff */
[----:B------:R-:W-:Y:S02]  /*4140*/  UIADD3 UR51, UPT, UPT, UR58, 0x78dde6e4, URZ ;  /* 0x78dde6e43a337890 */ /* 0x000fe4000fffe0ff */
[----:B------:R-:W-:Y:S02]  /*4150*/  UIADD3 UR48, UPT, UPT, UR59, -0x126145ec, URZ ;  /* 0xed9eba143b307890 */ /* 0x000fe4000fffe0ff */
[----:B------:R-:W-:Y:S02]  /*4160*/  UIADD3 UR43, UPT, UPT, UR58, 0x1715609d, URZ ;  /* 0x1715609d3a2b7890 */ /* 0x000fe4000fffe0ff */
[----:B------:R-:W-:Y:S02]  /*4170*/  UIADD3 UR34, UPT, UPT, UR59, -0x56f99767, URZ ;  /* 0xa90668993b227890 */ /* 0x000fe4000fffe0ff */
[----:B------:R-:W-:Y:S02]  /*4180*/  UIADD3 UR29, UPT, UPT, UR58, -0x4ab325aa, URZ ;  /* 0xb54cda563a1d7890 */ /* 0x000fe4000fffe0ff */
[----:B-12-4-:R-:W-:-:S12]  /*4190*/  UIADD3 UR23, UPT, UPT, UR59, 0x646e171e, URZ ;  /* 0x646e171e3b177890 */ /* 0x016fd8000fffe0ff */
.L_x_609:
[----:B------:R-:W2:Y:S01]  /*41a0*/  LDL R248, [R1+0xc] ;  /* 0x00000c0001f87983 */ /* 0x000ea20000100800 */
[----:B------:R-:W-:Y:S01]  /*41b0*/  UIADD3 UR37, UPT, UPT, UR37, -0x40, URZ ;  /* 0xffffffc025257890 */ /* 0x000fe2000fffe0ff */
[----:B------:R-:W-:Y:S01]  /*41c0*/  IMAD.U32 R244, RZ, RZ, UR10 ;  /* 0x0000000afff47e24 */ /* 0x000fe2000f8e00ff */
[----:B------:R-:W-:Y:S01]  /*41d0*/  USHF.L.U32 UR17, UR45, 0x6, URZ ;  /* 0x000000062d117899 */ /* 0x000fe200080006ff */
[----:B------:R-:W3:Y:S01]  /*41e0*/  LDL.LU R2, [R1+0x4] ;  /* 0x0000040001027983 */ /* 0x000ee20000300800 */
[----:B------:R-:W-:Y:S01]  /*41f0*/  UISETP.GE.AND UP0, UPT, UR37, UR50, UPT ;  /* 0x000000322500728c */ /* 0x000fe2000bf06270 */
[----:B------:R-:W-:Y:S01]  /*4200*/  IMAD.U32 R245, RZ, RZ, UR11 ;  /* 0x0000000bfff57e24 */ /* 0x000fe2000f8e00ff */
[----:B------:R-:W-:Y:S01]  /*4210*/  UIADD3 UR17, UPT, UPT, UR17, 0x40, URZ ;  /* 0x0000004011117890 */ /* 0x000fe2000fffe0ff */
[----:B------:R-:W4:Y:S01]  /*4220*/  LDL R247, [R1+0x10] ;  /* 0x0000100001f77983 */ /* 0x000f220000100800 */
        /* <DEDUP_REMOVED lines=26> */
[----:B------:R-:W-:Y:S01]  /*43d0*/  LDSM.16.M88.4 R92, [R0] ;  /* 0x00000000005c783b */ /* 0x000fe20000000200 */
[----:B------:R-:W-:Y:S07]  /*43e0*/  HMMA.16816.F32 R16, R16, R70, RZ ;  /* 0x000000461010723c */ /* 0x000fee00000018ff */
[----:B------:R-:W2:Y:S01]  /*43f0*/  LDSM.16.M88.4 R68, [R246+0xc800] ;  /* 0x00c80000f644783b */ /* 0x000ea20000000200 */
[C---:B---3--:R-:W-:Y:S07]  /*4400*/  HMMA.16816.F32 R4, R72.reuse, R76, R4 ;  /* 0x0000004c4804723c */ /* 0x048fee0000001804 */
[----:B------:R-:W3:Y:S01]  /*4410*/  LDSM.16.M88.4 R96, [R250+0xc000] ;  /* 0x00c00000fa60783b */ /* 0x000ee20000000200 */
[C---:B------:R-:W-:Y:S07]  /*4420*/  HMMA.16816.F32 R8, R72.reuse, R78, R8 ;  /* 0x0000004e4808723c */ /* 0x040fee0000001808 */
[----:B------:R-:W-:Y:S01]  /*4430*/  LDSM.16.M88.4 R76, [R252+0x2000] ;  /* 0x00200000fc4c783b */ /* 0x000fe20000000200 */
[C---:B----4-:R-:W-:Y:S08]  /*4440*/  HMMA.16816.F32 R12, R72.reuse, R80, R12 ;  /* 0x00000050480c723c */ /* 0x050ff0000000180c */
[----:B------:R-:W-:Y:S01]  /*4450*/  HMMA.16816.F32 R16, R72, R82, R16 ;  /* 0x000000524810723c */ /* 0x000fe20000001810 */
[----:B------:R-:W4:Y:S07]  /*4460*/  LDSM.16.M88.4 R72, [R250+0xc800] ;  /* 0x00c80000fa48783b */ /* 0x000f2e0000000200 */
        /* <DEDUP_REMOVED lines=8> */
[----:B------:R-:W3:Y:S07]  /*44f0*/  LDSM.16.M88.4 R84, [R2+0x2000] ;  /* 0x002000000254783b */ /* 0x000eee0000000200 */
[C---:B------:R-:W-:Y:S01]  /*4500*/  HMMA.16816.F32 R8, R92.reuse, R98, R8 ;  /* 0x000000625c08723c */ /* 0x040fe20000001808 */
[----:B------:R-:W-:Y:S07]  /*4510*/  LDSM.16.M88.4 R96, [R246+0xe800] ;  /* 0x00e80000f660783b */ /* 0x000fee0000000200 */
[C---:B----4-:R-:W-:Y:S08]  /*4520*/  HMMA.16816.F32 R12, R92.reuse, R72, R12 ;  /* 0x000000485c0c723c */ /* 0x050ff0000000180c */
        /* <DEDUP_REMOVED lines=29> */
[----:B------:R3:W-:Y:S07]  /*4700*/  LDSM.16.M88.4 R68, [R3+0x4000] ;  /* 0x004000000344783b */ /* 0x0007ee0000000200 */
[C---:B-1----:R-:W-:Y:S01]  /*4710*/  HMMA.16816.F32 R4, R72.reuse, R84, R4 ;  /* 0x000000544804723c */ /* 0x042fe20000001804 */
[----:B--2---:R-:W2:Y:S04]  /*4720*/  LDL.LU R2, [R1+0x50] ;  /* 0x0000500001027983 */ /* 0x004ea80000300800 */
[----:B------:R-:W-:Y:S03]  /*4730*/  LDSM.16.M88.4 R88, [R246+0x10800] ;  /* 0x01080000f658783b */ /* 0x000fe60000000200 */
[C---:B------:R-:W-:Y:S05]  /*4740*/  HMMA.16816.F32 R8, R72.reuse, R86, R8 ;  /* 0x000000564808723c */ /* 0x040fea0000001808 */
[----:B------:R-:W2:Y:S03]  /*4750*/  LDL R248, [R1+0x44] ;  /* 0x0000440001f87983 */ /* 0x000ea60000100800 */
[C---:B----4-:R-:W-:Y:S01]  /*4760*/  HMMA.16816.F32 R12, R72.reuse, R92, R12 ;  /* 0x0000005c480c723c */ /* 0x050fe2000000180c */
[----:B---3--:R-:W3:Y:S04]  /*4770*/  LDL R3, [R1+0x80] ;  /* 0x0000800001037983 */ /* 0x008ee80000100800 */
[----:B------:R-:W4:Y:S03]  /*4780*/  LDL R93, [R1+0x40] ;  /* 0x00004000015d7983 */ /* 0x000f260000100800 */
[----:B------:R-:W-:Y:S01]  /*4790*/  HMMA.16816.F32 R16, R72, R94, R16 ;  /* 0x0000005e4810723c */ /* 0x000fe20000001810 */
[----:B------:R-:W1:Y:S07]  /*47a0*/  LDSM.16.M88.4 R84, [R246+0x10000] ;  /* 0x01000000f654783b */ /* 0x000e6e0000000200 */
[C---:B-----5:R-:W-:Y:S01]  /*47b0*/  HMMA.16816.F32 R4, R76.reuse, R80, R4 ;  /* 0x000000504c04723c */ /* 0x060fe20000001804 */
[----:B------:R5:W-:Y:S07]  /*47c0*/  LDSM.16.M88.4 R72, [R0+0x4000] ;  /* 0x004000000048783b */ /* 0x000bee0000000200 */
[C---:B------:R-:W-:Y:S01]  /*47d0*/  HMMA.16816.F32 R8, R76.reuse, R82, R8 ;  /* 0x000000524c08723c */ /* 0x040fe20000001808 */
[----:B------:R-:W1:Y:S07]  /*47e0*/  LDSM.16.M88.4 R80, [R250+0x10000] ;  /* 0x01000000fa50783b */ /* 0x000e6e0000000200 */
[C---:B------:R-:W-:Y:S01]  /*47f0*/  HMMA.16816.F32 R12, R76.reuse, R96, R12 ;  /* 0x000000604c0c723c */ /* 0x040fe2000000180c */
[----:B------:R-:W3:Y:S07]  /*4800*/  LDL.64 R96, [R1+0x58] ;  /* 0x0000580001607983 */ /* 0x000eee0000100a00 */
[----:B------:R-:W-:Y:S01]  /*4810*/  HMMA.16816.F32 R16, R76, R98, R16 ;  /* 0x000000624c10723c */ /* 0x000fe20000001810 */
[----:B------:R-:W-:Y:S01]  /*4820*/  IMAD.MOV.U32 R99, RZ, RZ, 0x40 ;  /* 0x00000040ff637424 */ /* 0x000fe200078e00ff */
[----:B-----5:R-:W5:Y:S04]  /*4830*/  S2R R0, SR_TID.X ;  /* 0x0000000000007919 */ /* 0x020f680000002100 */
[----:B------:R-:W-:Y:S02]  /*4840*/  SEL R99, R99, 0xffffffc0, !P1 ;  /* 0xffffffc063637807 */ /* 0x000fe40004800000 */
[C---:B-1----:R-:W-:Y:S08]  /*4850*/  HMMA.16816.F32 R4, R68.reuse, R84, R4 ;  /* 0x000000544404723c */ /* 0x042ff00000001804 */
[C---:B------:R-:W-:Y:S08]  /*4860*/  HMMA.16816.F32 R8, R68.reuse, R86, R8 ;  /* 0x000000564408723c */ /* 0x040ff00000001808 */
[C---:B------:R-:W-:Y:S08]  /*4870*/  HMMA.16816.F32 R12, R68.reuse, R88, R12 ;  /* 0x00000058440c723c */ /* 0x040ff0000000180c */
[----:B------:R-:W-:Y:S01]  /*4880*/  HMMA.16816.F32 R16, R68, R90, R16 ;  /* 0x0000005a4410723c */ /* 0x000fe20000001810 */
[----:B------:R1:W1:Y:S02]  /*4890*/  LDSM.16.M88.4 R68, [R250+0x10800] ;  /* 0x01080000fa44783b */ /* 0x0002640000000200 */
[----:B-----5:R-:W-:Y:S01]  /*48a0*/  SHF.R.U32.HI R246, RZ, 0x7, R0 ;  /* 0x00000007fff67819 */ /* 0x020fe20000011600 */
[----:B------:R-:W-:Y:S04]  /*48b0*/  IMAD.U32 R0, RZ, RZ, UR45 ;  /* 0x0000002dff007e24 */ /* 0x000fe8000f8e00ff */
[C---:B------:R-:W-:Y:S05]  /*48c0*/  HMMA.16816.F32 R4, R72.reuse, R80, R4 ;  /* 0x000000504804723c */ /* 0x040fea0000001804 */
[----:B------:R-:W-:Y:S02]  /*48d0*/  IMAD R0, R0, 0x2, R246 ;  /* 0x0000000200007824 */ /* 0x000fe400078e02f6 */
[----:B------:R-:W5:Y:S01]  /*48e0*/  S2R R246, SR_TID.X ;  /* 0x0000000000f67919 */ /* 0x000f620000002100 */
[C---:B------:R-:W-:Y:S01]  /*48f0*/  HMMA.16816.F32 R8, R72.reuse, R82, R8 ;  /* 0x000000524808723c */ /* 0x040fe20000001808 */
[----:B-1----:R-:W1:Y:S07]  /*4900*/  S2R R250, SR_TID.X ;  /* 0x0000000000fa7919 */ /* 0x002e6e0000002100 */
[C---:B------:R-:W-:Y:S03]  /*4910*/  HMMA.16816.F32 R12, R72.reuse, R68, R12 ;  /* 0x00000044480c723c */ /* 0x040fe6000000180c */
[----:B-----5:R-:W-:Y:S01]  /*4920*/  IMAD.SHL.U32 R247, R246, 0x2, RZ ;  /* 0x00000002f6f77824 */ /* 0x020fe200078e00ff */
[----:B------:R-:W-:Y:S04]  /*4930*/  SHF.R.U32.HI R249, RZ, 0x2, R246 ;  /* 0x00000002fff97819 */ /* 0x000fe800000116f6 */
[----:B------:R-:W-:Y:S03]  /*4940*/  HMMA.16816.F32 R16, R72, R70, R16 ;  /* 0x000000464810723c */ /* 0x000fe60000001810 */
[----:B-1----:R-:W-:Y:S01]  /*4950*/  SHF.R.U32.HI R251, RZ, 0x1, R250 ;  /* 0x00000001fffb7819 */ /* 0x002fe200000116fa */
[----:B--2---:R-:W-:Y:S04]  /*4960*/  VIADD R2, R2, 0xfffffffc ;  /* 0xfffffffc02027836 */ /* 0x004fe80000000000 */
[----:B------:R-:W-:Y:S01]  /*4970*/  IMAD.WIDE.U32 R76, R2, -0x326172a9, RZ ;  /* 0xcd9e8d57024c7825 */ /* 0x000fe200078e00ff */
[----:B------:R3:W-:Y:S04]  /*4980*/  STL [R1+0x50], R2 ;  /* 0x0000500201007387 */ /* 0x0007e80000100800 */
[----:B------:R-:W2:Y:S01]  /*4990*/  LDL R92, [R1+0x48] ;  /* 0x00004800015c7983 */ /* 0x000ea20000100800 */
[C---:B------:R-:W-:Y:S03]  /*49a0*/  LEA R78, P0, R248.reuse, R244, 0x2 ;  /* 0x000000f4f84e7211 */ /* 0x040fe600078010ff */
[----:B------:R-:W5:Y:S01]  /*49b0*/  LDL R81, [R1+0x78] ;  /* 0x0000780001517983 */ /* 0x000f620000100800 */
[----:B------:R-:W-:Y:S03]  /*49c0*/  LEA.HI.X R79, R248, R245, RZ, 0x2, P0 ;  /* 0x000000f5f84f7211 */ /* 0x000fe600000f14ff */
[----:B------:R-:W5:Y:S01]  /*49d0*/  LDL R95, [R1+0x4c] ;  /* 0x00004c00015f7983 */ /* 0x000f620000100800 */
[C---:B------:R-:W-:Y:S02]  /*49e0*/  IMAD.SHL.U32 R248, R246.reuse, 0x20, RZ ;  /* 0x00000020f6f87824 */ /* 0x040fe400078e00ff */
[----:B------:R-:W-:Y:S01]  /*49f0*/  IMAD.SHL.U32 R246, R246, 0x10, RZ ;  /* 0x00000010f6f67824 */ /* 0x000fe200078e00ff */
[----:B------:R-:W5:Y:S04]  /*4a00*/  LDL R94, [R1+0x60] ;  /* 0x00006000015e7983 */ /* 0x000f680000100800 */
[----:B------:R-:W-:Y:S02]  /*4a10*/  LOP3.LUT R246, R246, 0x1c0, RZ, 0xc0, !PT ;  /* 0x000001c0f6f67812 */ /* 0x000fe400078ec0ff */
[----:B---3--:R-:W-:Y:S01]  /*4a20*/  LOP3.LUT R2, R0, UR59, R97, 0x96, !PT ;  /* 0x0000003b00027c12 */ /* 0x008fe2000f8e9661 */
[----:B------:R-:W-:Y:S01]  /*4a30*/  IMAD.MOV.U32 R97, RZ, RZ, 0x3f ;  /* 0x0000003fff617424 */ /* 0x000fe200078e00ff */
[----:B------:R-:W-:Y:S03]  /*4a40*/  LOP3.LUT R0, R3, UR58, R77, 0x96, !PT ;  /* 0x0000003a03007c12 */ /* 0x000fe6000f8e964d */
[----:B------:R-:W-:Y:S04]  /*4a50*/  IMAD.WIDE.U32 R2, R2, -0x326172a9, RZ ;  /* 0xcd9e8d5702027825 */ /* 0x000fe800078e00ff */
[----:B------:R-:W-:Y:S01]  /*4a60*/  IMAD.WIDE.U32 R86, R0, -0x2daee0ad, RZ ;  /* 0xd2511f5300567825 */ /* 0x000fe200078e00ff */
[----:B------:R-:W-:Y:S02]  /*4a70*/  LOP3.LUT R84, R76, UR57, R3, 0x96, !PT ;  /* 0x000000394c547c12 */ /* 0x000fe4000f8e9603 */
[----:B----4-:R-:W-:Y:S01]  /*4a80*/  @!P4 VIADDMNMX R76, R93, -R97, UR41, PT ;  /* 0x000000295d4cce46 */ /* 0x010fe2000b800961 */
[----:B------:R-:W-:Y:S01]  /*4a90*/  IMAD.U32 R3, RZ, RZ, UR45 ;  /* 0x0000002dff037e24 */ /* 0x000fe2000f8e00ff */
[----:B------:R-:W-:Y:S01]  /*4aa0*/  LOP3.LUT R88, R96, UR56, R87, 0x96, !PT ;  /* 0x0000003860587c12 */ /* 0x000fe2000f8e9657 */
[----:B------:R-:W-:Y:S01]  /*4ab0*/  IMAD.MOV.U32 R96, RZ, RZ, 0x37 ;  /* 0x00000037ff607424 */ /* 0x000fe200078e00ff */
[----:B------:R-:W-:Y:S01]  /*4ac0*/  @!P4 LOP3.LUT R0, R247, 0x6, RZ, 0xc0, !PT ;  /* 0x00000006f700c812 */ /* 0x000fe200078ec0ff */
[----:B------:R-:W-:Y:S03]  /*4ad0*/  IMAD.WIDE.U32 R84, R84, -0x2daee0ad, RZ ;  /* 0xd2511f5354547825 */ /* 0x000fe600078e00ff */
[----:B------:R-:W-:Y:S01]  /*4ae0*/  @!P4 VIADDMNMX R77, R93, -R96, UR41, PT ;  /* 0x000000295d4dce46 */ /* 0x000fe2000b800960 */
[----:B------:R-:W-:Y:S01]  /*4af0*/  IMAD.WIDE.U32 R88, R88, -0x326172a9, RZ ;  /* 0xcd9e8d5758587825 */ /* 0x000fe200078e00ff */
[----:B------:R-:W3:Y:S02]  /*4b00*/  LDL R93, [R1+0x74] ;  /* 0x00007400015d7983 */ /* 0x000ee40000100800 */
[----:B------:R-:W-:Y:S02]  /*4b10*/  @!P4 LOP3.LUT R0, R0, 0xe0, R249, 0xf8, !PT ;  /* 0x000000e00000c812 */ /* 0x000fe400078ef8f9 */
[----:B------:R-:W4:Y:S01]  /*4b20*/  LDL R96, [R1+0x68] ;  /* 0x0000680001607983 */ /* 0x000f220000100800 */
[----:B------:R-:W-:Y:S02]  /*4b30*/  LOP3.LUT R90, R2, UR55, R89, 0x96, !PT ;  /* 0x00000037025a7c12 */ /* 0x000fe4000f8e9659 */
[----:B------:R-:W-:Y:S01]  /*4b40*/  @!P4 IMAD R0, R3, 0x40, R0 ;  /* 0x000000400300c824 */ /* 0x000fe200078e0200 */
[----:B------:R-:W-:Y:S02]  /*4b50*/  LOP3.LUT R86, R86, UR54, R85, 0x96, !PT ;  /* 0x0000003656567c12 */ /* 0x000fe4000f8e9655 */
[----:B------:R-:W-:Y:S04]  /*4b60*/  IMAD.WIDE.U32 R90, R90, -0x2daee0ad, RZ ;  /* 0xd2511f535a5a7825 */ /* 0x000fe800078e00ff */
[----:B------:R-:W-:Y:S01]  /*4b70*/  @!P4 VIADD R2, R0, 0x1 ;  /* 0x000000010002c836 */ /* 0x000fe20000000000 */
[----:B------:R-:W-:Y:S01]  /*4b80*/  LOP3.LUT R82, R84, UR52, R91, 0x96, !PT ;  /* 0x0000003454527c12 */ /* 0x000fe2000f8e965b */
[----:B------:R-:W-:Y:S03]  /*4b90*/  IMAD.WIDE.U32 R86, R86, -0x326172a9, RZ ;  /* 0xcd9e8d5756567825 */ /* 0x000fe600078e00ff */
[-C--:B------:R-:W-:Y:S01]  /*4ba0*/  @!P4 ISETP.GE.AND P6, PT, R2, R76.reuse, PT ;  /* 0x0000004c0200c20c */ /* 0x080fe20003fc6270 */
[----:B------:R-:W-:Y:S01]  /*4bb0*/  IMAD.WIDE.U32 R82, R82, -0x326172a9, RZ ;  /* 0xcd9e8d5752527825 */ /* 0x000fe200078e00ff */
[-C--:B------:R-:W-:Y:S02]  /*4bc0*/  @!P4 ISETP.GE.AND P5, PT, R2, R77.reuse, PT ;  /* 0x0000004d0200c20c */ /* 0x080fe40003fa6270 */
[----:B------:R-:W-:Y:S02]  /*4bd0*/  LOP3.LUT R84, R88, UR53, R87, 0x96, !PT ;  /* 0x0000003558547c12 */ /* 0x000fe4000f8e9657 */
[----:B------:R-:W4:Y:S03]  /*4be0*/  LDL R87, [R1+0x64] ;  /* 0x0000640001577983 */ /* 0x000f260000100800 */
[----:B------:R-:W-:Y:S05]  /*4bf0*/  IMAD.WIDE.U32 R84, R84, -0x2daee0ad, RZ ;  /* 0xd2511f5354547825 */ /* 0x000fea00078e00ff */
[----:B------:R-:W-:Y:S05]  /*4c00*/  LOP3.LUT R68, R90, UR48, R85, 0x96, !PT ;  /* 0x000000305a447c12 */ /* 0x000fea000f8e9655 */
[----:B------:R-:W-:Y:S01]  /*4c10*/  IMAD.WIDE.U32 R68, R68, -0x326172a9, RZ ;  /* 0xcd9e8d5744447825 */ /* 0x000fe200078e00ff */
[C---:B--2---:R-:W-:Y:S03]  /*4c20*/  FSETP.NEU.FTZ.AND P0, PT, R92.reuse, -INF , PT ;  /* 0xff8000005c00780b */ /* 0x044fe60003f1d000 */
[----:B------:R-:W-:Y:S02]  /*4c30*/  FMUL.FTZ R80, R92, 1.4426950216293334961 ;  /* 0x3fb8aa3b5c507820 */ /* 0x000fe40000410000 */
[----:B------:R-:W2:Y:S01]  /*4c40*/  LDL R92, [R1+0x70] ;  /* 0x00007000015c7983 */ /* 0x000ea20000100800 */
[C---:B-----5:R-:W-:Y:S01]  /*4c50*/  FADD.FTZ R5, R81.reuse, R5 ;  /* 0x0000000551057221 */ /* 0x060fe20000010000 */
[----:B------:R-:W-:Y:S01]  /*4c60*/  FADD.FTZ R7, R81, R7 ;  /* 0x0000000751077221 */ /* 0x000fe20000010000 */
[----:B------:R-:W-:Y:S01]  /*4c70*/  FSEL R2, R80, RZ, P0 ;  /* 0x000000ff50027208 */ /* 0x000fe20000000000 */
[----:B------:R-:W5:Y:S01]  /*4c80*/  LDL R81, [R1+0x6c] ;  /* 0x00006c0001517983 */ /* 0x000f620000100800 */
[C---:B------:R-:W-:Y:S01]  /*4c90*/  FMUL.FTZ R3, R95.reuse, 1.4426950216293334961 ;  /* 0x3fb8aa3b5f037820 */ /* 0x040fe20000410000 */
[----:B------:R-:W-:Y:S01]  /*4ca0*/  FSETP.NEU.FTZ.AND P3, PT, R95, -INF , PT ;  /* 0xff8000005f00780b */ /* 0x000fe20003f7d000 */
[----:B------:R-:W-:Y:S01]  /*4cb0*/  @!P4 VIADD R80, R0, 0x8 ;  /* 0x000000080050c836 */ /* 0x000fe20000000000 */
[----:B------:R-:W-:Y:S01]  /*4cc0*/  @!P4 FSEL R5, R5, -INF , !P6 ;  /* 0xff8000000505c808 */ /* 0x000fe20007000000 */
[C---:B------:R-:W-:Y:S01]  /*4cd0*/  FADD.FTZ R4, R94.reuse, R4 ;  /* 0x000000045e047221 */ /* 0x040fe20000010000 */
[----:B------:R-:W-:Y:S01]  /*4ce0*/  FSEL R3, R3, RZ, P3 ;  /* 0x000000ff03037208 */ /* 0x000fe20001800000 */
[----:B------:R-:W-:Y:S01]  /*4cf0*/  FADD.FTZ R6, R94, R6 ;  /* 0x000000065e067221 */ /* 0x000fe20000010000 */
[-C--:B------:R-:W-:Y:S02]  /*4d00*/  @!P4 ISETP.GE.AND P3, PT, R0, R76.reuse, PT ;  /* 0x0000004c0000c20c */ /* 0x080fe40003f66270 */
[-C--:B------:R-:W-:Y:S01]  /*4d10*/  @!P4 ISETP.GE.AND P0, PT, R80, R76.reuse, PT ;  /* 0x0000004c5000c20c */ /* 0x080fe20003f06270 */
[--C-:B------:R-:W-:Y:S01]  /*4d20*/  FFMA.FTZ R5, R5, UR14, -R3.reuse ;  /* 0x0000000e05057c23 */ /* 0x100fe20008010803 */
[----:B------:R-:W-:Y:S02]  /*4d30*/  @!P4 FSEL R4, R4, -INF , !P3 ;  /* 0xff8000000404c808 */ /* 0x000fe40005800000 */
[-C--:B------:R-:W-:Y:S01]  /*4d40*/  @!P4 ISETP.GE.AND P3, PT, R80, R77.reuse, PT ;  /* 0x0000004d5000c20c */ /* 0x080fe20003f66270 */
[C---:B------:R-:W-:Y:S01]  /*4d50*/  @!P4 VIADD R80, R0.reuse, 0x9 ;  /* 0x000000090050c836 */ /* 0x040fe20000000000 */
[-C--:B------:R-:W-:Y:S01]  /*4d60*/  @!P4 ISETP.GE.AND P6, PT, R0, R77.reuse, PT ;  /* 0x0000004d0000c20c */ /* 0x080fe20003fc6270 */
[----:B------:R-:W-:Y:S01]  /*4d70*/  FFMA.FTZ R95, R4, UR14, -R3 ;  /* 0x0000000e045f7c23 */ /* 0x000fe20008010803 */
[----:B------:R-:W-:Y:S01]  /*4d80*/  @!P4 FSEL R7, R7, -INF , !P5 ;  /* 0xff8000000707c808 */ /* 0x000fe20006800000 */
[----:B------:R-:W-:Y:S01]  /*4d90*/  @!P4 VIADD R4, R0, 0x11 ;  /* 0x000000110004c836 */ /* 0x000fe20000000000 */
[----:B------:R-:W-:Y:S01]  /*4da0*/  @!P4 FSEL R6, R6, -INF , !P6 ;  /* 0xff8000000606c808 */ /* 0x000fe20007000000 */
[----:B------:R-:W-:Y:S01]  /*4db0*/  MUFU.EX2 R94, R5 ;  /* 0x00000005005e7308 */ /* 0x000fe20000000800 */
[CC--:B------:R-:W-:Y:S01]  /*4dc0*/  @!P4 ISETP.GE.AND P6, PT, R80.reuse, R76.reuse, PT ;  /* 0x0000004c5000c20c */ /* 0x0c0fe20003fc6270 */
[--C-:B------:R-:W-:Y:S01]  /*4dd0*/  FFMA.FTZ R7, R7, UR14, -R2.reuse ;  /* 0x0000000e07077c23 */ /* 0x100fe20008010802 */
[-C--:B------:R-:W-:Y:S01]  /*4de0*/  @!P4 ISETP.GE.AND P5, PT, R80, R77.reuse, PT ;  /* 0x0000004d5000c20c */ /* 0x080fe20003fa6270 */
[----:B------:R-:W-:Y:S02]  /*4df0*/  @!P4 VIADD R80, R0, 0x10 ;  /* 0x000000100050c836 */ /* 0x000fe40000000000 */
[----:B------:R-:W-:Y:S04]  /*4e00*/  FFMA.FTZ R6, R6, UR14, -R2 ;  /* 0x0000000e06067c23 */ /* 0x000fe80008010802 */
[----:B------:R-:W1:Y:S01]  /*4e10*/  MUFU.EX2 R95, R95 ;  /* 0x0000005f005f7308 */ /* 0x000e620000000800 */
[C---:B---3--:R-:W-:Y:S01]  /*4e20*/  FADD.FTZ R8, R93.reuse, R8 ;  /* 0x000000085d087221 */ /* 0x048fe20000010000 */
[----:B------:R-:W-:Y:S08]  /*4e30*/  FADD.FTZ R10, R93, R10 ;  /* 0x0000000a5d0a7221 */ /* 0x000ff00000010000 */
[----:B------:R3:W-:Y:S01]  /*4e40*/  MUFU.EX2 R93, R6 ;  /* 0x00000006005d7308 */ /* 0x0007e20000000800 */
[----:B----4-:R-:W-:Y:S01]  /*4e50*/  FADD.FTZ R13, R96, R13 ;  /* 0x0000000d600d7221 */ /* 0x010fe20000010000 */
[----:B------:R-:W-:Y:S01]  /*4e60*/  @!P4 FSEL R8, R8, -INF , !P0 ;  /* 0xff8000000808c808 */ /* 0x000fe20004000000 */
[----:B------:R-:W-:Y:S01]  /*4e70*/  FADD.FTZ R15, R96, R15 ;  /* 0x0000000f600f7221 */ /* 0x000fe20000010000 */
[-C--:B------:R-:W-:Y:S02]  /*4e80*/  @!P4 ISETP.GE.AND P0, PT, R80, R76.reuse, PT ;  /* 0x0000004c5000c20c */ /* 0x080fe40003f06270 */
[----:B------:R-:W-:Y:S01]  /*4e90*/  @!P4 FSEL R10, R10, -INF , !P3 ;  /* 0xff8000000a0ac808 */ /* 0x000fe20005800000 */
[----:B------:R-:W-:Y:S01]  /*4ea0*/  FFMA.FTZ R8, R8, UR14, -R3 ;  /* 0x0000000e08087c23 */ /* 0x000fe20008010803 */
[-C--:B------:R-:W-:Y:S03]  /*4eb0*/  @!P4 ISETP.GE.AND P3, PT, R4, R76.reuse, PT ;  /* 0x0000004c0400c20c */ /* 0x080fe60003f66270 */
[----:B------:R-:W-:Y:S01]  /*4ec0*/  FFMA.FTZ R10, R10, UR14, -R2 ;  /* 0x0000000e0a0a7c23 */ /* 0x000fe20008010802 */
[----:B------:R-:W-:Y:S01]  /*4ed0*/  @!P4 FSEL R13, R13, -INF , !P3 ;  /* 0xff8000000d0dc808 */ /* 0x000fe20005800000 */
[----:B------:R-:W-:Y:S01]  /*4ee0*/  MUFU.EX2 R91, R8 ;  /* 0x00000008005b7308 */ /* 0x000fe20000000800 */
[----:B---3--:R-:W-:Y:S03]  /*4ef0*/  LOP3.LUT R6, R82, UR43, R69, 0x96, !PT ;  /* 0x0000002b52067c12 */ /* 0x008fe6000f8e9645 */
[----:B------:R-:W-:Y:S06]  /*4f00*/  FFMA.FTZ R13, R13, UR14, -R3 ;  /* 0x0000000e0d0d7c23 */ /* 0x000fec0008010803 */
[----:B------:R-:W-:Y:S01]  /*4f10*/  MUFU.EX2 R90, R10 ;  /* 0x0000000a005a7308 */ /* 0x000fe20000000800 */
[C---:B------:R-:W-:Y:S01]  /*4f20*/  FADD.FTZ R16, R87.reuse, R16 ;  /* 0x0000001057107221 */ /* 0x040fe20000010000 */
[----:B------:R-:W-:Y:S01]  /*4f30*/  FADD.FTZ R18, R87, R18 ;  /* 0x0000001257127221 */ /* 0x000fe20000010000 */
[C---:B--2---:R-:W-:Y:S01]  /*4f40*/  FADD.FTZ R9, R92.reuse, R9 ;  /* 0x000000095c097221 */ /* 0x044fe20000010000 */
[----:B------:R-:W-:Y:S06]  /*4f50*/  FADD.FTZ R11, R92, R11 ;  /* 0x0000000b5c0b7221 */ /* 0x000fec0000010000 */
[----:B------:R2:W-:Y:S01]  /*4f60*/  MUFU.EX2 R92, R7 ;  /* 0x00000007005c7308 */ /* 0x0005e20000000800 */
[----:B-----5:R-:W-:Y:S01]  /*4f70*/  FADD.FTZ R12, R81, R12 ;  /* 0x0000000c510c7221 */ /* 0x020fe20000010000 */
[----:B------:R-:W-:Y:S01]  /*4f80*/  @!P4 FSEL R9, R9, -INF , !P6 ;  /* 0xff8000000909c808 */ /* 0x000fe20007000000 */
[----:B------:R-:W-:Y:S01]  /*4f90*/  FADD.FTZ R14, R81, R14 ;  /* 0x0000000e510e7221 */ /* 0x000fe20000010000 */
[-C--:B------:R-:W-:Y:S02]  /*4fa0*/  @!P4 ISETP.GE.AND P6, PT, R80, R77.reuse, PT ;  /* 0x0000004d5000c20c */ /* 0x080fe40003fc6270 */
[----:B------:R-:W-:Y:S01]  /*4fb0*/  LOP3.LUT R80, R86, UR51, R83, 0x96, !PT ;  /* 0x0000003356507c12 */ /* 0x000fe2000f8e9653 */
[--C-:B------:R-:W-:Y:S01]  /*4fc0*/  FFMA.FTZ R9, R9, UR14, -R3.reuse ;  /* 0x0000000e09097c23 */ /* 0x100fe20008010803 */
[----:B------:R-:W3:Y:S01]  /*4fd0*/  LDL R86, [R1+0x54] ;  /* 0x0000540001567983 */ /* 0x000ee20000100800 */
[----:B------:R-:W-:Y:S02]  /*4fe0*/  @!P4 FSEL R11, R11, -INF , !P5 ;  /* 0xff8000000b0bc808 */ /* 0x000fe40006800000 */
[-C--:B------:R-:W-:Y:S01]  /*4ff0*/  @!P4 ISETP.GE.AND P5, PT, R4, R77.reuse, PT ;  /* 0x0000004d0400c20c */ /* 0x080fe20003fa6270 */
[----:B------:R-:W-:Y:S01]  /*5000*/  @!P4 VIADD R4, R0, 0x18 ;  /* 0x000000180004c836 */ /* 0x000fe20000000000 */
[----:B------:R-:W-:Y:S01]  /*5010*/  @!P4 FSEL R12, R12, -INF , !P0 ;  /* 0xff8000000c0cc808 */ /* 0x000fe20004000000 */
[--C-:B------:R-:W-:Y:S01]  /*5020*/  FFMA.FTZ R11, R11, UR14, -R2.reuse ;  /* 0x0000000e0b0b7c23 */ /* 0x100fe20008010802 */
[----:B------:R-:W-:Y:S01]  /*5030*/  @!P4 VIADD R0, R0, 0x19 ;  /* 0x000000190000c836 */ /* 0x000fe20000000000 */
[----:B------:R-:W4:Y:S01]  /*5040*/  MUFU.EX2 R89, R9 ;  /* 0x0000000900597308 */ /* 0x000f220000000800 */
[-C--:B------:R-:W-:Y:S01]  /*5050*/  @!P4 ISETP.GE.AND P0, PT, R4, R76.reuse, PT ;  /* 0x0000004c0400c20c */ /* 0x080fe20003f06270 */
[----:B------:R-:W-:Y:S01]  /*5060*/  IMAD.WIDE.U32 R80, R80, -0x2daee0ad, RZ ;  /* 0xd2511f5350507825 */ /* 0x000fe200078e00ff */
[----:B------:R-:W-:Y:S02]  /*5070*/  @!P4 FSEL R14, R14, -INF , !P6 ;  /* 0xff8000000e0ec808 */ /* 0x000fe40007000000 */
[----:B------:R-:W-:Y:S01]  /*5080*/  @!P4 ISETP.GE.AND P3, PT, R0, R76, PT ;  /* 0x0000004c0000c20c */ /* 0x000fe20003f66270 */
[----:B--2---:R-:W-:Y:S01]  /*5090*/  IMAD.WIDE.U32 R6, R6, -0x2daee0ad, RZ ;  /* 0xd2511f5306067825 */ /* 0x004fe200078e00ff */
[----:B------:R-:W2:Y:S03]  /*50a0*/  LDL R76, [R1+0x1c] ;  /* 0x00001c00014c7983 */ /* 0x000ea60000100800 */
[----:B------:R5:W-:Y:S01]  /*50b0*/  MUFU.EX2 R88, R11 ;  /* 0x0000000b00587308 */ /* 0x000be20000000800 */
[-C--:B------:R-:W-:Y:S01]  /*50c0*/  @!P4 ISETP.GE.AND P6, PT, R4, R77.reuse, PT ;  /* 0x0000004d0400c20c */ /* 0x080fe20003fc6270 */
[----:B------:R-:W-:Y:S01]  /*50d0*/  FFMA.FTZ R12, R12, UR14, -R3 ;  /* 0x0000000e0c0c7c23 */ /* 0x000fe20008010803 */
[----:B------:R-:W-:Y:S01]  /*50e0*/  LOP3.LUT R4, R84, UR34, R81, 0x96, !PT ;  /* 0x0000002254047c12 */ /* 0x000fe2000f8e9651 */
[--C-:B------:R-:W-:Y:S01]  /*50f0*/  FFMA.FTZ R14, R14, UR14, -R2.reuse ;  /* 0x0000000e0e0e7c23 */ /* 0x100fe20008010802 */
[----:B------:R-:W-:Y:S02]  /*5100*/  @!P4 FSEL R15, R15, -INF , !P5 ;  /* 0xff8000000f0fc808 */ /* 0x000fe40006800000 */
[----:B------:R-:W-:Y:S01]  /*5110*/  @!P4 ISETP.GE.AND P5, PT, R0, R77, PT ;  /* 0x0000004d0000c20c */ /* 0x000fe20003fa6270 */
[----:B------:R-:W-:Y:S01]  /*5120*/  IMAD.WIDE.U32 R4, R4, -0x326172a9, RZ ;  /* 0xcd9e8d5704047825 */ /* 0x000fe200078e00ff */
[----:B------:R-:W-:Y:S01]  /*5130*/  LOP3.LUT R0, R80, UR23, R7, 0x96, !PT ;  /* 0x0000001750007c12 */ /* 0x000fe2000f8e9607 */
[----:B------:R1:W-:Y:S01]  /*5140*/  MUFU.EX2 R87, R12 ;  /* 0x0000000c00577308 */ /* 0x0003e20000000800 */
[----:B------:R-:W-:Y:S01]  /*5150*/  PRMT R69, R6, 0x7770, RZ ;  /* 0x0000777006457816 */ /* 0x000fe200000000ff */
[----:B------:R-:W-:Y:S01]  /*5160*/  FFMA.FTZ R15, R15, UR14, -R2 ;  /* 0x0000000e0f0f7c23 */ /* 0x000fe20008010802 */
[----:B------:R-:W-:Y:S02]  /*5170*/  LOP3.LUT R5, R68, UR29, R5, 0x96, !PT ;  /* 0x0000001d44057c12 */ /* 0x000fe4000f8e9605 */
[C---:B------:R-:W-:Y:S01]  /*5180*/  PRMT R68, R4.reuse, 0x7772, RZ ;  /* 0x0000777204447816 */ /* 0x040fe200000000ff */
[----:B-----5:R-:W5:Y:S01]  /*5190*/  LDL R11, [R1+0x7c] ;  /* 0x00007c00010b7983 */ /* 0x020f620000100800 */
[C---:B------:R-:W-:Y:S03]  /*51a0*/  PRMT R7, R4.reuse, 0x7770, RZ ;  /* 0x0000777004077816 */ /* 0x040fe600000000ff */
[----:B------:R-:W-:Y:S01]  /*51b0*/  MUFU.EX2 R84, R13 ;  /* 0x0000000d00547308 */ /* 0x000fe20000000800 */
[C---:B------:R-:W-:Y:S02]  /*51c0*/  PRMT R9, R4.reuse, 0x7771, RZ ;  /* 0x0000777104097816 */ /* 0x040fe400000000ff */
[----:B------:R-:W-:Y:S02]  /*51d0*/  PRMT R8, R4, 0x7773, RZ ;  /* 0x0000777304087816 */ /* 0x000fe400000000ff */
[C---:B------:R-:W-:Y:S02]  /*51e0*/  LOP3.LUT R4, R5.reuse, 0xffff, RZ, 0xc0, !PT ;  /* 0x0000ffff05047812 */ /* 0x040fe400078ec0ff */
[C---:B------:R-:W-:Y:S03]  /*51f0*/  PRMT R71, R6.reuse, 0x7771, RZ ;  /* 0x0000777106477816 */ /* 0x040fe600000000ff */
[----:B------:R-:W-:Y:S01]  /*5200*/  MUFU.EX2 R85, R15 ;  /* 0x0000000f00557308 */ /* 0x000fe20000000800 */
[C---:B------:R-:W-:Y:S02]  /*5210*/  PRMT R70, R6.reuse, 0x7772, RZ ;  /* 0x0000777206467816 */ /* 0x040fe400000000ff */
[----:B------:R-:W-:Y:S02]  /*5220*/  PRMT R10, R6, 0x7773, RZ ;  /* 0x00007773060a7816 */ /* 0x000fe400000000ff */
[C---:B------:R-:W-:Y:S02]  /*5230*/  LOP3.LUT R6, R5.reuse, 0xff, RZ, 0xc0, !PT ;  /* 0x000000ff05067812 */ /* 0x040fe400078ec0ff */
[----:B------:R-:W-:Y:S02]  /*5240*/  SHF.R.U32.HI R4, RZ, 0x8, R4 ;  /* 0x00000008ff047819 */ /* 0x000fe40000011604 */
[----:B------:R-:W-:Y:S02]  /*5250*/  @!P4 FSEL R16, R16, -INF , !P0 ;  /* 0xff8000001010c808 */ /* 0x000fe40004000000 */
[----:B------:R-:W-:Y:S02]  /*5260*/  ISETP.LE.U32.AND P0, PT, R6, UR15, PT ;  /* 0x0000000f06007c0c */ /* 0x000fe4000bf03070 */
[----:B------:R-:W-:Y:S01]  /*5270*/  LOP3.LUT R4, R4, 0xffff, RZ, 0xc0, !PT ;  /* 0x0000ffff04047812 */ /* 0x000fe200078ec0ff */
[----:B------:R-:W-:Y:S01]  /*5280*/  FFMA.FTZ R16, R16, UR14, -R3 ;  /* 0x0000000e10107c23 */ /* 0x000fe20008010803 */
[----:B------:R-:W-:Y:S02]  /*5290*/  PRMT R6, R5, 0x7632, R6 ;  /* 0x0000763205067816 */ /* 0x000fe40000000006 */
[----:B------:R-:W-:Y:S01]  /*52a0*/  @!P4 FSEL R18, R18, -INF , !P6 ;  /* 0xff8000001212c808 */ /* 0x000fe20007000000 */
[----:B------:R-:W4:Y:S01]  /*52b0*/  MUFU.EX2 R82, R16 ;  /* 0x0000001000527308 */ /* 0x000f220000000800 */
[----:B------:R-:W-:Y:S02]  /*52c0*/  SHF.R.U32.HI R5, RZ, 0x18, R5 ;  /* 0x00000018ff057819 */ /* 0x000fe40000011605 */
[----:B-1----:R-:W-:Y:S01]  /*52d0*/  LOP3.LUT R12, R247, 0x38, RZ, 0xc0, !PT ;  /* 0x00000038f70c7812 */ /* 0x002fe200078ec0ff */
[--C-:B------:R-:W-:Y:S02]  /*52e0*/  FFMA.FTZ R18, R18, UR14, -R2.reuse ;  /* 0x0000000e12127c23 */ /* 0x100fe40008010802 */
[----:B------:R-:W-:Y:S01]  /*52f0*/  @!P0 FADD.FTZ R95, -R95, -RZ ;  /* 0x800000ff5f5f8221 */ /* 0x000fe20000010100 */
[----:B------:R-:W-:Y:S03]  /*5300*/  ISETP.GT.U32.AND P0, PT, R9, UR15, PT ;  /* 0x0000000f09007c0c */ /* 0x000fe6000bf04070 */
[----:B------:R-:W-:Y:S01]  /*5310*/  MUFU.EX2 R83, R18 ;  /* 0x0000001200537308 */ /* 0x000fe20000000800 */
[----:B------:R-:W-:Y:S09]  /*5320*/  LOP3.LUT R12, R12, 0x20, R249, 0x78, !PT ;  /* 0x000000200c0c7812 */ /* 0x000ff200078e78f9 */
[----:B----4-:R-:W-:Y:S01]  /*5330*/  @P0 FADD.FTZ R89, -R89, -RZ ;  /* 0x800000ff59590221 */ /* 0x010fe20000010100 */
[----:B------:R-:W-:Y:S11]  /*5340*/  ISETP.LE.U32.AND P0, PT, R69, UR15, PT ;  /* 0x0000000f45007c0c */ /* 0x000ff6000bf03070 */
[----:B------:R-:W-:Y:S02]  /*5350*/  @!UPT UIADD3 URZ, UPT, UPT, URZ, URZ, URZ ;  /* 0x000000fffffff290 */ /* 0x000fe4000fffe0ff */
[----:B------:R-:W-:Y:S01]  /*5360*/  @!P0 FADD.FTZ R82, -R82, -RZ ;  /* 0x800000ff52528221 */ /* 0x000fe20000010100 */
[C---:B---3--:R-:W-:Y:S01]  /*5370*/  FADD.FTZ R17, R86.reuse, R17 ;  /* 0x0000001156117221 */ /* 0x048fe20000010000 */
[----:B------:R-:W-:Y:S02]  /*5380*/  FADD.FTZ R19, R86, R19 ;  /* 0x0000001356137221 */ /* 0x000fe40000010000 */
[----:B------:R-:W1:Y:S02]  /*5390*/  MUFU.EX2 R86, R14 ;  /* 0x0000000e00567308 */ /* 0x000e640000000800 */
[----:B------:R-:W-:Y:S02]  /*53a0*/  @!P4 FSEL R17, R17, -INF , !P3 ;  /* 0xff8000001111c808 */ /* 0x000fe40005800000 */
[----:B------:R-:W-:Y:S02]  /*53b0*/  ISETP.LE.U32.AND P3, PT, R4, UR15, PT ;  /* 0x0000000f04007c0c */ /* 0x000fe4000bf63070 */
[----:B------:R-:W-:Y:S01]  /*53c0*/  LOP3.LUT R4, R6, 0xff, RZ, 0xc0, !PT ;  /* 0x000000ff06047812 */ /* 0x000fe200078ec0ff */
[----:B------:R-:W-:Y:S01]  /*53d0*/  FFMA.FTZ R3, R17, UR14, -R3 ;  /* 0x0000000e11037c23 */ /* 0x000fe20008010803 */
[----:B------:R-:W-:Y:S02]  /*53e0*/  @!P4 FSEL R19, R19, -INF , !P5 ;  /* 0xff8000001313c808 */ /* 0x000fe40006800000 */
[----:B------:R-:W-:Y:S01]  /*53f0*/  ISETP.LE.U32.AND P6, PT, R4, UR15, PT ;  /* 0x0000000f04007c0c */ /* 0x000fe2000bfc3070 */
[----:B------:R-:W3:Y:S01]  /*5400*/  MUFU.EX2 R80, R3 ;  /* 0x0000000300507308 */ /* 0x000ee20000000800 */
[----:B------:R-:W-:Y:S01]  /*5410*/  ISETP.LE.U32.AND P5, PT, R5, UR15, PT ;  /* 0x0000000f05007c0c */ /* 0x000fe2000bfa3070 */
[----:B------:R-:W-:Y:S01]  /*5420*/  FFMA.FTZ R2, R19, UR14, -R2 ;  /* 0x0000000e13027c23 */ /* 0x000fe20008010802 */
[----:B------:R-:W-:Y:S02]  /*5430*/  ISETP.LE.U32.AND P4, PT, R7, UR15, PT ;  /* 0x0000000f07007c0c */ /* 0x000fe4000bf83070 */
[----:B------:R-:W-:Y:S01]  /*5440*/  LOP3.LUT R6, R248, 0xc00, RZ, 0xc0, !PT ;  /* 0x00000c00f8067812 */ /* 0x000fe200078ec0ff */
[----:B------:R-:W-:Y:S01]  /*5450*/  @!P3 FADD.FTZ R94, -R94, -RZ ;  /* 0x800000ff5e5eb221 */ /* 0x000fe20000010100 */
[----:B------:R-:W-:Y:S03]  /*5460*/  LOP3.LUT R4, R0, 0xffff, RZ, 0xc0, !PT ;  /* 0x0000ffff00047812 */ /* 0x000fe600078ec0ff */
[----:B------:R4:W2:Y:S01]  /*5470*/  MUFU.EX2 R81, R2 ;  /* 0x0000000200517308 */ /* 0x0008a20000000800 */
[----:B------:R-:W-:Y:S01]  /*5480*/  ISETP.GT.U32.AND P3, PT, R68, UR15, PT ;  /* 0x0000000f44007c0c */ /* 0x000fe2000bf64070 */
[----:B------:R-:W1:Y:S01]  /*5490*/  S2R R248, SR_TID.X ;  /* 0x0000000000f87919 */ /* 0x000e620000002100 */
[----:B------:R-:W-:Y:S01]  /*54a0*/  LOP3.LUT R6, R6, 0x6, R247, 0xf8, !PT ;  /* 0x0000000606067812 */ /* 0x000fe200078ef8f7 */
[----:B------:R-:W-:Y:S01]  /*54b0*/  @!P6 FADD.FTZ R93, -R93, -RZ ;  /* 0x800000ff5d5de221 */ /* 0x000fe20000010100 */
[----:B------:R-:W-:Y:S01]  /*54c0*/  LOP3.LUT R5, R0, 0xff, RZ, 0xc0, !PT ;  /* 0x000000ff00057812 */ /* 0x000fe200078ec0ff */
[----:B------:R-:W-:Y:S01]  /*54d0*/  @!P5 FADD.FTZ R92, -R92, -RZ ;  /* 0x800000ff5c5cd221 */ /* 0x000fe20000010100 */
[----:B------:R-:W-:Y:S01]  /*54e0*/  SHF.R.U32.HI R4, RZ, 0x8, R4 ;  /* 0x00000008ff047819 */ /* 0x000fe20000011604 */
[----:B------:R-:W-:Y:S01]  /*54f0*/  @!P4 FADD.FTZ R91, -R91, -RZ ;  /* 0x800000ff5b5bc221 */ /* 0x000fe20000010100 */
[----:B------:R-:W-:Y:S02]  /*5500*/  ISETP.GT.U32.AND P6, PT, R8, UR15, PT ;  /* 0x0000000f08007c0c */ /* 0x000fe4000bfc4070 */
[----:B------:R-:W-:Y:S02]  /*5510*/  ISETP.LE.U32.AND P5, PT, R5, UR15, PT ;  /* 0x0000000f05007c0c */ /* 0x000fe4000bfa3070 */
[----:B------:R-:W-:Y:S01]  /*5520*/  LOP3.LUT R6, R6, R12, R246, 0xfe, !PT ;  /* 0x0000000c06067212 */ /* 0x000fe200078efef6 */
[----:B------:R-:W-:Y:S01]  /*5530*/  IMAD.MOV.U32 R12, RZ, RZ, 0x10 ;  /* 0x00000010ff0c7424 */ /* 0x000fe200078e00ff */
[----:B------:R-:W-:Y:S01]  /*5540*/  LOP3.LUT R4, R4, 0xffff, RZ, 0xc0, !PT ;  /* 0x0000ffff04047812 */ /* 0x000fe200078ec0ff */
[----:B------:R-:W-:Y:S01]  /*5550*/  @P3 FADD.FTZ R90, -R90, -RZ ;  /* 0x800000ff5a5a3221 */ /* 0x000fe20000010100 */
[----:B------:R-:W-:Y:S01]  /*5560*/  PRMT R5, R0, 0x7632, R5 ;  /* 0x0000763200057816 */ /* 0x000fe20000000005 */
[----:B----4-:R-:W4:Y:S01]  /*5570*/  LDG.E R2, desc[UR38][R78.64] ;  /* 0x000000264e027981 */ /* 0x010f22000c1e1900 */
[----:B------:R-:W-:Y:S02]  /*5580*/  ISETP.LE.U32.AND P4, PT, R4, UR15, PT ;  /* 0x0000000f04007c0c */ /* 0x000fe4000bf83070 */
[----:B------:R-:W-:Y:S01]  /*5590*/  LOP3.LUT R4, R5, 0xff, RZ, 0xc0, !PT ;  /* 0x000000ff05047812 */ /* 0x000fe200078ec0ff */
[----:B------:R-:W-:Y:S01]  /*55a0*/  @P6 FADD.FTZ R88, -R88, -RZ ;  /* 0x800000ff58586221 */ /* 0x000fe20000010100 */
[----:B------:R-:W-:Y:S01]  /*55b0*/  SHF.R.U32.HI R3, RZ, 0x18, R0 ;  /* 0x00000018ff037819 */ /* 0x000fe20000011600 */
[----:B------:R-:W-:Y:S01]  /*55c0*/  @!P5 FADD.FTZ R87, -R87, -RZ ;  /* 0x800000ff5757d221 */ /* 0x000fe20000010100 */
[C---:B------:R-:W-:Y:S02]  /*55d0*/  LEA R96, R6.reuse, UR4, 0x1 ;  /* 0x0000000406607c11 */ /* 0x040fe4000f8e08ff */
[----:B------:R-:W-:Y:S02]  /*55e0*/  LEA R0, R6, UR5, 0x1 ;  /* 0x0000000506007c11 */ /* 0x000fe4000f8e08ff */
[----:B------:R-:W-:Y:S02]  /*55f0*/  SEL R12, R12, 0xfffffff0, !P1 ;  /* 0xfffffff00c0c7807 */ /* 0x000fe40004800000 */
[----:B------:R-:W-:Y:S01]  /*5600*/  F2FP.RELU.F16.F32.PACK_AB R7, R94, R95 ;  /* 0x0000005f5e07723e */ /* 0x000fe200000008ff */
[----:B------:R-:W-:Y:S01]  /*5610*/  @!P4 FADD.FTZ R84, -R84, -RZ ;  /* 0x800000ff5454c221 */ /* 0x000fe20000010100 */
[----:B------:R-:W-:Y:S01]  /*5620*/  F2FP.RELU.F16.F32.PACK_AB R6, R92, R93 ;  /* 0x0000005d5c06723e */ /* 0x000fe200000008ff */
[----:B------:R-:W-:Y:S01]  /*5630*/  IMAD.IADD R97, R0, 0x1, R12 ;  /* 0x0000000100617824 */ /* 0x000fe200078e020c */
[----:B------:R-:W-:Y:S01]  /*5640*/  ISETP.LE.U32.AND P3, PT, R4, UR15, PT ;  /* 0x0000000f04007c0c */ /* 0x000fe2000bf63070 */
[----:B------:R-:W-:Y:S01]  /*5650*/  STS [R96+0x14000], R7 ;  /* 0x0140000760007388 */ /* 0x000fe20000000800 */
[----:B------:R-:W-:Y:S01]  /*5660*/  F2FP.RELU.F16.F32.PACK_AB R5, R89, R91 ;  /* 0x0000005b5905723e */ /* 0x000fe200000008ff */
[----:B-1----:R-:W-:Y:S01]  /*5670*/  IMAD.SHL.U32 R249, R248, 0x8, RZ ;  /* 0x00000008f8f97824 */ /* 0x002fe200078e00ff */
[----:B------:R-:W-:Y:S01]  /*5680*/  F2FP.RELU.F16.F32.PACK_AB R4, R88, R90 ;  /* 0x0000005a5804723e */ /* 0x000fe200000008ff */
[----:B------:R1:W-:Y:S01]  /*5690*/  STS [R96+0x14400], R6 ;  /* 0x0144000660007388 */ /* 0x0003e20000000800 */
[----:B------:R-:W-:Y:S01]  /*56a0*/  ISETP.GT.U32.AND P6, PT, R71, UR15, PT ;  /* 0x0000000f47007c0c */ /* 0x000fe2000bfc4070 */
[----:B------:R-:W-:Y:S01]  /*56b0*/  IMAD.SHL.U32 R248, R250, 0x40, RZ ;  /* 0x00000040faf87824 */ /* 0x000fe200078e00ff */
[----:B------:R-:W-:Y:S01]  /*56c0*/  ISETP.GT.U32.AND P5, PT, R70, UR15, PT ;  /* 0x0000000f46007c0c */ /* 0x000fe2000bfa4070 */
[----:B------:R1:W-:Y:S01]  /*56d0*/  STS [R97], R5 ;  /* 0x0000000561007388 */ /* 0x0003e20000000800 */
[----:B------:R-:W-:Y:S02]  /*56e0*/  ISETP.GT.U32.AND P4, PT, R10, UR15, PT ;  /* 0x0000000f0a007c0c */ /* 0x000fe4000bf84070 */
[----:B-----5:R-:W-:Y:S01]  /*56f0*/  LEA R252, R11, UR4, 0x1 ;  /* 0x000000040bfc7c11 */ /* 0x020fe2000f8e08ff */
[----:B------:R5:W-:Y:S01]  /*5700*/  STS [R97+0x400], R4 ;  /* 0x0004000461007388 */ /* 0x000be20000000800 */
[----:B------:R-:W-:Y:S01]  /*5710*/  @!P3 FADD.FTZ R86, -R86, -RZ ;  /* 0x800000ff5656b221 */ /* 0x000fe20000010100 */
[----:B------:R-:W-:Y:S01]  /*5720*/  ISETP.LE.U32.AND P3, PT, R3, UR15, PT ;  /* 0x0000000f03007c0c */ /* 0x000fe2000bf63070 */
[----:B------:R-:W-:Y:S01]  /*5730*/  VIADD R3, R0, 0x20 ;  /* 0x0000002000037836 */ /* 0x000fe20000000000 */
[----:B------:R-:W-:Y:S01]  /*5740*/  FSETP.GE.FTZ.AND P0, PT, R94, RZ, PT ;  /* 0x000000ff5e00720b */ /* 0x000fe20003f16000 */
[----:B------:R-:W-:Y:S02]  /*5750*/  @P2 VIADD R3, R0, 0xffffffe0 ;  /* 0xffffffe000032836 */ /* 0x000fe40000000000 */
[----:B---3--:R-:W-:Y:S01]  /*5760*/  @P6 FADD.FTZ R80, -R80, -RZ ;  /* 0x800000ff50506221 */ /* 0x008fe20000010100 */
[--C-:B--2---:R-:W-:Y:S02]  /*5770*/  IMAD.IADD R246, R76, 0x1, R252.reuse ;  /* 0x000000014cf67824 */ /* 0x104fe400078e02fc */
[----:B------:R-:W-:Y:S01]  /*5780*/  @P5 FADD.FTZ R83, -R83, -RZ ;  /* 0x800000ff53535221 */ /* 0x000fe20000010100 */
[----:B------:R-:W-:Y:S02]  /*5790*/  IMAD.IADD R98, R12, 0x1, R3 ;  /* 0x000000010c627824 */ /* 0x000fe400078e0203 */
[----:B------:R-:W-:Y:S01]  /*57a0*/  @P4 FADD.FTZ R81, -R81, -RZ ;  /* 0x800000ff51514221 */ /* 0x000fe20000010100 */
[----:B------:R-:W-:Y:S01]  /*57b0*/  IMAD.IADD R245, R99, 0x1, R252 ;  /* 0x0000000163f57824 */ /* 0x000fe200078e02fc */
[----:B------:R-:W-:Y:S01]  /*57c0*/  STL [R1+0x4], R246 ;  /* 0x000004f601007387 */ /* 0x000fe20000100800 */
[----:B------:R-:W-:Y:S01]  /*57d0*/  FSETP.GE.FTZ.AND P5, PT, R91, RZ, PT ;  /* 0x000000ff5b00720b */ /* 0x000fe20003fb6000 */
[----:B------:R-:W-:Y:S01]  /*57e0*/  @!P3 FADD.FTZ R85, -R85, -RZ ;  /* 0x800000ff5555b221 */ /* 0x000fe20000010100 */
[----:B------:R-:W-:Y:S01]  /*57f0*/  F2FP.RELU.F16.F32.PACK_AB R0, R81, R83 ;  /* 0x000000535100723e */ /* 0x000fe200000008ff */
[----:B------:R-:W-:Y:S01]  /*5800*/  IMAD.IADD R244, R76, 0x1, R245 ;  /* 0x000000014cf47824 */ /* 0x000fe200078e02f5 */
[----:B-1----:R-:W-:Y:S01]  /*5810*/  F2FP.RELU.F16.F32.PACK_AB R6, R84, R87 ;  /* 0x000000575406723e */ /* 0x002fe200000008ff */
[----:B------:R-:W-:Y:S01]  /*5820*/  STL [R1], R245 ;  /* 0x000000f501007387 */ /* 0x000fe20000100800 */
[----:B------:R-:W-:Y:S02]  /*5830*/  FSETP.GE.FTZ.AND P3, PT, R95, RZ, PT ;  /* 0x000000ff5f00720b */ /* 0x000fe40003f76000 */
[----:B------:R-:W-:Y:S01]  /*5840*/  F2FP.RELU.F16.F32.PACK_AB R5, R85, R86 ;  /* 0x000000565505723e */ /* 0x000fe200000008ff */
[----:B------:R-:W-:Y:S01]  /*5850*/  STS [R3], R6 ;  /* 0x0000000603007388 */ /* 0x000fe20000000800 */
[----:B------:R-:W-:Y:S02]  /*5860*/  FSETP.GE.FTZ.AND P4, PT, R89, RZ, PT ;  /* 0x000000ff5900720b */ /* 0x000fe40003f96000 */
[----:B-----5:R-:W-:Y:S01]  /*5870*/  F2FP.RELU.F16.F32.PACK_AB R4, R80, R82 ;  /* 0x000000525004723e */ /* 0x020fe200000008ff */
[----:B------:R-:W-:Y:S01]  /*5880*/  STS [R3+0x400], R5 ;  /* 0x0004000503007388 */ /* 0x000fe20000000800 */
[----:B------:R-:W-:Y:S03]  /*5890*/  LOP3.LUT R248, R248, 0x1c0, RZ, 0xc0, !PT ;  /* 0x000001c0f8f87812 */ /* 0x000fe600078ec0ff */
[----:B------:R1:W-:Y:S01]  /*58a0*/  STS [R98+0x400], R0 ;  /* 0x0004000062007388 */ /* 0x0003e20000000800 */
[----:B------:R-:W-:Y:S01]  /*58b0*/  LOP3.LUT R248, R248, 0x38, R249, 0xf8, !PT ;  /* 0x00000038f8f87812 */ /* 0x000fe200078ef8f9 */
[C---:B------:R-:W-:Y:S02]  /*58c0*/  IMAD.SHL.U32 R249, R250.reuse, 0x40, RZ ;  /* 0x00000040faf97824 */ /* 0x040fe400078e00ff */
[----:B------:R-:W-:Y:S01]  /*58d0*/  STS [R98], R4 ;  /* 0x0000000462007388 */ /* 0x000fe20000000800 */
[----:B------:R-:W-:Y:S01]  /*58e0*/  IMAD.SHL.U32 R250, R250, 0x20, RZ ;  /* 0x00000020fafa7824 */ /* 0x000fe200078e00ff */
[----:B------:R-:W-:Y:S02]  /*58f0*/  LOP3.LUT R248, R248, 0x8, R251, 0x78, !PT ;  /* 0x00000008f8f87812 */ /* 0x000fe400078e78fb */
[----:B------:R-:W2:Y:S01]  /*5900*/  LDSM.16.M88.4 R16, [R252+0x6000] ;  /* 0x00600000fc10783b */ /* 0x000ea20000000200 */
[----:B------:R-:W-:Y:S07]  /*5910*/  LOP3.LUT R249, R249, 0x200, RZ, 0xc0, !PT ;  /* 0x00000200f9f97812 */ /* 0x000fee00078ec0ff */
[----:B------:R-:W3:Y:S08]  /*5920*/  LDSM.16.M88.4 R68, [R246+0x6000] ;  /* 0x00600000f644783b */ /* 0x000ef00000000200 */
[----:B------:R-:W5:Y:S08]  /*5930*/  LDSM.16.M88.4 R72, [R245+0x6000] ;  /* 0x00600000f548783b */ /* 0x000f700000000200 */
[----:B-1----:R1:W4:Y:S04]  /*5940*/  LDG.E R0, desc[UR38][R78.64+0x20] ;  /* 0x000020264e007981 */ /* 0x002328000c1e1900 */
[----:B------:R-:W-:Y:S01]  /*5950*/  STL [R1+0x8], R244 ;  /* 0x000008f401007387 */ /* 0x000fe20000100800 */
[C---:B--2---:R-:W-:Y:S08]  /*5960*/  HMMA.16816.F32 R4, R16.reuse, R148, RZ ;  /* 0x000000941004723c */ /* 0x044ff000000018ff */
[C---:B------:R-:W-:Y:S01]  /*5970*/  HMMA.16816.F32 R8, R16.reuse, R150, RZ ;  /* 0x000000961008723c */ /* 0x040fe200000018ff */
[----:B-1----:R-:W1:Y:S07]  /*5980*/  LDSM.16.M88.4 R76, [R244+0x6000] ;  /* 0x00600000f44c783b */ /* 0x002e6e0000000200 */
[C---:B------:R-:W-:Y:S08]  /*5990*/  HMMA.16816.F32 R12, R16.reuse, R152, RZ ;  /* 0x00000098100c723c */ /* 0x040ff000000018ff */
[----:B------:R-:W-:Y:S08]  /*59a0*/  HMMA.16816.F32 R16, R16, R154, RZ ;  /* 0x0000009a1010723c */ /* 0x000ff000000018ff */
[C---:B---3--:R-:W-:Y:S08]  /*59b0*/  HMMA.16816.F32 R4, R68.reuse, R156, R4 ;  /* 0x0000009c4404723c */ /* 0x048ff00000001804 */
[C---:B------:R-:W-:Y:S08]  /*59c0*/  HMMA.16816.F32 R8, R68.reuse, R158, R8 ;  /* 0x0000009e4408723c */ /* 0x040ff00000001808 */
[C---:B------:R-:W-:Y:S08]  /*59d0*/  HMMA.16816.F32 R12, R68.reuse, R160, R12 ;  /* 0x000000a0440c723c */ /* 0x040ff0000000180c */
[----:B------:R-:W-:Y:S01]  /*59e0*/  HMMA.16816.F32 R16, R68, R162, R16 ;  /* 0x000000a24410723c */ /* 0x000fe20000001810 */
[----:B------:R-:W2:Y:S07]  /*59f0*/  LDSM.16.M88.4 R68, [R252+0x8000] ;  /* 0x00800000fc44783b */ /* 0x000eae0000000200 */
[C---:B-----5:R-:W-:Y:S08]  /*5a00*/  HMMA.16816.F32 R4, R72.reuse, R164, R4 ;  /* 0x000000a44804723c */ /* 0x060ff00000001804 */
[C---:B------:R-:W-:Y:S08]  /*5a10*/  HMMA.16816.F32 R8, R72.reuse, R166, R8 ;  /* 0x000000a64808723c */ /* 0x040ff00000001808 */
[C---:B------:R-:W-:Y:S08]  /*5a20*/  HMMA.16816.F32 R12, R72.reuse, R168, R12 ;  /* 0x000000a8480c723c */ /* 0x040ff0000000180c */
[----:B------:R-:W-:Y:S01]  /*5a30*/  HMMA.16816.F32 R16, R72, R170, R16 ;  /* 0x000000aa4810723c */ /* 0x000fe20000001810 */
[----:B------:R-:W3:Y:S07]  /*5a40*/  LDSM.16.M88.4 R72, [R246+0x8000] ;  /* 0x00800000f648783b */ /* 0x000eee0000000200 */
        /* <DEDUP_REMOVED lines=10> */
[C---:B---3--:R-:W-:Y:S08]  /*5af0*/  HMMA.16816.F32 R4, R72.reuse, R188, R4 ;  /* 0x000000bc4804723c */ /* 0x048ff00000001804 */
        /* <DEDUP_REMOVED lines=13> */
[----:B------:R2:W5:Y:S07]  /*5bd0*/  LDSM.16.M88.4 R68, [R245+0xa000] ;  /* 0x00a00000f544783b */ /* 0x00056e0000000200 */
[C---:B---3--:R-:W-:Y:S08]  /*5be0*/  HMMA.16816.F32 R4, R72.reuse, R212, R4 ;  /* 0x000000d44804723c */ /* 0x048ff00000001804 */
[C---:B------:R-:W-:Y:S08]  /*5bf0*/  HMMA.16816.F32 R8, R72.reuse, R214, R8 ;  /* 0x000000d64808723c */ /* 0x040ff00000001808 */
[C---:B------:R-:W-:Y:S01]  /*5c00*/  HMMA.16816.F32 R12, R72.reuse, R216, R12 ;  /* 0x000000d8480c723c */ /* 0x040fe2000000180c */
[----:B--2---:R-:W2:Y:S07]  /*5c10*/  LDL R245, [R1+0x20] ;  /* 0x0000200001f57983 */ /* 0x004eae0000100800 */
[----:B------:R-:W-:Y:S01]  /*5c20*/  HMMA.16816.F32 R16, R72, R218, R16 ;  /* 0x000000da4810723c */ /* 0x000fe20000001810 */
[----:B------:R3:W4:Y:S07]  /*5c30*/  LDSM.16.M88.4 R72, [R244+0xa000] ;  /* 0x00a00000f448783b */ /* 0x00072e0000000200 */
[C---:B-1----:R-:W-:Y:S08]  /*5c40*/  HMMA.16816.F32 R4, R76.reuse, R220, R4 ;  /* 0x000000dc4c04723c */ /* 0x042ff00000001804 */
[C---:B------:R-:W-:Y:S08]  /*5c50*/  HMMA.16816.F32 R8, R76.reuse, R222, R8 ;  /* 0x000000de4c08723c */ /* 0x040ff00000001808 */
[C---:B------:R-:W-:Y:S01]  /*5c60*/  HMMA.16816.F32 R12, R76.reuse, R224, R12 ;  /* 0x000000e04c0c723c */ /* 0x040fe2000000180c */
[----:B---3--:R-:W3:Y:S07]  /*5c70*/  LDL R244, [R1+0x24] ;  /* 0x0000240001f47983 */ /* 0x008eee0000100800 */
[----:B------:R-:W-:Y:S08]  /*5c80*/  HMMA.16816.F32 R16, R76, R226, R16 ;  /* 0x000000e24c10723c */ /* 0x000ff00000001810 */
[C---:B-----5:R-:W-:Y:S08]  /*5c90*/  HMMA.16816.F32 R4, R68.reuse, R228, R4 ;  /* 0x000000e44404723c */ /* 0x060ff00000001804 */
[C---:B------:R-:W-:Y:S08]  /*5ca0*/  HMMA.16816.F32 R8, R68.reuse, R230, R8 ;  /* 0x000000e64408723c */ /* 0x040ff00000001808 */
[C---:B------:R-:W-:Y:S08]  /*5cb0*/  HMMA.16816.F32 R12, R68.reuse, R232, R12 ;  /* 0x000000e8440c723c */ /* 0x040ff0000000180c */
[----:B------:R-:W-:Y:S08]  /*5cc0*/  HMMA.16816.F32 R16, R68, R234, R16 ;  /* 0x000000ea4410723c */ /* 0x000ff00000001810 */
[C---:B----4-:R-:W-:Y:S08]  /*5cd0*/  HMMA.16816.F32 R4, R72.reuse, R236, R4 ;  /* 0x000000ec4804723c */ /* 0x050ff00000001804 */
        /* <DEDUP_REMOVED lines=44> */
[-C--:B------:R-:W-:Y:S01]  /*5fa0*/  FSEL R7, R7, R0.reuse, P0 ;  /* 0x0000000007077208 */ /* 0x080fe20000000000 */
        /* <DEDUP_REMOVED lines=9> */
[C---:B------:R-:W-:Y:S01]  /*6040*/  FADD.FTZ R7, -R0.reuse, R18 ;  /* 0x0000001200077221 */ /* 0x040fe20000010100 */
        /* <DEDUP_REMOVED lines=14> */
[----:B----4-:R-:W-:Y:S01]  /*6130*/  F2FP.F16.F32.PACK_AB R2, R85, R86 ;  /* 0x000000565502723e */ /* 0x010fe200000000ff */
        /* <DEDUP_REMOVED lines=11> */
[C---:B--2---:R-:W-:Y:S02]  /*61f0*/  LEA R3, R245.reuse, UR4, 0x1 ;  /* 0x00000004f5037c11 */ /* 0x044fe4000f8e08ff */
[----:B------:R-:W-:Y:S03]  /*6200*/  LEA R92, R245, UR5, 0x1 ;  /* 0x00000005f55c7c11 */ /* 0x000fe6000f8e08ff */
[----:B------:R-:W-:Y:S02]  /*6210*/  LDSM.16.MT88.4 R4, [R3+0x14000] ;  /* 0x014000000304783b */ /* 0x000fe40000004200 */
[----:B------:R-:W-:Y:S06]  /*6220*/  IMAD.IADD R92, R99, 0x1, R92 ;  /* 0x00000001635c7824 */ /* 0x000fec00078e025c */
[----:B------:R-:W-:Y:S08]  /*6230*/  LDSM.16.MT88.4 R12, [R92] ;  /* 0x000000005c0c783b */ /* 0x000ff00000004200 */
[----:B------:R-:W-:Y:S08]  /*6240*/  LDSM.16.MT88.4 R72, [R3+0x14800] ;  /* 0x014800000348783b */ /* 0x000ff00000004200 */
[----:B------:R-:W-:Y:S01]  /*6250*/  LDSM.16.MT88.4 R80, [R92+0x800] ;  /* 0x000800005c50783b */ /* 0x000fe20000004200 */
[----:B---3--:R-:W-:Y:S07]  /*6260*/  LEA R0, R244, UR4, 0x1 ;  /* 0x00000004f4007c11 */ /* 0x008fee000f8e08ff */
        /* <DEDUP_REMOVED lines=71> */
[----:B------:R-:W2:Y:S03]  /*66e0*/  LDL.LU R250, [R1+0x3c] ;  /* 0x00003c0001fa7983 */ /* 0x000ea60000300800 */
[----:B------:R-:W-:Y:S05]  /*66f0*/  IMAD.X R5, RZ, RZ, ~UR16, P0 ;  /* 0x80000010ff057e24 */ /* 0x000fea00080e06ff */
[----:B------:R-:W-:Y:S04]  /*6700*/  SHF.R.S64 R6, R6, 0x1f, R5 ;  /* 0x0000001f06067819 */ /* 0x000fe80000001005 */
[----:B--2---:R-:W-:Y:S01]  /*6710*/  IADD3 R250, P0, PT, R6, R250, RZ ;  /* 0x000000fa06fa7210 */ /* 0x004fe20007f1e0ff */
[----:B-1----:R-:W-:Y:S02]  /*6720*/  IMAD.SHL.U32 R9, R249, 0x8, RZ ;  /* 0x00000008f9097824 */ /* 0x002fe400078e00ff */
[----:B------:R-:W2:Y:S03]  /*6730*/  LDL.LU R249, [R1+0x38] ;  /* 0x0000380001f97983 */ /* 0x000ea60000300800 */
[C---:B------:R-:W-:Y:S01]  /*6740*/  LOP3.LUT R251, R9.reuse, 0x38, RZ, 0xc0, !PT ;  /* 0x0000003809fb7812 */ /* 0x040fe200078ec0ff */
[----:B------:R1:W-:Y:S01]  /*6750*/  STL [R1+0x3c], R250 ;  /* 0x00003cfa01007387 */ /* 0x0003e20000100800 */
[----:B------:R-:W-:Y:S02]  /*6760*/  LOP3.LUT R4, R9, 0x1f8, RZ, 0xc0, !PT ;  /* 0x000001f809047812 */ /* 0x000fe400078ec0ff */
[----:B------:R-:W-:Y:S02]  /*6770*/  ISETP.GE.AND P5, PT, R251, UR8, PT ;  /* 0x00000008fb007c0c */ /* 0x000fe4000bfa6270 */
[----:B------:R-:W-:Y:S04]  /*6780*/  LOP3.LUT R4, R4, 0x38, R248, 0x78, !PT ;  /* 0x0000003804047812 */ /* 0x000fe800078e78f8 */
[----:B------:R-:W-:Y:S01]  /*6790*/  LOP3.LUT R4, R4, 0x1e00, R9, 0xf8, !PT ;  /* 0x00001e0004047812 */ /* 0x000fe200078ef809 */
[----:B------:R-:W-:Y:S03]  /*67a0*/  IMAD.U32 R9, RZ, RZ, UR18 ;  /* 0x00000012ff097e24 */ /* 0x000fe6000f8e00ff */
[----:B------:R-:W-:Y:S03]  /*67b0*/  LEA R4, R4, UR4, 0x1 ;  /* 0x0000000404047c11 */ /* 0x000fe6000f8e08ff */
[--C-:B------:R-:W-:Y:S01]  /*67c0*/  @!P5 IMAD.MOV.U32 R6, RZ, RZ, R250.reuse ;  /* 0x000000ffff06d224 */ /* 0x100fe200078e00fa */
[----:B--2---:R-:W-:Y:S02]  /*67d0*/  LEA.HI.X.SX32 R249, R5, R249, 0x1, P0 ;  /* 0x000000f905f97211 */ /* 0x004fe400000f0eff */
[----:B------:R-:W-:Y:S03]  /*67e0*/  LOP3.LUT R5, R251, 0x40, RZ, 0xfc, !PT ;  /* 0x00000040fb057812 */ /* 0x000fe600078efcff */
[----:B------:R1:W-:Y:S01]  /*67f0*/  STL [R1+0x38], R249 ;  /* 0x000038f901007387 */ /* 0x0003e20000100800 */
[--C-:B------:R-:W-:Y:S01]  /*6800*/  @!P5 IMAD.MOV.U32 R7, RZ, RZ, R249.reuse ;  /* 0x000000ffff07d224 */ /* 0x100fe200078e00f9 */
[----:B------:R-:W-:Y:S02]  /*6810*/  ISETP.GE.AND P4, PT, R5, UR8, PT ;  /* 0x0000000805007c0c */ /* 0x000fe4000bf86270 */
[----:B------:R-:W-:Y:S02]  /*6820*/  LOP3.LUT R5, R251, 0x80, RZ, 0xfc, !PT ;  /* 0x00000080fb057812 */ /* 0x000fe400078efcff */
[----:B------:R-:W-:Y:S01]  /*6830*/  @!PT LDS RZ, [RZ] ;  /* 0x00000000fffff984 */ /* 0x000fe20000000800 */
[----:B------:R-:W-:Y:S01]  /*6840*/  @!PT LDS RZ, [RZ] ;  /* 0x00000000fffff984 */ /* 0x000fe20000000800 */
[----:B------:R-:W-:Y:S01]  /*6850*/  @!PT LDS RZ, [RZ] ;  /* 0x00000000fffff984 */ /* 0x000fe20000000800 */
[----:B------:R2:W-:Y:S02]  /*6860*/  @!P5 LDGSTS.E.BYPASS.LTC128B.128 [R4+0x6000], desc[UR38][R6.64] ;  /* 0x060000000604dfae */ /* 0x0005e4000b981a26 */
[----:B------:R-:W-:Y:S01]  /*6870*/  ISETP.GE.AND P3, PT, R5, UR8, PT ;  /* 0x0000000805007c0c */ /* 0x000fe2000bf66270 */
[----:B------:R-:W-:Y:S01]  /*6880*/  IMAD.U32 R5, RZ, RZ, UR22 ;  /* 0x00000016ff057e24 */ /* 0x000fe2000f8e00ff */
[----:B------:R1:W-:Y:S05]  /*6890*/  @P5 STS.128 [R4+0x6000], RZ ;  /* 0x006000ff04005388 */ /* 0x0003ea0000000c00 */
        /* <DEDUP_REMOVED lines=13> */
[----:B------:R1:W-:Y:S01]  /*6970*/  @P3 STS.128 [R4+0xa000], RZ ;  /* 0x00a000ff04003388 */ /* 0x0003e20000000c00 */
[----:B--2---:R-:W-:Y:S02]  /*6980*/  IMAD.U32 R6, RZ, RZ, UR18 ;  /* 0x00000012ff067e24 */ /* 0x004fe4000f8e00ff */
[----:B------:R-:W-:Y:S03]  /*6990*/  IMAD.U32 R7, RZ, RZ, UR18 ;  /* 0x00000012ff077e24 */ /* 0x000fe6000f8e00ff */
[-C--:B------:R-:W-:Y:S04]  /*69a0*/  @!P4 LEA R6, P0, R6, R250.reuse, 0x1 ;  /* 0x000000fa0606c211 */ /* 0x080fe800078008ff */
[-CC-:B------:R-:W-:Y:S02]  /*69b0*/  @!P4 LEA.HI.X R7, R7, R249.reuse, R5.reuse, 0x1, P0 ;  /* 0x000000f90707c211 */ /* 0x180fe400000f0c05 */
[-C--:B------:R-:W-:Y:S04]  /*69c0*/  @!P5 LEA R8, P0, R8, R250.reuse, 0x1 ;  /* 0x000000fa0808d211 */ /* 0x080fe800078008ff */
[-CC-:B------:R-:W-:Y:S05]  /*69d0*/  @!P5 LEA.HI.X R9, R9, R249.reuse, R5.reuse, 0x1, P0 ;  /* 0x000000f90909d211 */ /* 0x180fea00000f0c05 */
[----:B------:R-:W-:Y:S01]  /*69e0*/  @!PT LDS RZ, [RZ] ;  /* 0x00000000fffff984 */ /* 0x000fe20000000800 */
[----:B------:R-:W-:Y:S01]  /*69f0*/  @!PT LDS RZ, [RZ] ;  /* 0x00000000fffff984 */ /* 0x000fe20000000800 */
[----:B------:R-:W-:Y:S01]  /*6a00*/  @!PT LDS RZ, [RZ] ;  /* 0x00000000fffff984 */ /* 0x000fe20000000800 */
[----:B------:R-:W-:Y:S04]  /*6a10*/  @!P5 LDGSTS.E.BYPASS.LTC128B.128 [R4+0x7000], desc[UR38][R8.64] ;  /* 0x070000000804dfae */ /* 0x000fe8000b981a26 */
        /* <DEDUP_REMOVED lines=8> */
[----:B------:R-:W-:Y:S04]  /*6aa0*/  @!P3 LEA R6, P0, R6, R250, 0x1 ;  /* 0x000000fa0606b211 */ /* 0x000fe800078008ff */
[----:B------:R-:W-:Y:S05]  /*6ab0*/  @!P3 LEA.HI.X R7, R7, R249, R5, 0x1, P0 ;  /* 0x000000f90707b211 */ /* 0x000fea00000f0c05 */
[----:B------:R-:W-:Y:S01]  /*6ac0*/  @!PT LDS RZ, [RZ] ;  /* 0x00000000fffff984 */ /* 0x000fe20000000800 */
[----:B------:R-:W-:Y:S01]  /*6ad0*/  @!PT LDS RZ, [RZ] ;  /* 0x00000000fffff984 */ /* 0x000fe20000000800 */
[----:B------:R-:W-:Y:S01]  /*6ae0*/  @!PT LDS RZ, [RZ] ;  /* 0x00000000fffff984 */ /* 0x000fe20000000800 */
[----:B------:R1:W-:Y:S04]  /*6af0*/  @!P3 LDGSTS.E.BYPASS.LTC128B.128 [R4+0xb000], desc[UR38][R6.64+0x100] ;  /* 0x0b0001000604bfae */ /* 0x0003e8000b981a26 */
[----:B------:R1:W-:Y:S04]  /*6b00*/  @P3 STS.128 [R4+0xb000], RZ ;  /* 0x00b000ff04003388 */ /* 0x0003e80000000c00 */
[----:B------:R-:W0:Y:S02]  /*6b10*/  LDGDEPBAR ;  /* 0x00000000000079af */ /* 0x000e240000000000 */
.L_x_607:
        /* <DEDUP_REMOVED lines=333> */
[----:B------:R-:W-:Y:S02]  /*7ff0*/  IADD3 R3, P0, PT, RZ, -UR36, RZ ;  /* 0x80000024ff037c10 */ /* 0x000fe4000ff1e0ff */
[----:B------:R-:W-:Y:S01]  /*8000*/  LOP3.LUT R0, R250, 0x1f8, RZ, 0xc0, !PT ;  /* 0x000001f8fa007812 */ /* 0x000fe200078ec0ff */
[----:B------:R-:W3:Y:S03]  /*8010*/  LDL.LU R244, [R1+0x30] ;  /* 0x0000300001f47983 */ /* 0x000ee60000300800 */
[----:B------:R-:W-:Y:S01]  /*8020*/  LOP3.LUT R0, R0, 0x38, R249, 0x78, !PT ;  /* 0x0000003800007812 */ /* 0x000fe200078e78f9 */
[----:B------:R-:W4:Y:S03]  /*8030*/  LDC R7, c[0x0][0x3b4] ;  /* 0x0000ed00ff077b82 */ /* 0x000f260000000800 */
[----:B------:R-:W-:Y:S04]  /*8040*/  LOP3.LUT R0, R0, 0x1e00, R250, 0xf8, !PT ;  /* 0x00001e0000007812 */ /* 0x000fe800078ef8fa */
[----:B------:R-:W-:Y:S01]  /*8050*/  LEA R0, R0, UR4, 0x1 ;  /* 0x0000000400007c11 */ /* 0x000fe2000f8e08ff */
[----:B-1----:R-:W-:Y:S04]  /*8060*/  IMAD.SHL.U32 R2, R6, 0x40, RZ ;  /* 0x0000004006027824 */ /* 0x002fe800078e00ff */
[----:B------:R-:W-:Y:S05]  /*8070*/  IMAD.X R2, RZ, RZ, ~R2, P0 ;  /* 0x000000ffff027224 */ /* 0x000fea00000e0e02 */
[----:B------:R-:W-:Y:S01]  /*8080*/  SHF.R.S64 R3, R3, 0x1f, R2 ;  /* 0x0000001f03037819 */ /* 0x000fe20000001002 */
[----:B----4-:R-:W-:Y:S03]  /*8090*/  IMAD.SHL.U32 R5, R7, 0x40, RZ ;  /* 0x0000004007057824 */ /* 0x010fe600078e00ff */
[----:B--2---:R-:W-:Y:S05]  /*80a0*/  IADD3 R245, P0, PT, R3, R245, RZ ;  /* 0x000000f503f57210 */ /* 0x004fea0007f1e0ff */
[----:B------:R1:W-:Y:S01]  /*80b0*/  STL [R1+0x34], R245 ;  /* 0x000034f501007387 */ /* 0x0003e20000100800 */
[----:B---3--:R-:W-:Y:S01]  /*80c0*/  LEA.HI.X.SX32 R244, R2, R244, 0x1, P0 ;  /* 0x000000f402f47211 */ /* 0x008fe200000f0eff */
[--C-:B------:R-:W-:Y:S04]  /*80d0*/  @!P5 IMAD.MOV.U32 R2, RZ, RZ, R245.reuse ;  /* 0x000000ffff02d224 */ /* 0x100fe800078e00f5 */
[----:B------:R1:W-:Y:S01]  /*80e0*/  STL [R1+0x30], R244 ;  /* 0x000030f401007387 */ /* 0x0003e20000100800 */
[--C-:B------:R-:W-:Y:S05]  /*80f0*/  @!P5 IMAD.MOV.U32 R3, RZ, RZ, R244.reuse ;  /* 0x000000ffff03d224 */ /* 0x100fea00078e00f4 */
[----:B------:R-:W-:Y:S01]  /*8100*/  @!PT LDS RZ, [RZ] ;  /* 0x00000000fffff984 */ /* 0x000fe20000000800 */
[----:B------:R-:W-:Y:S01]  /*8110*/  @!PT LDS RZ, [RZ] ;  /* 0x00000000fffff984 */ /* 0x000fe20000000800 */
[----:B------:R-:W-:Y:S01]  /*8120*/  @!PT LDS RZ, [RZ] ;  /* 0x00000000fffff984 */ /* 0x000fe20000000800 */
[----:B------:R2:W-:Y:S04]  /*8130*/  @!P5 LDGSTS.E.BYPASS.LTC128B.128 [R0], desc[UR38][R2.64] ;  /* 0x000000000200dfae */ /* 0x0005e8000b981a26 */
[----:B------:R1:W-:Y:S01]  /*8140*/  @P5 STS.128 [R0], RZ ;  /* 0x000000ff00005388 */ /* 0x0003e20000000c00 */
[C---:B--2---:R-:W-:Y:S02]  /*8150*/  LOP3.LUT R3, R251.reuse, 0x40, RZ, 0xfc, !PT ;  /* 0x00000040fb037812 */ /* 0x044fe400078efcff */
[----:B------:R-:W-:Y:S02]  /*8160*/  LOP3.LUT R2, R251, 0x80, RZ, 0xfc, !PT ;  /* 0x00000080fb027812 */ /* 0x000fe400078efcff */
[----:B------:R-:W-:Y:S02]  /*8170*/  ISETP.GE.AND P4, PT, R3, UR8, PT ;  /* 0x0000000803007c0c */ /* 0x000fe4000bf86270 */
[----:B------:R-:W-:Y:S11]  /*8180*/  ISETP.GE.AND P3, PT, R2, UR8, PT ;  /* 0x0000000802007c0c */ /* 0x000ff6000bf66270 */
[--C-:B------:R-:W-:Y:S02]  /*8190*/  @!P4 IMAD.MOV.U32 R2, RZ, RZ, R245.reuse ;  /* 0x000000ffff02c224 */ /* 0x100fe400078e00f5 */
        /* <DEDUP_REMOVED lines=13> */
[C---:B--2---:R-:W-:Y:S04]  /*8270*/  LEA R2, P0, R6.reuse, RZ, 0x6 ;  /* 0x000000ff06027211 */ /* 0x044fe800078030ff */
[----:B------:R-:W-:Y:S02]  /*8280*/  LEA.HI.X R3, R6, RZ, RZ, 0x6, P0 ;  /* 0x000000ff06037211 */ /* 0x000fe400000f34ff */
[----:B------:R-:W-:Y:S04]  /*8290*/  @!P5 IADD3 R4, P0, PT, R245, R2, RZ ;  /* 0x00000002f504d210 */ /* 0x000fe80007f1e0ff */
[----:B------:R-:W-:Y:S02]  /*82a0*/  @!P5 IADD3.X R5, PT, PT, R244, R3, R5, P0, !PT ;  /* 0x00000003f405d210 */ /* 0x000fe400007fe405 */
[CC--:B------:R-:W-:Y:S03]  /*82b0*/  @!P4 LEA R2, P0, R6.reuse, R245.reuse, 0x6 ;  /* 0x000000f50602c211 */ /* 0x0c0fe600078030ff */
[----:B------:R-:W-:Y:S01]  /*82c0*/  @!PT LDS RZ, [RZ] ;  /* 0x00000000fffff984 */ /* 0x000fe20000000800 */
[----:B------:R-:W-:Y:S01]  /*82d0*/  @!PT LDS RZ, [RZ] ;  /* 0x00000000fffff984 */ /* 0x000fe20000000800 */
[----:B------:R-:W-:Y:S01]  /*82e0*/  @!PT LDS RZ, [RZ] ;  /* 0x00000000fffff984 */ /* 0x000fe20000000800 */
[----:B------:R-:W-:Y:S01]  /*82f0*/  @!P5 LDGSTS.E.BYPASS.LTC128B.128 [R0+0x1000], desc[UR38][R4.64] ;  /* 0x010000000400dfae */ /* 0x000fe2000b981a26 */
[CCC-:B------:R-:W-:Y:S03]  /*8300*/  @!P4 LEA.HI.X R3, R6.reuse, R244.reuse, R7.reuse, 0x6, P0 ;  /* 0x000000f40603c211 */ /* 0x1c0fe600000f3407 */
[----:B------:R1:W-:Y:S04]  /*8310*/  @P5 STS.128 [R0+0x1000], RZ ;  /* 0x001000ff00005388 */ /* 0x0003e80000000c00 */
[----:B------:R-:W-:Y:S01]  /*8320*/  @!PT LDS RZ, [RZ] ;  /* 0x00000000fffff984 */ /* 0x000fe20000000800 */
[----:B------:R-:W-:Y:S01]  /*8330*/  @!PT LDS RZ, [RZ] ;  /* 0x00000000fffff984 */ /* 0x000fe20000000800 */
[----:B------:R-:W-:Y:S01]  /*8340*/  @!PT LDS RZ, [RZ] ;  /* 0x00000000fffff984 */ /* 0x000fe20000000800 */
[----:B------:R2:W-:Y:S04]  /*8350*/  @!P4 LDGSTS.E.BYPASS.LTC128B.128 [R0+0x3000], desc[UR38][R2.64+0x80] ;  /* 0x030000800200cfae */ /* 0x0005e8000b981a26 */
[----:B------:R1:W-:Y:S01]  /*8360*/  @P4 STS.128 [R0+0x3000], RZ ;  /* 0x003000ff00004388 */ /* 0x0003e20000000c00 */
[C---:B--2---:R-:W-:Y:S04]  /*8370*/  @!P3 LEA R2, P0, R6.reuse, R245, 0x6 ;  /* 0x000000f50602b211 */ /* 0x044fe800078030ff */
[----:B------:R-:W-:Y:S05]  /*8380*/  @!P3 LEA.HI.X R3, R6, R244, R7, 0x6, P0 ;  /* 0x000000f40603b211 */ /* 0x000fea00000f3407 */
[----:B------:R-:W-:Y:S01]  /*8390*/  @!PT LDS RZ, [RZ] ;  /* 0x00000000fffff984 */ /* 0x000fe20000000800 */
[----:B------:R-:W-:Y:S01]  /*83a0*/  @!PT LDS RZ, [RZ] ;  /* 0x00000000fffff984 */ /* 0x000fe20000000800 */
[----:B------:R-:W-:Y:S01]  /*83b0*/  @!PT LDS RZ, [RZ] ;  /* 0x00000000fffff984 */ /* 0x000fe20000000800 */
[----:B------:R1:W-:Y:S04]  /*83c0*/  @!P3 LDGSTS.E.BYPASS.LTC128B.128 [R0+0x5000], desc[UR38][R2.64+0x100] ;  /* 0x050001000200bfae */ /* 0x0003e8000b981a26 */
[----:B------:R1:W-:Y:S04]  /*83d0*/  @P3 STS.128 [R0+0x5000], RZ ;  /* 0x005000ff00003388 */ /* 0x0003e80000000c00 */
[----:B------:R-:W0:Y:S02]  /*83e0*/  LDGDEPBAR ;  /* 0x00000000000079af */ /* 0x000e240000000000 */
.L_x_608:
[----:B-1----:R-:W2:Y:S02]  /*83f0*/  LDL.LU R0, [R1+0x40] ;  /* 0x0000400001007983 */ /* 0x002ea40000300800 */
[----:B--2---:R-:W-:Y:S05]  /*8400*/  IADD3 R0, PT, PT, R0, -0x40, RZ ;  /* 0xffffffc000007810 */ /* 0x004fea0007ffe0ff */
[----:B------:R1:W-:Y:S01]  /*8410*/  STL [R1+0x40], R0 ;  /* 0x0000400001007387 */ /* 0x0003e20000100800 */
[----:B------:R-:W-:Y:S05]  /*8420*/  BRA.U UP1, `(.L_x_609) ;  /* 0xffffffbd015c7547 */ /* 0x000fea000b83ffff */
[----:B------:R-:W2:Y:S01]  /*8430*/  S2R R80, SR_TID.X ;  /* 0x0000000000507919 */ /* 0x000ea20000002100 */
[----:B------:R-:W1:Y:S01]  /*8440*/  LDCU UR9, c[0x0][0x4fc] ;  /* 0x00009f80ff0977ac */ /* 0x000e620008000800 */
[----:B------:R-:W-:Y:S02]  /*8450*/  SHF.R.U32.HI R79, RZ, 0x3, R249 ;  /* 0x00000003ff4f7819 */ /* 0x000fe400000116f9 */
[----:B------:R-:W-:Y:S01]  /*8460*/  LOP3.LUT P0, RZ, R249, 0x10, RZ, 0xc0, !PT ;  /* 0x00000010f9ff7812 */ /* 0x000fe2000780c0ff */
[----:B------:R-:W3:Y:S01]  /*8470*/  LDCU UR8, c[0x0][0x500] ;  /* 0x0000a000ff0877ac */ /* 0x000ee20008000800 */
[----:B------:R-:W-:Y:S01]  /*8480*/  UISETP.NE.AND UP0, UPT, UR44, -0x1, UPT ;  /* 0xffffffff2c00788c */ /* 0x000fe2000bf05270 */
[----:B------:R-:W-:Y:S01]  /*8490*/  UMOV UR29, UR7 ;  /* 0x00000007001d7c82 */ /* 0x000fe20008000000 */
[----:B------:R-:W-:Y:S01]  /*84a0*/  UISETP.NE.AND UP1, UPT, UR44, -0x1, UPT ;  /* 0xffffffff2c00788c */ /* 0x000fe2000bf25270 */
[----:B-1---5:R-:W-:Y:S01]  /*84b0*/  FMUL.FTZ R0, R36, UR9 ;  /* 0x0000000924007c20 */ /* 0x022fe20008410000 */
[----:B------:R-:W-:Y:S01]  /*84c0*/  FMUL.FTZ R18, R37, UR9 ;  /* 0x0000000925127c20 */ /* 0x000fe20008410000 */
[----:B------:R-:W-:Y:S01]  /*84d0*/  FMUL.FTZ R12, R45, UR9 ;  /* 0x000000092d0c7c20 */ /* 0x000fe20008410000 */
[----:B------:R-:W-:Y:S01]  /*84e0*/  SHF.L.U32 R45, R249, 0x5, RZ ;  /* 0x00000005f92d7819 */ /* 0x000fe200000006ff */
[----:B------:R-:W-:Y:S01]  /*84f0*/  FMUL.FTZ R2, R40, UR9 ;  /* 0x0000000928027c20 */ /* 0x000fe20008410000 */
[----:B------:R-:W-:Y:S01]  /*8500*/  FMUL.FTZ R16, R41, UR9 ;  /* 0x0000000929107c20 */ /* 0x000fe20008410000 */
[----:B------:R-:W-:Y:S01]  /*8510*/  F2FP.F16.F32.PACK_AB R18, R18, R0 ;  /* 0x000000001212723e */ /* 0x000fe200000000ff */
[----:B------:R-:W-:Y:S01]  /*8520*/  FMUL.FTZ R3, R42, UR9 ;  /* 0x000000092a037c20 */ /* 0x000fe20008410000 */
[----:B------:R-:W-:Y:S01]  /*8530*/  LOP3.LUT R45, R45, 0x400, RZ, 0xc0, !PT ;  /* 0x000004002d2d7812 */ /* 0x000fe200078ec0ff */
[----:B------:R-:W-:Y:S01]  /*8540*/  FMUL.FTZ R15, R43, UR9 ;  /* 0x000000092b0f7c20 */ /* 0x000fe20008410000 */
[----:B------:R-:W-:Y:S01]  /*8550*/  F2FP.F16.F32.PACK_AB R16, R16, R2 ;  /* 0x000000021010723e */ /* 0x000fe200000000ff */
[----:B------:R-:W-:Y:S01]  /*8560*/  FMUL.FTZ R68, R38, UR9 ;  /* 0x0000000926447c20 */ /* 0x000fe20008410000 */
[----:B------:R-:W-:Y:S01]  /*8570*/  FMUL.FTZ R17, R39, UR9 ;  /* 0x0000000927117c20 */ /* 0x000fe20008410000 */
[----:B--2---:R-:W-:Y:S01]  /*8580*/  SHF.L.U32 R81, R80, 0x4, RZ ;  /* 0x0000000450517819 */ /* 0x004fe200000006ff */
[----:B---3--:R-:W-:Y:S01]  /*8590*/  FMUL.FTZ R100, R100, UR8 ;  /* 0x0000000864647c20 */ /* 0x008fe20008410000 */
[----:B------:R-:W-:Y:S01]  /*85a0*/  SHF.L.U32 R80, R80, 0x1, RZ ;  /* 0x0000000150507819 */ /* 0x000fe200000006ff */
[----:B------:R-:W-:Y:S01]  /*85b0*/  FMUL.FTZ R43, R101, UR8 ;  /* 0x00000008652b7c20 */ /* 0x000fe20008410000 */
[----:B------:R-:W-:Y:S01]  /*85c0*/  LOP3.LUT R81, R81, 0x1c0, RZ, 0xc0, !PT ;  /* 0x000001c051517812 */ /* 0x000fe200078ec0ff */
[----:B------:R-:W-:Y:S01]  /*85d0*/  FMUL.FTZ R102, R102, UR8 ;  /* 0x0000000866667c20 */ /* 0x000fe20008410000 */
[--C-:B------:R-:W-:Y:S01]  /*85e0*/  LOP3.LUT R2, R45, 0x6, R80.reuse, 0xf8, !PT ;  /* 0x000000062d027812 */ /* 0x100fe200078ef850 */
[----:B------:R-:W-:Y:S01]  /*85f0*/  FMUL.FTZ R42, R103, UR8 ;  /* 0x00000008672a7c20 */ /* 0x000fe20008410000 */
[----:B------:R-:W-:Y:S01]  /*8600*/  LOP3.LUT R0, R81, 0x18, R79, 0xf8, !PT ;  /* 0x0000001851007812 */ /* 0x000fe200078ef84f */
[----:B------:R-:W-:Y:S01]  /*8610*/  FMUL.FTZ R112, R112, UR8 ;  /* 0x0000000870707c20 */ /* 0x000fe20008410000 */
[----:B------:R-:W-:Y:S01]  /*8620*/  FMUL.FTZ R39, R113, UR8 ;  /* 0x0000000871277c20 */ /* 0x000fe20008410000 */
[----:B------:R-:W-:Y:S01]  /*8630*/  FMUL.FTZ R114, R114, UR8 ;  /* 0x0000000872727c20 */ /* 0x000fe20008410000 */
[----:B------:R-:W-:Y:S01]  /*8640*/  LOP3.LUT R0, R0, 0x38, R80, 0x78, !PT ;  /* 0x0000003800007812 */ /* 0x000fe200078e7850 */
[----:B------:R-:W-:Y:S01]  /*8650*/  FMUL.FTZ R38, R115, UR8 ;  /* 0x0000000873267c20 */ /* 0x000fe20008410000 */
[----:B------:R-:W-:Y:S01]  /*8660*/  F2FP.F16.F32.PACK_AB R15, R15, R3 ;  /* 0x000000030f0f723e */ /* 0x000fe200000000ff */
        /* <DEDUP_REMOVED lines=194> */
.L_x_610:
        /* <DEDUP_REMOVED lines=12> */
.L_x_611:
[----:B------:R-:W2:Y:S01]  /*9350*/  LDCU.64 UR8, c[0x0][0x5c8] ;  /* 0x0000b900ff0877ac */ /* 0x000ea20008000a00 */
[----:B------:R-:W-:-:S04]  /*9360*/  UIADD3 UR14, UPT, UPT, UR42, UR44, URZ ;  /* 0x0000002c2a0e7290 */ /* 0x000fc8000fffe0ff */
[----:B--2---:R-:W-:Y:S02]  /*9370*/  UIMAD.WIDE.U32 UR22, UR14, UR8, URZ ;  /* 0x000000080e1672a5 */ /* 0x004fe4000f8e00ff */
[----:B------:R-:W-:-:S04]  /*9380*/  UIMAD UR14, UR14, UR9, URZ ;  /* 0x000000090e0e72a4 */ /* 0x000fc8000f8e02ff */
[----:B------:R-:W-:-:S06]  /*9390*/  UIADD3 UR14, UPT, UPT, UR23, UR14, URZ ;  /* 0x0000000e170e7290 */ /* 0x000fcc000fffe0ff */
[----:B-1----:R-:W-:-:S07]  /*93a0*/  MOV R23, UR14 ;  /* 0x0000000e00177c02 */ /* 0x002fce0008000f00 */
.L_x_612:
        /* <DEDUP_REMOVED lines=57> */
.L_x_614:
[----:B------:R-:W-:Y:S05]  /*9740*/  BSYNC.RECONVERGENT B0 ;  /* 0x0000000000007941 */ /* 0x000fea0003800200 */
.L_x_613:
        /* <DEDUP_REMOVED lines=19> */
.L_x_616:
[----:B------:R-:W-:Y:S05]  /*9880*/  BSYNC.RECONVERGENT B0 ;  /* 0x0000000000007941 */ /* 0x000fea0003800200 */
.L_x_615:
        /* <DEDUP_REMOVED lines=25> */
.L_x_618:
[----:B------:R-:W-:Y:S05]  /*9a20*/  BSYNC.RECONVERGENT B0 ;  /* 0x0000000000007941 */ /* 0x000fea0003800200 */
.L_x_617:
        /* <DEDUP_REMOVED lines=17> */
.L_x_578:
[----:B------:R-:W-:Y:S05]  /*9b40*/  BSYNC.RECONVERGENT B1 ;  /* 0x0000000000017941 */ /* 0x000fea0003800200 */
.L_x_556:
        /* <DEDUP_REMOVED lines=11> */
.L_x_620:
        /* <DEDUP_REMOVED lines=16> */
.L_x_1091:


//--------------------- .text._ZN5flash44flash_bwd_dq_dk_dv_loop_seqk_parallel_kernelI23Flash_bwd_kernel_traitsILi192ELi64ELi64ELi8ELi4ELi2ELi2ELb1ELb1EN7cutlass6half_tE19Flash_kernel_traitsILi192ELi64ELi64ELi8ES3_EELb0ELb1ELb0ELb1ELb0ELb0ELb1EEEvNS_16Flash_bwd_paramsE --------------------------
	.section	.text._ZN5flash44flash_bwd_dq_dk_dv_loop_seqk_parallel_kernelI23Flash_bwd_kernel_traitsILi192ELi64ELi64ELi8ELi4ELi2ELi2ELb1ELb1EN7cutlass6half_tE19Flash_kernel_traitsILi192ELi64ELi64ELi8ES3_EELb0ELb1ELb0ELb1ELb0ELb0ELb1EEEvNS_16Flash_bwd_paramsE,"ax",@progbits
	.align	128
        .global         _ZN5flash44flash_bwd_dq_dk_dv_loop_seqk_parallel_kernelI23Flash_bwd_kernel_traitsILi192ELi64ELi64ELi8ELi4ELi2ELi2ELb1ELb1EN7cutlass6half_tE19Flash_kernel_traitsILi192ELi64ELi64ELi8ES3_EELb0ELb1ELb0ELb1ELb0ELb0ELb1EEEvNS_16Flash_bwd_paramsE
        .type           _ZN5flash44flash_bwd_dq_dk_dv_loop_seqk_parallel_kernelI23Flash_bwd_kernel_traitsILi192ELi64ELi64ELi8ELi4ELi2ELi2ELb1ELb1EN7cutlass6half_tE19Flash_kernel_traitsILi192ELi64ELi64ELi8ES3_EELb0ELb1ELb0ELb1ELb0ELb0ELb1EEEvNS_16Flash_bwd_paramsE,@function
        .size           _ZN5flash44flash_bwd_dq_dk_dv_loop_seqk_parallel_kernelI23Flash_bwd_kernel_traitsILi192ELi64ELi64ELi8ELi4ELi2ELi2ELb1ELb1EN7cutlass6half_tE19Flash_kernel_traitsILi192ELi64ELi64ELi8ES3_EELb0ELb1ELb0ELb1ELb0ELb0ELb1EEEvNS_16Flash_bwd_paramsE,(.L_x_1092 - _ZN5flash44flash_bwd_dq_dk_dv_loop_seqk_parallel_kernelI23Flash_bwd_kernel_traitsILi192ELi64ELi64ELi8ELi4ELi2ELi2ELb1ELb1EN7cutlass6half_tE19Flash_kernel_traitsILi192ELi64ELi64ELi8ES3_EELb0ELb1ELb0ELb1ELb0ELb0ELb1EEEvNS_16Flash_bwd_paramsE)
        .other          _ZN5flash44flash_bwd_dq_dk_dv_loop_seqk_parallel_kernelI23Flash_bwd_kernel_traitsILi192ELi64ELi64ELi8ELi4ELi2ELi2ELb1ELb1EN7cutlass6half_tE19Flash_kernel_traitsILi192ELi64ELi64ELi8ES3_EELb0ELb1ELb0ELb1ELb0ELb0ELb1EEEvNS_16Flash_bwd_paramsE,@"STO_CUDA_ENTRY STV_DEFAULT"
_ZN5flash44flash_bwd_dq_dk_dv_loop_seqk_parallel_kernelI23Flash_bwd_kernel_traitsILi192ELi64ELi64ELi8ELi4ELi2ELi2ELb1ELb1EN7cutlass6half_tE19Flash_kernel_traitsILi192ELi64ELi64ELi8ES3_EELb0ELb1ELb0ELb1ELb0ELb0ELb1EEEvNS_16Flash_bwd_paramsE:
.text._ZN5flash44flash_bwd_dq_dk_dv_loop_seqk_parallel_kernelI23Flash_bwd_kernel_traitsILi192ELi64ELi64ELi8ELi4ELi2ELi2ELb1ELb1EN7cutlass6half_tE19Flash_kernel_traitsILi192ELi64ELi64ELi8ES3_EELb0ELb1ELb0ELb1ELb0ELb0ELb1EEEvNS_16Flash_bwd_paramsE:
        /* <DEDUP_REMOVED lines=50> */
.L_x_685:
        /* <DEDUP_REMOVED lines=52> */
.L_x_621:
        /* <DEDUP_REMOVED lines=34> */
.L_x_623:
[----:B------:R-:W1:Y:S01]  /*0880*/  LDCU.64 UR16, c[0x0][0x3b8] ;  /* 0x00007700ff1077ac */ /* 0x000e620008000a00 */
[----:B------:R-:W-:-:S04]  /*0890*/  UIADD3 UR8, UPT, UPT, UR43, UR45, URZ ;  /* 0x0000002d2b087290 */ /* 0x000fc8000fffe0ff */
[----:B-1----:R-:W-:Y:S02]  /*08a0*/  UIMAD.WIDE.U32 UR54, UR8, UR16, URZ ;  /* 0x00000010083672a5 */ /* 0x002fe4000f8e00ff */
[----:B------:R-:W-:-:S04]  /*08b0*/  UIMAD UR8, UR8, UR17, URZ ;  /* 0x00000011080872a4 */ /* 0x000fc8000f8e02ff */
[----:B------:R-:W-:-:S06]  /*08c0*/  UIADD3 UR8, UPT, UPT, UR55, UR8, URZ ;  /* 0x0000000837087290 */ /* 0x000fcc000fffe0ff */
[----:B------:R-:W-:Y:S02]  /*08d0*/  MOV R22, UR8 ;  /* 0x0000000800167c02 */ /* 0x000fe40008000f00 */
.L_x_624:
        /* <DEDUP_REMOVED lines=43> */
.L_x_625:
[----:B------:R-:W1:Y:S01]  /*0b90*/  LDCU.64 UR14, c[0x0][0x3c0] ;  /* 0x00007800ff0e77ac */ /* 0x000e620008000a00 */
[----:B------:R-:W-:-:S04]  /*0ba0*/  UIADD3 UR8, UPT, UPT, UR43, UR45, URZ ;  /* 0x0000002d2b087290 */ /* 0x000fc8000fffe0ff */
[----:B-1----:R-:W-:Y:S02]  /*0bb0*/  UIMAD.WIDE.U32 UR56, UR8, UR14, URZ ;  /* 0x0000000e083872a5 */ /* 0x002fe4000f8e00ff */
[----:B------:R-:W-:-:S04]  /*0bc0*/  UIMAD UR8, UR8, UR15, URZ ;  /* 0x0000000f080872a4 */ /* 0x000fc8000f8e02ff */
[----:B------:R-:W-:-:S06]  /*0bd0*/  UIADD3 UR8, UPT, UPT, UR57, UR8, URZ ;  /* 0x0000000839087290 */ /* 0x000fcc000fffe0ff */
[----:B------:R-:W-:-:S07]  /*0be0*/  MOV R19, UR8 ;  /* 0x0000000800137c02 */ /* 0x000fce0008000f00 */
.L_x_626:
        /* <DEDUP_REMOVED lines=28> */
.L_x_627:
[----:B------:R-:W-:Y:S02]  /*0db0*/  IMAD R0, R5, UR21, RZ ;  /* 0x0000001505007c24 */ /* 0x000fe4000f8e02ff */
[----:B------:R-:W-:-:S05]  /*0dc0*/  IMAD.WIDE.U32 R2, R4, UR21, RZ ;  /* 0x0000001504027c25 */ /* 0x000fca000f8e00ff */
[----:B------:R-:W-:Y:S02]  /*0dd0*/  IADD3 R7, PT, PT, R3, R0, RZ ;  /* 0x0000000003077210 */ /* 0x000fe40007ffe0ff */
[----:B------:R-:W-:-:S07]  /*0de0*/  MOV R6, R2 ;  /* 0x0000000200067202 */ /* 0x000fce0000000f00 */
.L_x_628:
        /* <DEDUP_REMOVED lines=21> */
.L_x_629:
[----:B------:R-:W1:Y:S01]  /*0f40*/  LDCU UR55, c[0x0][0x434] ;  /* 0x00008680ff3777ac */ /* 0x000e620008000800 */
[----:B------:R-:W-:-:S04]  /*0f50*/  UIMAD UR8, UR30, UR22, UR29 ;  /* 0x000000161e0872a4 */ /* 0x000fc8000f8e021d */
[----:B-1----:R-:W-:-:S12]  /*0f60*/  UIMAD UR55, UR8, UR55, URZ ;  /* 0x00000037083772a4 */ /* 0x002fd8000f8e02ff */
.L_x_630:
        /* <DEDUP_REMOVED lines=10> */
.L_x_631:
[----:B------:R-:W1:Y:S01]  /*1010*/  LDCU UR53, c[0x0][0x444] ;  /* 0x00008880ff3577ac */ /* 0x000e620008000800 */
[----:B------:R-:W-:-:S04]  /*1020*/  UIMAD UR8, UR30, UR22, UR29 ;  /* 0x000000161e0872a4 */ /* 0x000fc8000f8e021d */
[----:B-1----:R-:W-:-:S12]  /*1030*/  UIMAD UR53, UR8, UR53, URZ ;  /* 0x00000035083572a4 */ /* 0x002fd8000f8e02ff */
.L_x_632:
        /* <DEDUP_REMOVED lines=107> */
.L_x_634:
[----:B------:R-:W2:Y:S01]  /*16f0*/  LDCU.64 UR10, c[0x0][0x5c0] ;  /* 0x0000b800ff0a77ac */ /* 0x000ea20008000a00 */
[----:B------:R-:W-:-:S04]  /*1700*/  UIADD3 UR8, UPT, UPT, UR43, UR45, URZ ;  /* 0x0000002d2b087290 */ /* 0x000fc8000fffe0ff */
[----:B--2---:R-:W-:Y:S02]  /*1710*/  UIMAD.WIDE.U32 UR18, UR8, UR10, URZ ;  /* 0x0000000a081272a5 */ /* 0x004fe4000f8e00ff */
[----:B------:R-:W-:-:S04]  /*1720*/  UIMAD UR8, UR8, UR11, URZ ;  /* 0x0000000b080872a4 */ /* 0x000fc8000f8e02ff */
[----:B------:R-:W-:-:S06]  /*1730*/  UIADD3 UR8, UPT, UPT, UR19, UR8, URZ ;  /* 0x0000000813087290 */ /* 0x000fcc000fffe0ff */
[----:B------:R-:W-:Y:S02]  /*1740*/  MOV R0, UR8 ;  /* 0x0000000800007c02 */ /* 0x000fe40008000f00 */
.L_x_635:
        /* <DEDUP_REMOVED lines=13> */
.L_x_636:
[----:B------:R-:W2:Y:S01]  /*1820*/  LDCU.64 UR8, c[0x0][0x5c8] ;  /* 0x0000b900ff0877ac */ /* 0x000ea20008000a00 */
[----:B------:R-:W-:-:S04]  /*1830*/  UIADD3 UR43, UPT, UPT, UR43, UR45, URZ ;  /* 0x0000002d2b2b7290 */ /* 0x000fc8000fffe0ff */
[----:B--2---:R-:W-:Y:S02]  /*1840*/  UIMAD.WIDE.U32 UR16, UR43, UR8, URZ ;  /* 0x000000082b1072a5 */ /* 0x004fe4000f8e00ff */
[----:B------:R-:W-:-:S04]  /*1850*/  UIMAD UR43, UR43, UR9, URZ ;  /* 0x000000092b2b72a4 */ /* 0x000fc8000f8e02ff */
[----:B------:R-:W-:-:S06]  /*1860*/  UIADD3 UR43, UPT, UPT, UR17, UR43, URZ ;  /* 0x0000002b112b7290 */ /* 0x000fcc000fffe0ff */
[----:B------:R-:W-:-:S07]  /*1870*/  MOV R10, UR43 ;  /* 0x0000002b000a7c02 */ /* 0x000fce0008000f00 */
.L_x_637:
        /* <DEDUP_REMOVED lines=30> */
.L_x_639:
[----:B------:R-:W-:Y:S05]  /*1a60*/  BSYNC.RECONVERGENT B0 ;  /* 0x0000000000007941 */ /* 0x000fea0003800200 */
.L_x_638:
        /* <DEDUP_REMOVED lines=17> */
.L_x_641:
[----:B------:R-:W-:Y:S05]  /*1b80*/  BSYNC.RECONVERGENT B0 ;  /* 0x0000000000007941 */ /* 0x000fea0003800200 */
.L_x_640:
        /* <DEDUP_REMOVED lines=27> */
.L_x_643:
[----:B------:R-:W-:Y:S05]  /*1d40*/  BSYNC.RECONVERGENT B0 ;  /* 0x0000000000007941 */ /* 0x000fea0003800200 */
.L_x_642:
        /* <DEDUP_REMOVED lines=18> */
.L_x_633:
        /* <DEDUP_REMOVED lines=47> */
.L_x_647:
[----:B------:R3:W-:Y:S01]  /*2160*/  STS.128 [R0+0x16000], RZ ;  /* 0x016000ff00007388 */ /* 0x0007e20000000c00 */
[----:B------:R-:W-:Y:S05]  /*2170*/  BRA `(.L_x_648) ;  /* 0x00000000000c7947 */ /* 0x000fea0003800000 */
.L_x_646:
[----:B------:R2:W-:Y:S04]  /*2180*/  STS.128 [R0+0x12000], RZ ;  /* 0x012000ff00007388 */ /* 0x0005e80000000c00 */
[----:B------:R2:W-:Y:S04]  /*2190*/  STS.128 [R0+0x14000], RZ ;  /* 0x014000ff00007388 */ /* 0x0005e80000000c00 */
[----:B------:R2:W-:Y:S02]  /*21a0*/  STS.128 [R0+0x16000], RZ ;  /* 0x016000ff00007388 */ /* 0x0005e40000000c00 */
.L_x_648:
[----:B------:R-:W-:Y:S05]  /*21b0*/  BSYNC.RECONVERGENT B0 ;  /* 0x0000000000007941 */ /* 0x000fea0003800200 */
.L_x_645:
        /* <DEDUP_REMOVED lines=34> */
.L_x_651:
[----:B------:R4:W-:Y:S02]  /*23e0*/  STS.128 [R0+0x17000], RZ ;  /* 0x017000ff00007388 */ /* 0x0009e40000000c00 */
.L_x_650:
[----:B------:R-:W-:Y:S05]  /*23f0*/  BSYNC.RECONVERGENT B0 ;  /* 0x0000000000007941 */ /* 0x000fea0003800200 */
.L_x_649:
        /* <DEDUP_REMOVED lines=31> */
.L_x_654:
[----:B------:R4:W-:Y:S01]  /*25f0*/  STS.128 [R0+0xa000], RZ ;  /* 0x00a000ff00007388 */ /* 0x0009e20000000c00 */
[----:B------:R-:W-:Y:S05]  /*2600*/  BRA `(.L_x_655) ;  /* 0x00000000000c7947 */ /* 0x000fea0003800000 */
.L_x_653:
[----:B------:R1:W-:Y:S04]  /*2610*/  STS.128 [R0+0x6000], RZ ;  /* 0x006000ff00007388 */ /* 0x0003e80000000c00 */
[----:B------:R1:W-:Y:S04]  /*2620*/  STS.128 [R0+0x8000], RZ ;  /* 0x008000ff00007388 */ /* 0x0003e80000000c00 */
[----:B------:R1:W-:Y:S02]  /*2630*/  STS.128 [R0+0xa000], RZ ;  /* 0x00a000ff00007388 */ /* 0x0003e40000000c00 */
.L_x_655:
[----:B------:R-:W-:Y:S05]  /*2640*/  BSYNC.RECONVERGENT B0 ;  /* 0x0000000000007941 */ /* 0x000fea0003800200 */
.L_x_652:
        /* <DEDUP_REMOVED lines=31> */
.L_x_658:
[----:B------:R4:W-:Y:S02]  /*2840*/  STS.128 [R0+0xb000], RZ ;  /* 0x00b000ff00007388 */ /* 0x0009e40000000c00 */
.L_x_657:
[----:B------:R-:W-:Y:S05]  /*2850*/  BSYNC.RECONVERGENT B0 ;  /* 0x0000000000007941 */ /* 0x000fea0003800200 */
.L_x_656:
        /* <DEDUP_REMOVED lines=28> */
.L_x_661:
[----:B------:R4:W-:Y:S01]  /*2a20*/  STS.128 [R0+0x4000], RZ ;  /* 0x004000ff00007388 */ /* 0x0009e20000000c00 */
[----:B------:R-:W-:Y:S05]  /*2a30*/  BRA `(.L_x_662) ;  /* 0x00000000000c7947 */ /* 0x000fea0003800000 */
.L_x_660:
[----:B------:R1:W-:Y:S04]  /*2a40*/  STS.128 [R0], RZ ;  /* 0x000000ff00007388 */ /* 0x0003e80000000c00 */
[----:B------:R1:W-:Y:S04]  /*2a50*/  STS.128 [R0+0x2000], RZ ;  /* 0x002000ff00007388 */ /* 0x0003e80000000c00 */
[----:B------:R1:W-:Y:S02]  /*2a60*/  STS.128 [R0+0x4000], RZ ;  /* 0x004000ff00007388 */ /* 0x0003e40000000c00 */
.L_x_662:
[----:B------:R-:W-:Y:S05]  /*2a70*/  BSYNC.RECONVERGENT B0 ;  /* 0x0000000000007941 */ /* 0x000fea0003800200 */
.L_x_659:
        /* <DEDUP_REMOVED lines=27> */
.L_x_665:
[----:B------:R4:W-:Y:S02]  /*2c30*/  STS.128 [R0+0x5000], RZ ;  /* 0x005000ff00007388 */ /* 0x0009e40000000c00 */
.L_x_664:
[----:B------:R-:W-:Y:S05]  /*2c40*/  BSYNC.RECONVERGENT B0 ;  /* 0x0000000000007941 */ /* 0x000fea0003800200 */
.L_x_663:
        /* <DEDUP_REMOVED lines=56> */
.L_x_668:
[----:B------:R4:W-:Y:S01]  /*2fd0*/  STS.128 [R0+0x10000], RZ ;  /* 0x010000ff00007388 */ /* 0x0009e20000000c00 */
[----:B------:R-:W-:Y:S05]  /*2fe0*/  BRA `(.L_x_669) ;  /* 0x00000000000c7947 */ /* 0x000fea0003800000 */
.L_x_667:
[----:B------:R2:W-:Y:S04]  /*2ff0*/  STS.128 [R0+0xc000], RZ ;  /* 0x00c000ff00007388 */ /* 0x0005e80000000c00 */
[----:B------:R2:W-:Y:S04]  /*3000*/  STS.128 [R0+0xe000], RZ ;  /* 0x00e000ff00007388 */ /* 0x0005e80000000c00 */
[----:B------:R2:W-:Y:S02]  /*3010*/  STS.128 [R0+0x10000], RZ ;  /* 0x010000ff00007388 */ /* 0x0005e40000000c00 */
.L_x_669:
[----:B------:R-:W-:Y:S05]  /*3020*/  BSYNC.RECONVERGENT B0 ;  /* 0x0000000000007941 */ /* 0x000fea0003800200 */
.L_x_666:
        /* <DEDUP_REMOVED lines=33> */
.L_x_672:
[----:B------:R3:W-:Y:S02]  /*3240*/  STS.128 [R0+0x11000], RZ ;  /* 0x011000ff00007388 */ /* 0x0007e40000000c00 */
.L_x_671:
[----:B------:R-:W-:Y:S05]  /*3250*/  BSYNC.RECONVERGENT B0 ;  /* 0x0000000000007941 */ /* 0x000fea0003800200 */
.L_x_670:
        /* <DEDUP_REMOVED lines=10> */
[----:B-----5:R-:W-:Y:S01]  /*3300*/  ISETP.NE.U32.AND P0, PT, RZ, UR8, PT ;  /* 0x00000008ff007c0c */ /* 0x020fe2000bf05070 */
[----:B------:R-:W4:Y:S03]  /*3310*/  LDCU UR15, c[0x0][0x45c] ;  /* 0x00008b80ff0f77ac */ /* 0x000f260008000800 */
[----:B------:R-:W-:Y:S01]  /*3320*/  ISETP.NE.AND.EX P0, PT, RZ, UR9, PT, P0 ;  /* 0x00000009ff007c0c */ /* 0x000fe2000bf05300 */
[----:B------:R-:W-:-:S12]  /*3330*/  DEPBAR.LE SB0, 0x1 ;  /* 0x000080400000791a */ /* 0x000fd80000000000 */
[----:B------:R-:W5:Y:S01]  /*3340*/  @P0 LDC.64 R4, c[0x0][0x540] ;  /* 0x00015000ff040b82 */ /* 0x000f620000000a00 */
[----:B------:R-:W-:-:S07]  /*3350*/  @P0 IMAD.MOV.U32 R3, RZ, RZ, RZ ;  /* 0x000000ffff030224 */ /* 0x000fce00078e00ff */
[----:B------:R-:W1:Y:S01]  /*3360*/  @P0 LDC R8, c[0x0][0x458] ;  /* 0x00011600ff080b82 */ /* 0x000e620000000800 */
[----:B-----5:R-:W-:-:S04]  /*3370*/  @P0 IMAD.WIDE.U32 R2, R4, UR30, R2 ;  /* 0x0000001e04020c25 */ /* 0x020fc8000f8e0002 */
        /* <DEDUP_REMOVED lines=24> */
[----:B------:R2:W5:Y:S01]  /*3500*/  @P0 LDG.E R7, desc[UR38][R4.64] ;  /* 0x0000002604070981 */ /* 0x000562000c1e1900 */
        /* <DEDUP_REMOVED lines=39> */
[----:B-1----:R1:W5:Y:S01]  /*3780*/  @P0 MUFU.RCP R5, R8 ;  /* 0x0000000800050308 */ /* 0x0023620000001000 */
        /* <DEDUP_REMOVED lines=11> */
[----:B------:R-:W2:Y:S01]  /*3840*/  LDCU UR8, c[0x0][0x440] ;  /* 0x00008800ff0877ac */ /* 0x000ea20008000800 */
[----:B------:R-:W-:Y:S01]  /*3850*/  LEA R13, R0, UR6, 0x1 ;  /* 0x00000006000d7c11 */ /* 0x000fe2000f8e08ff */
[----:B------:R-:W-:Y:S01]  /*3860*/  IMAD.MOV.U32 R0, RZ, RZ, RZ ;  /* 0x000000ffff007224 */ /* 0x000fe200078e00ff */
[----:B------:R-:W-:Y:S01]  /*3870*/  LOP3.LUT R3, R3, 0x6, R18, 0xf8, !PT ;  /* 0x0000000603037812 */ /* 0x000fe200078ef812 */
[----:B------:R-:W2:Y:S01]  /*3880*/  LDCU UR9, c[0x0][0x3e0] ;  /* 0x00007c00ff0977ac */ /* 0x000ea20008000800 */
        /* <DEDUP_REMOVED lines=8> */
[----:B------:R-:W2:Y:S01]  /*3910*/  LDSM.16.M88.4 R148, [R13+0x12000] ;  /* 0x012000000d94783b */ /* 0x000ea20000000200 */
[C---:B------:R-:W-:Y:S01]  /*3920*/  VIADD R4, R2.reuse, 0x8 ;  /* 0x0000000802047836 */ /* 0x040fe20000000000 */
[----:B------:R-:W-:Y:S01]  /*3930*/  I2FP.F32.S32 R12, R2 ;  /* 0x00000002000c7245 */ /* 0x000fe20000201400 */
[C---:B------:R-:W-:Y:S01]  /*3940*/  VIADD R3, R2.reuse, 0x9 ;  /* 0x0000000902037836 */ /* 0x040fe20000000000 */
[----:B------:R-:W2:Y:S01]  /*3950*/  LDSM.16.M88.4 R164, [R232] ;  /* 0x00000000e8a4783b */ /* 0x000ea20000000200 */
[C---:B------:R-:W-:Y:S01]  /*3960*/  VIADD R9, R2.reuse, 0x11 ;  /* 0x0000001102097836 */ /* 0x040fe20000000000 */
[----:B-1----:R-:W-:Y:S01]  /*3970*/  I2FP.F32.S32 R8, R4 ;  /* 0x0000000400087245 */ /* 0x002fe20000201400 */
[C---:B------:R-:W-:Y:S01]  /*3980*/  VIADD R11, R2.reuse, 0x18 ;  /* 0x00000018020b7836 */ /* 0x040fe20000000000 */
[----:B------:R-:W-:Y:S01]  /*3990*/  I2FP.F32.S32 R6, R3 ;  /* 0x0000000300067245 */ /* 0x000fe20000201400 */
[----:B------:R-:W1:Y:S01]  /*39a0*/  LDSM.16.M88.4 R168, [R232+0x800] ;  /* 0x00080000e8a8783b */ /* 0x000e620000000200 */
[----:B------:R-:W-:Y:S01]  /*39b0*/  I2FP.F32.S32 R4, R9 ;  /* 0x0000000900047245 */ /* 0x000fe20000201400 */
[----:B------:R-:W-:Y:S01]  /*39c0*/  USHF.L.U32 UR16, UR16, 0x6, URZ ;  /* 0x0000000610107899 */ /* 0x000fe200080006ff */
        /* <DEDUP_REMOVED lines=9> */
[----:B-----5:R-:W-:Y:S01]  /*3a60*/  @P0 FMUL.FTZ R0, R7, R5 ;  /* 0x0000000507000220 */ /* 0x020fe20000410000 */
        /* <DEDUP_REMOVED lines=25> */
[----:B-----5:R-:W-:-:S03]  /*3c00*/  IMAD.MOV.U32 R9, RZ, RZ, 0x10 ;  /* 0x00000010ff097424 */ /* 0x020fc600078e00ff */
[----:B------:R5:W-:Y:S01]  /*3c10*/  STL [R1+0x50], R2 ;  /* 0x0000500201007387 */ /* 0x000be20000100800 */
[----:B---3--:R-:W-:Y:S02]  /*3c20*/  SHF.R.U32.HI R8, RZ, 0x3, R16 ;  /* 0x00000003ff087819 */ /* 0x008fe40000011610 */
[----:B----4-:R-:W-:Y:S01]  /*3c30*/  IADD3 R7, PT, PT, R0, UR42, R19 ;  /* 0x0000002a00077c10 */ /* 0x010fe2000fffe013 */
[----:B--2---:R-:W-:-:S04]  /*3c40*/  IMAD.MOV.U32 R6, RZ, RZ, 0x20 ;  /* 0x00000020ff067424 */ /* 0x004fc800078e00ff */
[----:B------:R-:W-:Y:S02]  /*3c50*/  VIADD R11, R7, -UR44 ;  /* 0x8000002c070b7c36 */ /* 0x000fe40008000000 */
[----:B-1----:R-:W-:Y:S02]  /*3c60*/  IMAD.MOV.U32 R5, RZ, RZ, 0x40 ;  /* 0x00000040ff057424 */ /* 0x002fe400078e00ff */
[----:B------:R-:W-:Y:S02]  /*3c70*/  IMAD.SHL.U32 R4, R16, 0x40, RZ ;  /* 0x0000004010047824 */ /* 0x000fe400078e00ff */
[----:B------:R-:W-:-:S03]  /*3c80*/  IMAD.MOV.U32 R3, RZ, RZ, 0x40 ;  /* 0x00000040ff037424 */ /* 0x000fc600078e00ff */
[----:B------:R-:W-:Y:S01]  /*3c90*/  LOP3.LUT R7, R4, 0x1c0, RZ, 0xc0, !PT ;  /* 0x000001c004077812 */ /* 0x000fe200078ec0ff */
[----:B-----5:R-:W-:Y:S01]  /*3ca0*/  IMAD.MOV.U32 R2, RZ, RZ, 0x20 ;  /* 0x00000020ff027424 */ /* 0x020fe200078e00ff */
        /* <DEDUP_REMOVED lines=51> */
.L_x_675:
[----:B------:R-:W3:Y:S01]  /*3fe0*/  LDL R249, [R1+0xc] ;  /* 0x00000c0001f97983 */ /* 0x000ee20000100800 */
[----:B------:R-:W-:Y:S01]  /*3ff0*/  UIADD3 UR40, UPT, UPT, UR40, -0x40, URZ ;  /* 0xffffffc028287890 */ /* 0x000fe2000fffe0ff */
[----:B------:R-:W-:Y:S01]  /*4000*/  MOV R244, UR10 ;  /* 0x0000000a00f47c02 */ /* 0x000fe20008000f00 */
[----:B------:R-:W-:Y:S02]  /*4010*/  USHF.L.U32 UR17, UR46, 0x6, URZ ;  /* 0x000000062e117899 */ /* 0x000fe400080006ff */
[----:B------:R-:W4:Y:S01]  /*4020*/  LDL.LU R248, [R1+0x4] ;  /* 0x0000040001f87983 */ /* 0x000f220000300800 */
[----:B------:R-:W-:Y:S01]  /*4030*/  UISETP.GE.AND UP0, UPT, UR40, UR52, UPT ;  /* 0x000000342800728c */ /* 0x000fe2000bf06270 */
[----:B------:R-:W-:Y:S01]  /*4040*/  MOV R245, UR11 ;  /* 0x0000000b00f57c02 */ /* 0x000fe20008000f00 */
[----:B------:R-:W-:Y:S02]  /*4050*/  UIADD3 UR17, UPT, UPT, UR17, 0x40, URZ ;  /* 0x0000004011117890 */ /* 0x000fe4000fffe0ff */
[----:B------:R-:W4:Y:S01]  /*4060*/  LDL R247, [R1+0x10] ;  /* 0x0000100001f77983 */ /* 0x000f220000100800 */
[----:B------:R-:W-:Y:S02]  /*4070*/  UIADD3 UR41, UPT, UPT, UR41, -0x1, URZ ;  /* 0xffffffff29297890 */ /* 0x000fe4000fffe0ff */
[----:B------:R-:W-:Y:S02]  /*4080*/  UISETP.LT.AND UP0, UPT, UR17, UR42, UP0 ;  /* 0x0000002a1100728c */ /* 0x000fe40008701270 */
[----:B------:R-:W4:Y:S05]  /*4090*/  LDL.LU R246, [R1] ;  /* 0x0000000001f67983 */ /* 0x000f2a0000300800 */
[----:B--2---:R-:W2:Y:S01]  /*40a0*/  LDL R3, [R1+0x14] ;  /* 0x0000140001037983 */ /* 0x004ea20000100800 */
[----:B------:R-:W-:Y:S01]  /*40b0*/  PLOP3.LUT P3, PT, PT, PT, UP0, 0x80, 0x8 ;  /* 0x000000000008781c */ /* 0x000fe20003f6f008 */
[----:B------:R-:W-:Y:S03]  /*40c0*/  UISETP.GT.AND UP0, UPT, UR41, UR51, UPT ;  /* 0x000000332900728c */ /* 0x000fe6000bf04270 */
[----:B------:R-:W2:Y:S05]  /*40d0*/  LDL.LU R2, [R1+0x8] ;  /* 0x0000080001027983 */ /* 0x000eaa0000300800 */
[----:B-1----:R-:W2:Y:S05]  /*40e0*/  LDL R0, [R1+0x18] ;  /* 0x0000180001007983 */ /* 0x002eaa0000100800 */
[----:B------:R-:W0:Y:S01]  /*40f0*/  LDGDEPBAR ;  /* 0x00000000000079af */ /* 0x000e220000000000 */
[----:B------:R-:W-:Y:S04]  /*4100*/  @UP0 UIADD3 UR19, UP1, UPT, UR20, -0x100, URZ ;  /* 0xffffff0014130890 */ /* 0x000fe8000ff3e0ff */
[----:B------:R1:W-:Y:S01]  /*4110*/  STL [R1+0xa0], R110 ;  /* 0x0000a06e01007387 */ /* 0x0003e20000100800 */
[----:B------:R-:W-:Y:S02]  /*4120*/  @UP0 UIADD3.X UR17, UPT, UPT, UR21, -0x1, URZ, UP1, !UPT ;  /* 0xffffffff15110890 */ /* 0x000fe40008ffe4ff */
[----:B------:R-:W-:Y:S02]  /*4130*/  @UP0 UIADD3 UR10, UP1, UPT, UR10, -0x100, URZ ;  /* 0xffffff000a0a0890 */ /* 0x000fe4000ff3e0ff */
[----:B------:R1:W-:Y:S02]  /*4140*/  STL [R1+0x9c], R109 ;  /* 0x00009c6d01007387 */ /* 0x0003e40000100800 */
        /* <DEDUP_REMOVED lines=9> */
[----:B------:R-:W-:Y:S01]  /*41e0*/  STL [R1+0x78], R100 ;  /* 0x0000786401007387 */ /* 0x000fe20000100800 */
[----:B-1----:R-:W1:Y:S01]  /*41f0*/  S2R R110, SR_TID.X ;  /* 0x00000000006e7919 */ /* 0x002e620000002100 */
[----:B------:R-:W-:Y:S04]  /*4200*/  DEPBAR.LE SB0, 0x0 ;  /* 0x000080000000791a */ /* 0x000fe80000000000 */
[----:B------:R-:W-:Y:S06]  /*4210*/  BAR.SYNC.DEFER_BLOCKING 0x0 ;  /* 0x0000000000007b1d */ /* 0x000fec0000010000 */
[----:B------:R-:W-:Y:S01]  /*4220*/  LDSM.16.M88.4 R16, [R252] ;  /* 0x00000000fc10783b */ /* 0x000fe20000000200 */
[C---:B-1----:R-:W-:Y:S04]  /*4230*/  SHF.L.U32 R109, R110.reuse, 0x5, RZ ;  /* 0x000000056e6d7819 */ /* 0x042fe800000006ff */
[----:B---3--:R-:W1:Y:S05]  /*4240*/  LDSM.16.M88.4 R8, [R249+0xc000] ;  /* 0x00c00000f908783b */ /* 0x008e6a0000000200 */
[----:B------:R-:W3:Y:S05]  /*4250*/  LDSM.16.M88.4 R68, [R249+0xc800] ;  /* 0x00c80000f944783b */ /* 0x000eea0000000200 */
[----:B----4-:R-:W-:Y:S05]  /*4260*/  LDSM.16.M88.4 R72, [R248] ;  /* 0x00000000f848783b */ /* 0x010fea0000000200 */
[----:B------:R-:W4:Y:S05]  /*4270*/  LDSM.16.M88.4 R76, [R247+0xc000] ;  /* 0x00c00000f74c783b */ /* 0x000f2a0000000200 */
[----:B------:R-:W4:Y:S05]  /*4280*/  LDSM.16.M88.4 R80, [R247+0xc800] ;  /* 0x00c80000f750783b */ /* 0x000f2a0000000200 */
[----:B------:R-:W-:Y:S05]  /*4290*/  LDSM.16.M88.4 R84, [R246] ;  /* 0x00000000f654783b */ /* 0x000fea0000000200 */
[----:B--2---:R-:W2:Y:S05]  /*42a0*/  LDSM.16.M88.4 R88, [R3+0xc000] ;  /* 0x00c000000358783b */ /* 0x004eaa0000000200 */
        /* <DEDUP_REMOVED lines=10> */
[C---:B------:R-:W-:Y:S08]  /*4350*/  HMMA.16816.F32 R12, R72.reuse, R80, R12 ;  /* 0x00000050480c723c */ /* 0x040ff0000000180c */
        /* <DEDUP_REMOVED lines=57> */
[----:B------:R-:W-:Y:S02]  /*46f0*/  SHF.R.U32.HI R73, RZ, 0x2, R110 ;  /* 0x00000002ff497819 */ /* 0x000fe4000001166e */
[----:B----4-:R-:W-:Y:S01]  /*4700*/  MOV R2, UR46 ;  /* 0x0000002e00027c02 */ /* 0x010fe20008000f00 */
[----:B------:R-:W-:Y:S01]  /*4710*/  HMMA.16816.F32 R16, R92, R74, R16 ;  /* 0x0000004a5c10723c */ /* 0x000fe20000001810 */
[----:B------:R-:W4:Y:S02]  /*4720*/  LDL R75, [R1+0x54] ;  /* 0x00005400014b7983 */ /* 0x000f240000100800 */
[----:B------:R-:W-:Y:S03]  /*4730*/  SHF.L.U32 R110, R110, 0x4, RZ ;  /* 0x000000046e6e7819 */ /* 0x000fe600000006ff */
[----:B------:R-:W4:Y:S01]  /*4740*/  LDL R74, [R1+0x6c] ;  /* 0x00006c00014a7983 */ /* 0x000f220000100800 */
[----:B------:R-:W-:Y:S01]  /*4750*/  LOP3.LUT R110, R110, 0x1c0, RZ, 0xc0, !PT ;  /* 0x000001c06e6e7812 */ /* 0x000fe200078ec0ff */
[C---:B------:R-:W-:Y:S08]  /*4760*/  HMMA.16816.F32 R4, R76.reuse, R80, R4 ;  /* 0x000000504c04723c */ /* 0x040ff00000001804 */
[C---:B------:R-:W-:Y:S08]  /*4770*/  HMMA.16816.F32 R8, R76.reuse, R82, R8 ;  /* 0x000000524c08723c */ /* 0x040ff00000001808 */
[C---:B---3--:R-:W-:Y:S08]  /*4780*/  HMMA.16816.F32 R12, R76.reuse, R68, R12 ;  /* 0x000000444c0c723c */ /* 0x048ff0000000180c */
[----:B------:R-:W-:Y:S01]  /*4790*/  HMMA.16816.F32 R16, R76, R70, R16 ;  /* 0x000000464c10723c */ /* 0x000fe20000001810 */
[----:B------:R-:W3:Y:S01]  /*47a0*/  LDL R77, [R1+0x40] ;  /* 0x00004000014d7983 */ /* 0x000ee20000100800 */
[----:B------:R-:W-:Y:S04]  /*47b0*/  MOV R78, 0x3f ;  /* 0x0000003f004e7802 */ /* 0x000fe80000000f00 */
[----:B------:R-:W3:Y:S02]  /*47c0*/  LDL R76, [R1+0x48] ;  /* 0x00004800014c7983 */ /* 0x000ee40000100800 */
[C---:B------:R-:W-:Y:S03]  /*47d0*/  HMMA.16816.F32 R4, R84.reuse, R88, R4 ;  /* 0x000000585404723c */ /* 0x040fe60000001804 */
[----:B------:R1:W1:Y:S05]  /*47e0*/  LDSM.16.M88.4 R68, [R0+0x10800] ;  /* 0x010800000044783b */ /* 0x00026a0000000200 */
[C---:B------:R-:W-:Y:S11]  /*47f0*/  HMMA.16816.F32 R8, R84.reuse, R90, R8 ;  /* 0x0000005a5408723c */ /* 0x040ff60000001808 */
[----:B------:R-:W-:Y:S01]  /*4800*/  FMUL.FTZ R5, R5, UR14 ;  /* 0x0000000e05057c20 */ /* 0x000fe20008410000 */
[----:B------:R-:W-:Y:S01]  /*4810*/  FMUL.FTZ R4, R4, UR14 ;  /* 0x0000000e04047c20 */ /* 0x000fe20008410000 */
[----:B------:R-:W-:Y:S01]  /*4820*/  FMUL.FTZ R6, R6, UR14 ;  /* 0x0000000e06067c20 */ /* 0x000fe20008410000 */
[----:B------:R-:W-:Y:S01]  /*4830*/  FMUL.FTZ R7, R7, UR14 ;  /* 0x0000000e07077c20 */ /* 0x000fe20008410000 */
[----:B------:R-:W-:Y:S01]  /*4840*/  MUFU.TANH R90, R5 ;  /* 0x00000005005a7308 */ /* 0x000fe20000002400 */
[----:B-1----:R-:W-:Y:S03]  /*4850*/  @!P3 LOP3.LUT R0, R72, 0x6, RZ, 0xc0, !PT ;  /* 0x000000064800b812 */ /* 0x002fe600078ec0ff */
[----:B------:R-:W-:Y:S01]  /*4860*/  FMUL.FTZ R11, R11, UR14 ;  /* 0x0000000e0b0b7c20 */ /* 0x000fe20008410000 */
[----:B------:R-:W-:Y:S01]  /*4870*/  FMUL.FTZ R10, R10, UR14 ;  /* 0x0000000e0a0a7c20 */ /* 0x000fe20008410000 */
[----:B------:R-:W-:Y:S01]  /*4880*/  @!P3 LOP3.LUT R0, R0, 0xe0, R73, 0xf8, !PT ;  /* 0x000000e00000b812 */ /* 0x000fe200078ef849 */
[----:B------:R-:W-:Y:S03]  /*4890*/  FMUL.FTZ R8, R8, UR14 ;  /* 0x0000000e08087c20 */ /* 0x000fe60008410000 */
[----:B------:R1:W-:Y:S01]  /*48a0*/  MUFU.TANH R98, R11 ;  /* 0x0000000b00627308 */ /* 0x0003e20000002400 */
[----:B------:R-:W-:Y:S01]  /*48b0*/  FMUL.FTZ R9, R9, UR14 ;  /* 0x0000000e09097c20 */ /* 0x000fe20008410000 */
[----:B------:R-:W-:Y:S08]  /*48c0*/  @!P3 LEA R0, R2, R0, 0x6 ;  /* 0x000000000200b211 */ /* 0x000ff000078e30ff */
[----:B------:R1:W-:Y:S01]  /*48d0*/  MUFU.TANH R97, R10 ;  /* 0x0000000a00617308 */ /* 0x0003e20000002400 */
[C---:B------:R-:W-:Y:S09]  /*48e0*/  HMMA.16816.F32 R12, R84.reuse, R68, R12 ;  /* 0x00000044540c723c */ /* 0x040ff2000000180c */
[----:B------:R-:W4:Y:S01]  /*48f0*/  MUFU.TANH R91, R4 ;  /* 0x00000004005b7308 */ /* 0x000f220000002400 */
[----:B-1----:R-:W3:Y:S01]  /*4900*/  LDL R11, [R1+0x68] ;  /* 0x00006800010b7983 */ /* 0x002ee20000100800 */
[----:B------:R-:W-:Y:S08]  /*4910*/  HMMA.16816.F32 R16, R84, R70, R16 ;  /* 0x000000465410723c */ /* 0x000ff00000001810 */
[----:B------:R-:W1:Y:S01]  /*4920*/  MUFU.TANH R96, R6 ;  /* 0x0000000600607308 */ /* 0x000e620000002400 */
[----:B------:R-:W3:Y:S01]  /*4930*/  LDL R10, [R1+0x64] ;  /* 0x00006400010a7983 */ /* 0x000ee20000100800 */
[----:B------:R-:W-:Y:S01]  /*4940*/  FMUL.FTZ R13, R13, UR14 ;  /* 0x0000000e0d0d7c20 */ /* 0x000fe20008410000 */
[----:B------:R-:W-:Y:S01]  /*4950*/  FMUL.FTZ R12, R12, UR14 ;  /* 0x0000000e0c0c7c20 */ /* 0x000fe20008410000 */
[----:B------:R-:W-:Y:S06]  /*4960*/  FMUL.FTZ R14, R14, UR14 ;  /* 0x0000000e0e0e7c20 */ /* 0x000fec0008410000 */
[----:B------:R1:W-:Y:S01]  /*4970*/  MUFU.TANH R89, R8 ;  /* 0x0000000800597308 */ /* 0x0003e20000002400 */
[----:B------:R-:W-:Y:S01]  /*4980*/  FMUL.FTZ R15, R15, UR14 ;  /* 0x0000000e0f0f7c20 */ /* 0x000fe20008410000 */
[----:B------:R-:W-:Y:S01]  /*4990*/  FMUL.FTZ R16, R16, UR14 ;  /* 0x0000000e10107c20 */ /* 0x000fe20008410000 */
[----:B------:R-:W-:Y:S01]  /*49a0*/  FMUL.FTZ R18, R18, UR14 ;  /* 0x0000000e12127c20 */ /* 0x000fe20008410000 */
[----:B------:R-:W-:Y:S06]  /*49b0*/  FMUL.FTZ R17, R17, UR14 ;  /* 0x0000000e11117c20 */ /* 0x000fec0008410000 */
[----:B------:R-:W3:Y:S01]  /*49c0*/  MUFU.TANH R95, R7 ;  /* 0x00000007005f7308 */ /* 0x000ee20000002400 */
[----:B------:R-:W-:Y:S09]  /*49d0*/  FMUL.FTZ R19, R19, UR14 ;  /* 0x0000000e13137c20 */ /* 0x000ff20008410000 */
[----:B------:R-:W3:Y:S01]  /*49e0*/  MUFU.TANH R88, R9 ;  /* 0x0000000900587308 */ /* 0x000ee20000002400 */
[----:B-1----:R-:W-:Y:S09]  /*49f0*/  @!P3 IADD3 R8, PT, PT, R0, 0x1, RZ ;  /* 0x000000010008b810 */ /* 0x002ff20007ffe0ff */
[----:B------:R1:W-:Y:S10]  /*4a00*/  MUFU.TANH R85, R13 ;  /* 0x0000000d00557308 */ /* 0x0003f40000002400 */
[----:B------:R1:W3:Y:S10]  /*4a10*/  MUFU.TANH R86, R12 ;  /* 0x0000000c00567308 */ /* 0x0002f40000002400 */
[----:B------:R-:W3:Y:S01]  /*4a20*/  MUFU.TANH R94, R14 ;  /* 0x0000000e005e7308 */ /* 0x000ee20000002400 */
[----:B-1----:R-:W3:Y:S09]  /*4a30*/  LDL R13, [R1+0x60] ;  /* 0x00006000010d7983 */ /* 0x002ef20000100800 */
[----:B------:R-:W1:Y:S01]  /*4a40*/  MUFU.TANH R93, R15 ;  /* 0x0000000f005d7308 */ /* 0x000e620000002400 */
[----:B------:R-:W3:Y:S09]  /*4a50*/  LDL R12, [R1+0x5c] ;  /* 0x00005c00010c7983 */ /* 0x000ef20000100800 */
[----:B------:R-:W-:Y:S10]  /*4a60*/  MUFU.TANH R84, R16 ;  /* 0x0000001000547308 */ /* 0x000ff40000002400 */
[----:B------:R-:W-:Y:S10]  /*4a70*/  MUFU.TANH R92, R18 ;  /* 0x00000012005c7308 */ /* 0x000ff40000002400 */
[----:B------:R-:W-:Y:S10]  /*4a80*/  MUFU.TANH R83, R17 ;  /* 0x0000001100537308 */ /* 0x000ff40000002400 */
[----:B------:R-:W-:Y:S01]  /*4a90*/  MUFU.TANH R87, R19 ;  /* 0x0000001300577308 */ /* 0x000fe20000002400 */
[C---:B--2---:R-:W-:Y:S01]  /*4aa0*/  FSETP.NEU.FTZ.AND P0, PT, R3.reuse, -INF , PT ;  /* 0xff8000000300780b */ /* 0x044fe20003f1d000 */
[----:B------:R-:W-:Y:S05]  /*4ab0*/  FMUL.FTZ R3, R3, 1.4426950216293334961 ;  /* 0x3fb8aa3b03037820 */ /* 0x000fea0000410000 */
[----:B------:R-:W-:Y:S01]  /*4ac0*/  FSEL R3, R3, RZ, P0 ;  /* 0x000000ff03037208 */ /* 0x000fe20000000000 */
[C---:B----4-:R-:W-:Y:S01]  /*4ad0*/  FADD.FTZ R4, R75.reuse, R91 ;  /* 0x0000005b4b047221 */ /* 0x050fe20000010000 */
[----:B------:R-:W-:Y:S01]  /*4ae0*/  FADD.FTZ R7, R75, R96 ;  /* 0x000000604b077221 */ /* 0x000fe20000010000 */
[----:B------:R-:W-:Y:S01]  /*4af0*/  FADD.FTZ R2, R74, R90 ;  /* 0x0000005a4a027221 */ /* 0x000fe20000010000 */
[C---:B---3--:R-:W-:Y:S02]  /*4b00*/  @!P3 VIADDMNMX R5, R77.reuse, -R78, UR42, PT ;  /* 0x0000002a4d05be46 */ /* 0x048fe4000b80094e */
[----:B------:R-:W-:Y:S02]  /*4b10*/  MOV R78, 0x37 ;  /* 0x00000037004e7802 */ /* 0x000fe40000000f00 */
[-C--:B------:R-:W-:Y:S02]  /*4b20*/  @!P3 ISETP.GE.AND P4, PT, R0, R5.reuse, PT ;  /* 0x000000050000b20c */ /* 0x080fe40003f86270 */
[----:B------:R-:W-:Y:S02]  /*4b30*/  FSETP.NEU.FTZ.AND P0, PT, R76, -INF , PT ;  /* 0xff8000004c00780b */ /* 0x000fe40003f1d000 */
[----:B------:R-:W-:Y:S02]  /*4b40*/  @!P3 FSEL R4, R4, -INF , !P4 ;  /* 0xff8000000404b808 */ /* 0x000fe40006000000 */
[-C--:B------:R-:W-:Y:S03]  /*4b50*/  @!P3 ISETP.GE.AND P4, PT, R8, R5.reuse, PT ;  /* 0x000000050800b20c */ /* 0x080fe60003f86270 */
[--C-:B------:R-:W-:Y:S01]  /*4b60*/  FFMA.FTZ R6, R4, UR15, -R3.reuse ;  /* 0x0000000f04067c23 */ /* 0x100fe20008010803 */
[----:B------:R-:W-:Y:S02]  /*4b70*/  @!P3 VIADDMNMX R4, R77, -R78, UR42, PT ;  /* 0x0000002a4d04be46 */ /* 0x000fe4000b80094e */
[----:B------:R-:W-:Y:S01]  /*4b80*/  @!P3 FSEL R2, R2, -INF , !P4 ;  /* 0xff8000000202b808 */ /* 0x000fe20006000000 */
[----:B------:R2:W-:Y:S01]  /*4b90*/  MUFU.EX2 R107, R6 ;  /* 0x00000006006b7308 */ /* 0x0005e20000000800 */
[-C--:B------:R-:W-:Y:S03]  /*4ba0*/  @!P3 ISETP.GE.AND P4, PT, R0, R4.reuse, PT ;  /* 0x000000040000b20c */ /* 0x080fe60003f86270 */
[----:B------:R-:W-:Y:S01]  /*4bb0*/  FFMA.FTZ R9, R2, UR15, -R3 ;  /* 0x0000000f02097c23 */ /* 0x000fe20008010803 */
[----:B------:R-:W-:Y:S05]  /*4bc0*/  @!P3 FSEL R7, R7, -INF , !P4 ;  /* 0xff8000000707b808 */ /* 0x000fea0006000000 */
[----:B------:R3:W4:Y:S01]  /*4bd0*/  MUFU.EX2 R250, R9 ;  /* 0x0000000900fa7308 */ /* 0x0007220000000800 */
[----:B--2---:R-:W-:Y:S01]  /*4be0*/  FMUL.FTZ R6, R76, 1.4426950216293334961 ;  /* 0x3fb8aa3b4c067820 */ /* 0x004fe20000410000 */
[----:B------:R-:W-:Y:S04]  /*4bf0*/  MOV R76, 0x20 ;  /* 0x00000020004c7802 */ /* 0x000fe80000000f00 */
[----:B------:R-:W-:Y:S01]  /*4c00*/  FSEL R2, R6, RZ, P0 ;  /* 0x000000ff06027208 */ /* 0x000fe20000000000 */
[----:B------:R-:W-:Y:S01]  /*4c10*/  FADD.FTZ R6, R74, R95 ;  /* 0x0000005f4a067221 */ /* 0x000fe20000010000 */
[-C--:B------:R-:W-:Y:S02]  /*4c20*/  @!P3 ISETP.GE.AND P0, PT, R8, R4.reuse, PT ;  /* 0x000000040800b20c */ /* 0x080fe40003f06270 */
[----:B---3--:R-:W-:Y:S01]  /*4c30*/  @!P3 IADD3 R9, PT, PT, R0, 0x8, RZ ;  /* 0x000000080009b810 */ /* 0x008fe20007ffe0ff */
[--C-:B------:R-:W-:Y:S01]  /*4c40*/  FFMA.FTZ R7, R7, UR15, -R2.reuse ;  /* 0x0000000f07077c23 */ /* 0x100fe20008010802 */
[----:B------:R-:W-:Y:S02]  /*4c50*/  @!P3 FSEL R6, R6, -INF , !P0 ;  /* 0xff8000000606b808 */ /* 0x000fe40004000000 */
[-C--:B------:R-:W-:Y:S01]  /*4c60*/  @!P3 ISETP.GE.AND P0, PT, R9, R5.reuse, PT ;  /* 0x000000050900b20c */ /* 0x080fe20003f06270 */
[----:B------:R2:W-:Y:S01]  /*4c70*/  MUFU.EX2 R106, R7 ;  /* 0x00000007006a7308 */ /* 0x0005e20000000800 */
[----:B------:R-:W-:Y:S01]  /*4c80*/  @!P3 IADD3 R8, PT, PT, R0, 0x9, RZ ;  /* 0x000000090008b810 */ /* 0x000fe20007ffe0ff */
[----:B------:R-:W-:Y:S08]  /*4c90*/  FFMA.FTZ R6, R6, UR15, -R2 ;  /* 0x0000000f06067c23 */ /* 0x000ff00008010802 */
[----:B------:R3:W-:Y:S01]  /*4ca0*/  MUFU.EX2 R105, R6 ;  /* 0x0000000600697308 */ /* 0x0007e20000000800 */
[----:B--2---:R-:W-:Y:S05]  /*4cb0*/  FADD.FTZ R7, R11, R89 ;  /* 0x000000590b077221 */ /* 0x004fea0000010000 */
[----:B------:R-:W-:Y:S02]  /*4cc0*/  @!P3 FSEL R7, R7, -INF , !P0 ;  /* 0xff8000000707b808 */ /* 0x000fe40004000000 */
[-C--:B------:R-:W-:Y:S01]  /*4cd0*/  @!P3 ISETP.GE.AND P0, PT, R8, R5.reuse, PT ;  /* 0x000000050800b20c */ /* 0x080fe20003f06270 */
[----:B---3--:R-:W-:Y:S02]  /*4ce0*/  FADD.FTZ R6, R10, R88 ;  /* 0x000000580a067221 */ /* 0x008fe40000010000 */
[--C-:B------:R-:W-:Y:S03]  /*4cf0*/  FFMA.FTZ R7, R7, UR15, -R3.reuse ;  /* 0x0000000f07077c23 */ /* 0x100fe60008010803 */
[----:B------:R-:W-:Y:S01]  /*4d00*/  @!P3 FSEL R6, R6, -INF , !P0 ;  /* 0xff8000000606b808 */ /* 0x000fe20004000000 */
[----:B------:R2:W-:Y:S01]  /*4d10*/  MUFU.EX2 R249, R7 ;  /* 0x0000000700f97308 */ /* 0x0005e20000000800 */
[-C--:B------:R-:W-:Y:S02]  /*4d20*/  @!P3 ISETP.GE.AND P0, PT, R9, R4.reuse, PT ;  /* 0x000000040900b20c */ /* 0x080fe40003f06270 */
[----:B------:R-:W-:Y:S01]  /*4d30*/  @!P3 IADD3 R9, PT, PT, R0, 0x10, RZ ;  /* 0x000000100009b810 */ /* 0x000fe20007ffe0ff */
[----:B------:R-:W-:Y:S06]  /*4d40*/  FFMA.FTZ R6, R6, UR15, -R3 ;  /* 0x0000000f06067c23 */ /* 0x000fec0008010803 */
[----:B------:R3:W-:Y:S01]  /*4d50*/  MUFU.EX2 R247, R6 ;  /* 0x0000000600f77308 */ /* 0x0007e20000000800 */
[----:B--2---:R-:W-:Y:S02]  /*4d60*/  FADD.FTZ R7, R11, R97 ;  /* 0x000000610b077221 */ /* 0x004fe40000010000 */
[----:B------:R-:W2:Y:S03]  /*4d70*/  LDL R11, [R1+0x50] ;  /* 0x00005000010b7983 */ /* 0x000ea60000100800 */
[----:B------:R-:W-:Y:S02]  /*4d80*/  @!P3 FSEL R7, R7, -INF , !P0 ;  /* 0xff8000000707b808 */ /* 0x000fe40004000000 */
[-C--:B------:R-:W-:Y:S01]  /*4d90*/  @!P3 ISETP.GE.AND P0, PT, R8, R4.reuse, PT ;  /* 0x000000040800b20c */ /* 0x080fe20003f06270 */
[----:B---3--:R-:W-:Y:S01]  /*4da0*/  FADD.FTZ R6, R10, R98 ;  /* 0x000000620a067221 */ /* 0x008fe20000010000 */
[----:B------:R-:W-:Y:S01]  /*4db0*/  @!P3 IADD3 R8, PT, PT, R0, 0x11, RZ ;  /* 0x000000110008b810 */ /* 0x000fe20007ffe0ff */
[----:B------:R-:W3:Y:S01]  /*4dc0*/  LDL R10, [R1+0x58] ;  /* 0x00005800010a7983 */ /* 0x000ee20000100800 */
[--C-:B------:R-:W-:Y:S02]  /*4dd0*/  FFMA.FTZ R7, R7, UR15, -R2.reuse ;  /* 0x0000000f07077c23 */ /* 0x100fe40008010802 */
[----:B------:R-:W-:Y:S02]  /*4de0*/  @!P3 FSEL R6, R6, -INF , !P0 ;  /* 0xff8000000606b808 */ /* 0x000fe40004000000 */
[----:B------:R1:W-:Y:S01]  /*4df0*/  MUFU.EX2 R104, R7 ;  /* 0x0000000700687308 */ /* 0x0003e20000000800 */
[-C--:B------:R-:W-:Y:S02]  /*4e00*/  @!P3 ISETP.GE.AND P0, PT, R9, R5.reuse, PT ;  /* 0x000000050900b20c */ /* 0x080fe40003f06270 */
[----:B------:R-:W-:Y:S07]  /*4e10*/  FFMA.FTZ R6, R6, UR15, -R2 ;  /* 0x0000000f06067c23 */ /* 0x000fee0008010802 */
[----:B------:R4:W3:Y:S01]  /*4e20*/  MUFU.EX2 R103, R6 ;  /* 0x0000000600677308 */ /* 0x0008e20000000800 */
[----:B-1----:R-:W-:Y:S05]  /*4e30*/  FADD.FTZ R7, R13, R86 ;  /* 0x000000560d077221 */ /* 0x002fea0000010000 */
[----:B------:R-:W-:Y:S02]  /*4e40*/  @!P3 FSEL R7, R7, -INF , !P0 ;  /* 0xff8000000707b808 */ /* 0x000fe40004000000 */
[-C--:B------:R-:W-:Y:S01]  /*4e50*/  @!P3 ISETP.GE.AND P0, PT, R8, R5.reuse, PT ;  /* 0x000000050800b20c */ /* 0x080fe20003f06270 */
[----:B----4-:R-:W-:Y:S02]  /*4e60*/  FADD.FTZ R6, R12, R85 ;  /* 0x000000550c067221 */ /* 0x010fe40000010000 */
[--C-:B------:R-:W-:Y:S03]  /*4e70*/  FFMA.FTZ R7, R7, UR15, -R3.reuse ;  /* 0x0000000f07077c23 */ /* 0x100fe60008010803 */
[----:B------:R-:W-:Y:S01]  /*4e80*/  @!P3 FSEL R6, R6, -INF , !P0 ;  /* 0xff8000000606b808 */ /* 0x000fe20004000000 */
[----:B------:R1:W-:Y:S01]  /*4e90*/  MUFU.EX2 R251, R7 ;  /* 0x0000000700fb7308 */ /* 0x0003e20000000800 */
[-C--:B------:R-:W-:Y:S03]  /*4ea0*/  @!P3 ISETP.GE.AND P0, PT, R9, R4.reuse, PT ;  /* 0x000000040900b20c */ /* 0x080fe60003f06270 */
[----:B------:R-:W-:Y:S06]  /*4eb0*/  FFMA.FTZ R6, R6, UR15, -R3 ;  /* 0x0000000f06067c23 */ /* 0x000fec0008010803 */
[----:B------:R4:W-:Y:S01]  /*4ec0*/  MUFU.EX2 R248, R6 ;  /* 0x0000000600f87308 */ /* 0x0009e20000000800 */
[----:B-1----:R-:W-:Y:S02]  /*4ed0*/  FADD.FTZ R7, R13, R94 ;  /* 0x0000005e0d077221 */ /* 0x002fe40000010000 */
[----:B------:R-:W3:Y:S03]  /*4ee0*/  LDL R13, [R1+0x44] ;  /* 0x00004400010d7983 */ /* 0x000ee60000100800 */
[----:B------:R-:W-:Y:S02]  /*4ef0*/  @!P3 FSEL R7, R7, -INF , !P0 ;  /* 0xff8000000707b808 */ /* 0x000fe40004000000 */
[-C--:B------:R-:W-:Y:S01]  /*4f00*/  @!P3 ISETP.GE.AND P0, PT, R8, R4.reuse, PT ;  /* 0x000000040800b20c */ /* 0x080fe20003f06270 */
[----:B----4-:R-:W-:Y:S01]  /*4f10*/  FADD.FTZ R6, R12, R93 ;  /* 0x0000005d0c067221 */ /* 0x010fe20000010000 */
[----:B------:R-:W-:Y:S01]  /*4f20*/  @!P3 IADD3 R8, PT, PT, R0, 0x18, RZ ;  /* 0x000000180008b810 */ /* 0x000fe20007ffe0ff */
[--C-:B------:R-:W-:Y:S01]  /*4f30*/  FFMA.FTZ R7, R7, UR15, -R2.reuse ;  /* 0x0000000f07077c23 */ /* 0x100fe20008010802 */
[----:B------:R-:W-:Y:S02]  /*4f40*/  LOP3.LUT R12, R72, 0x38, RZ, 0xc0, !PT ;  /* 0x00000038480c7812 */ /* 0x000fe400078ec0ff */
[----:B------:R-:W-:Y:S01]  /*4f50*/  @!P3 FSEL R6, R6, -INF , !P0 ;  /* 0xff8000000606b808 */ /* 0x000fe20004000000 */
[----:B------:R-:W-:Y:S01]  /*4f60*/  MUFU.EX2 R102, R7 ;  /* 0x0000000700667308 */ /* 0x000fe20000000800 */
[----:B------:R-:W-:Y:S02]  /*4f70*/  @!P3 ISETP.GE.AND P0, PT, R8, R5, PT ;  /* 0x000000050800b20c */ /* 0x000fe40003f06270 */
[----:B------:R-:W-:Y:S01]  /*4f80*/  LOP3.LUT R12, R12, 0x20, R73, 0x78, !PT ;  /* 0x000000200c0c7812 */ /* 0x000fe200078e7849 */
[----:B------:R-:W-:Y:S01]  /*4f90*/  FFMA.FTZ R9, R6, UR15, -R2 ;  /* 0x0000000f06097c23 */ /* 0x000fe20008010802 */
[----:B------:R-:W-:Y:S05]  /*4fa0*/  @!P3 IADD3 R6, PT, PT, R0, 0x19, RZ ;  /* 0x000000190006b810 */ /* 0x000fea0007ffe0ff */
[----:B------:R1:W-:Y:S01]  /*4fb0*/  MUFU.EX2 R101, R9 ;  /* 0x0000000900657308 */ /* 0x0003e20000000800 */
[----:B------:R-:W-:Y:S02]  /*4fc0*/  @!P3 ISETP.GE.AND P4, PT, R6, R4, PT ;  /* 0x000000040600b20c */ /* 0x000fe40003f86270 */
[----:B-1----:R-:W-:Y:S01]  /*4fd0*/  F2FP.F16.F32.PACK_AB R9, R250, R107 ;  /* 0x0000006bfa09723e */ /* 0x002fe200000000ff */
[----:B--2---:R-:W-:Y:S01]  /*4fe0*/  FADD.FTZ R0, R11, R83 ;  /* 0x000000530b007221 */ /* 0x004fe20000010000 */
[----:B---3--:R-:W-:Y:S05]  /*4ff0*/  FADD.FTZ R7, R10, R84 ;  /* 0x000000540a077221 */ /* 0x008fea0000010000 */
[----:B------:R-:W-:Y:S02]  /*5000*/  @!P3 FSEL R7, R7, -INF , !P0 ;  /* 0xff8000000707b808 */ /* 0x000fe40004000000 */
[----:B------:R-:W-:Y:S01]  /*5010*/  @!P3 ISETP.GE.AND P0, PT, R6, R5, PT ;  /* 0x000000050600b20c */ /* 0x000fe20003f06270 */
[----:B------:R-:W-:Y:S01]  /*5020*/  FADD.FTZ R5, R10, R92 ;  /* 0x0000005c0a057221 */ /* 0x000fe20000010000 */
[----:B------:R-:W-:Y:S01]  /*5030*/  F2FP.F16.F32.PACK_AB R6, R103, R104 ;  /* 0x000000686706723e */ /* 0x000fe200000000ff */
[----:B------:R-:W2:Y:S01]  /*5040*/  LDL R10, [R1+0x70] ;  /* 0x00007000010a7983 */ /* 0x000ea20000100800 */
[----:B------:R-:W-:Y:S01]  /*5050*/  @!P3 FSEL R0, R0, -INF , !P0 ;  /* 0xff8000000000b808 */ /* 0x000fe20004000000 */
[--C-:B------:R-:W-:Y:S01]  /*5060*/  FFMA.FTZ R7, R7, UR15, -R3.reuse ;  /* 0x0000000f07077c23 */ /* 0x100fe20008010803 */
[----:B------:R-:W-:Y:S02]  /*5070*/  @!P3 ISETP.GE.AND P0, PT, R8, R4, PT ;  /* 0x000000040800b20c */ /* 0x000fe40003f06270 */
[----:B------:R-:W-:Y:S01]  /*5080*/  F2FP.F16.F32.PACK_AB R8, R105, R106 ;  /* 0x0000006a6908723e */ /* 0x000fe200000000ff */
[----:B------:R-:W-:Y:S01]  /*5090*/  FFMA.FTZ R3, R0, UR15, -R3 ;  /* 0x0000000f00037c23 */ /* 0x000fe20008010803 */
[----:B------:R1:W-:Y:S01]  /*50a0*/  MUFU.EX2 R246, R7 ;  /* 0x0000000700f67308 */ /* 0x0003e20000000800 */
[----:B------:R-:W-:Y:S05]  /*50b0*/  @!P3 FSEL R5, R5, -INF , !P0 ;  /* 0xff8000000505b808 */ /* 0x000fea0004000000 */
[----:B------:R-:W-:Y:S04]  /*50c0*/  FFMA.FTZ R5, R5, UR15, -R2 ;  /* 0x0000000f05057c23 */ /* 0x000fe80008010802 */
[----:B------:R3:W-:Y:S10]  /*50d0*/  MUFU.EX2 R99, R3 ;  /* 0x0000000300637308 */ /* 0x0007f40000000800 */
[----:B------:R4:W-:Y:S01]  /*50e0*/  MUFU.EX2 R100, R5 ;  /* 0x0000000500647308 */ /* 0x0009e20000000800 */
[----:B-1----:R-:W-:Y:S01]  /*50f0*/  F2FP.F16.F32.PACK_AB R7, R247, R249 ;  /* 0x000000f9f707723e */ /* 0x002fe200000000ff */
[----:B---3--:R-:W-:Y:S01]  /*5100*/  FADD.FTZ R3, R11, R87 ;  /* 0x000000570b037221 */ /* 0x008fe20000010000 */
[----:B------:R-:W-:Y:S04]  /*5110*/  LOP3.LUT R11, R109, 0xc00, RZ, 0xc0, !PT ;  /* 0x00000c006d0b7812 */ /* 0x000fe800078ec0ff */
[----:B------:R-:W-:Y:S02]  /*5120*/  LOP3.LUT R11, R11, 0x6, R72, 0xf8, !PT ;  /* 0x000000060b0b7812 */ /* 0x000fe400078ef848 */
[----:B------:R-:W-:Y:S02]  /*5130*/  @!P3 FSEL R3, R3, -INF , !P4 ;  /* 0xff8000000303b808 */ /* 0x000fe40006000000 */
[----:B------:R-:W-:Y:S02]  /*5140*/  LOP3.LUT R11, R11, R12, R110, 0xfe, !PT ;  /* 0x0000000c0b0b7212 */ /* 0x000fe400078efe6e */
[----:B------:R-:W1:Y:S01]  /*5150*/  S2R R110, SR_TID.X ;  /* 0x00000000006e7919 */ /* 0x000e620000002100 */
[----:B------:R-:W-:Y:S01]  /*5160*/  FFMA.FTZ R2, R3, UR15, -R2 ;  /* 0x0000000f03027c23 */ /* 0x000fe20008010802 */
[C---:B------:R-:W-:Y:S02]  /*5170*/  LEA R80, R11.reuse, UR4, 0x1 ;  /* 0x000000040b507c11 */ /* 0x040fe4000f8e08ff */
[----:B------:R-:W-:Y:S02]  /*5180*/  LEA R0, R11, UR5, 0x1 ;  /* 0x000000050b007c11 */ /* 0x000fe4000f8e08ff */
[----:B------:R-:W-:Y:S01]  /*5190*/  MOV R11, 0x10 ;  /* 0x00000010000b7802 */ /* 0x000fe20000000f00 */
[----:B------:R-:W-:Y:S01]  /*51a0*/  STS [R80+0x14000], R9 ;  /* 0x0140000950007388 */ /* 0x000fe20000000800 */
[----:B------:R-:W-:Y:S02]  /*51b0*/  LEA R4, P0, R13, R244, 0x2 ;  /* 0x000000f40d047211 */ /* 0x000fe400078010ff */
[----:B------:R-:W-:Y:S02]  /*51c0*/  SEL R11, R11, 0xfffffff0, !P1 ;  /* 0xfffffff00b0b7807 */ /* 0x000fe40004800000 */
[----:B------:R3:W-:Y:S01]  /*51d0*/  STS [R80+0x14400], R8 ;  /* 0x0144000850007388 */ /* 0x0007e20000000800 */
[----:B------:R-:W1:Y:S01]  /*51e0*/  MUFU.EX2 R244, R2 ;  /* 0x0000000200f47308 */ /* 0x000e620000000800 */
[C---:B------:R-:W-:Y:S02]  /*51f0*/  IADD3 R3, PT, PT, R0.reuse, 0x20, RZ ;  /* 0x0000002000037810 */ /* 0x040fe40007ffe0ff */
[C---:B------:R-:W-:Y:S02]  /*5200*/  IADD3 R81, PT, PT, R0.reuse, R11, RZ ;  /* 0x0000000b00517210 */ /* 0x040fe40007ffe0ff */
[----:B------:R-:W-:Y:S02]  /*5210*/  @P2 IADD3 R3, PT, PT, R0, -0x20, RZ ;  /* 0xffffffe000032810 */ /* 0x000fe40007ffe0ff */
[----:B----4-:R-:W-:Y:S01]  /*5220*/  LEA.HI.X R5, R13, R245, RZ, 0x2, P0 ;  /* 0x000000f50d057211 */ /* 0x010fe200000f14ff */
[----:B------:R4:W-:Y:S01]  /*5230*/  STS [R81], R7 ;  /* 0x0000000751007388 */ /* 0x0009e20000000800 */
[----:B------:R-:W-:Y:S02]  /*5240*/  IADD3 R82, PT, PT, R11, R3, RZ ;  /* 0x000000030b527210 */ /* 0x000fe40007ffe0ff */
[----:B------:R-:W-:Y:S02]  /*5250*/  MOV R245, 0x40 ;  /* 0x0000004000f57802 */ /* 0x000fe40000000f00 */
[----:B------:R4:W-:Y:S02]  /*5260*/  STS [R81+0x400], R6 ;  /* 0x0004000651007388 */ /* 0x0009e40000000800 */
[----:B------:R-:W-:Y:S02]  /*5270*/  SEL R245, R245, 0xffffffc0, !P1 ;  /* 0xffffffc0f5f57807 */ /* 0x000fe40004800000 */
[----:B-1----:R-:W-:Y:S01]  /*5280*/  F2FP.F16.F32.PACK_AB R0, R244, R100 ;  /* 0x00000064f400723e */ /* 0x002fe200000000ff */
[----:B------:R-:W2:Y:S01]  /*5290*/  LDG.E R2, desc[UR38][R4.64] ;  /* 0x0000002604027981 */ /* 0x000ea2000c1e1900 */
[----:B------:R-:W-:Y:S02]  /*52a0*/  LOP3.LUT P3, RZ, R110, 0x2, RZ, 0xc0, !PT ;  /* 0x000000026eff7812 */ /* 0x000fe4000786c0ff */
[----:B---3--:R-:W-:Y:S02]  /*52b0*/  F2FP.F16.F32.PACK_AB R8, R248, R251 ;  /* 0x000000fbf808723e */ /* 0x008fe400000000ff */
[----:B------:R-:W-:Y:S03]  /*52c0*/  SEL R76, R76, 0xffffffe0, !P3 ;  /* 0xffffffe04c4c7807 */ /* 0x000fe60005800000 */
[----:B------:R-:W-:Y:S01]  /*52d0*/  STS [R3], R8 ;  /* 0x0000000803007388 */ /* 0x000fe20000000800 */
[----:B----4-:R-:W-:Y:S02]  /*52e0*/  F2FP.F16.F32.PACK_AB R7, R101, R102 ;  /* 0x000000666507723e */ /* 0x010fe400000000ff */
[----:B------:R-:W-:Y:S03]  /*52f0*/  F2FP.F16.F32.PACK_AB R6, R99, R246 ;  /* 0x000000f66306723e */ /* 0x000fe600000000ff */
[----:B------:R-:W-:Y:S05]  /*5300*/  STS [R3+0x400], R7 ;  /* 0x0004000703007388 */ /* 0x000fea0000000800 */
[----:B------:R1:W-:Y:S05]  /*5310*/  STS [R82+0x400], R0 ;  /* 0x0004000052007388 */ /* 0x0003ea0000000800 */
[----:B------:R-:W-:Y:S05]  /*5320*/  STS [R82], R6 ;  /* 0x0000000652007388 */ /* 0x000fea0000000800 */
[----:B-1----:R1:W3:Y:S01]  /*5330*/  LDG.E R0, desc[UR38][R4.64+0x20] ;  /* 0x0000202604007981 */ /* 0x0022e2000c1e1900 */
[----:B--2---:R-:W-:Y:S04]  /*5340*/  LEA R252, R10, UR4, 0x1 ;  /* 0x000000040afc7c11 */ /* 0x004fe8000f8e08ff */
[CC--:B------:R-:W-:Y:S01]  /*5350*/  IADD3 R110, PT, PT, R76.reuse, R252.reuse, RZ ;  /* 0x000000fc4c6e7210 */ /* 0x0c0fe20007ffe0ff */
[----:B------:R-:W1:Y:S01]  /*5360*/  LDSM.16.M88.4 R16, [R252+0x6000] ;  /* 0x00600000fc10783b */ /* 0x000e620000000200 */
[----:B------:R-:W-:Y:S04]  /*5370*/  IADD3 R109, PT, PT, R245, R252, RZ ;  /* 0x000000fcf56d7210 */ /* 0x000fe80007ffe0ff */
[----:B------:R-:W2:Y:S01]  /*5380*/  LDSM.16.M88.4 R68, [R110+0x6000] ;  /* 0x006000006e44783b */ /* 0x000ea20000000200 */
[----:B------:R-:W-:Y:S04]  /*5390*/  IADD3 R108, PT, PT, R76, R109, RZ ;  /* 0x0000006d4c6c7210 */ /* 0x000fe80007ffe0ff */
[----:B------:R-:W4:Y:S05]  /*53a0*/  LDSM.16.M88.4 R72, [R109+0x6000] ;  /* 0x006000006d48783b */ /* 0x000f2a0000000200 */
[----:B------:R-:W4:Y:S05]  /*53b0*/  LDSM.16.M88.4 R76, [R108+0x6000] ;  /* 0x006000006c4c783b */ /* 0x000f2a0000000200 */
[----:B------:R-:W-:Y:S05]  /*53c0*/  STL [R1+0x4], R110 ;  /* 0x0000046e01007387 */ /* 0x000fea0000100800 */
[----:B------:R-:W-:Y:S05]  /*53d0*/  STL [R1], R109 ;  /* 0x0000006d01007387 */ /* 0x000fea0000100800 */
[----:B------:R-:W-:Y:S01]  /*53e0*/  STL [R1+0x8], R108 ;  /* 0x0000086c01007387 */ /* 0x000fe20000100800 */
[C---:B-1----:R-:W-:Y:S08]  /*53f0*/  HMMA.16816.F32 R4, R16.reuse, R148, RZ ;  /* 0x000000941004723c */ /* 0x042ff000000018ff */
[C---:B------:R-:W-:Y:S08]  /*5400*/  HMMA.16816.F32 R8, R16.reuse, R150, RZ ;  /* 0x000000961008723c */ /* 0x040ff000000018ff */
[C---:B------:R-:W-:Y:S08]  /*5410*/  HMMA.16816.F32 R12, R16.reuse, R152, RZ ;  /* 0x00000098100c723c */ /* 0x040ff000000018ff */
[----:B------:R-:W-:Y:S08]  /*5420*/  HMMA.16816.F32 R16, R16, R154, RZ ;  /* 0x0000009a1010723c */ /* 0x000ff000000018ff */
[C---:B--2---:R-:W-:Y:S08]  /*5430*/  HMMA.16816.F32 R4, R68.reuse, R156, R4 ;  /* 0x0000009c4404723c */ /* 0x044ff00000001804 */
        /* <DEDUP_REMOVED lines=8> */
[----:B------:R-:W2:Y:S07]  /*54c0*/  LDSM.16.M88.4 R72, [R110+0x8000] ;  /* 0x008000006e48783b */ /* 0x000eae0000000200 */
        /* <DEDUP_REMOVED lines=19> */
[----:B------:R4:W3:Y:S07]  /*5600*/  LDSM.16.M88.4 R76, [R110+0xa000] ;  /* 0x00a000006e4c783b */ /* 0x0008ee0000000200 */
[C---:B-1----:R-:W-:Y:S08]  /*5610*/  HMMA.16816.F32 R4, R68.reuse, R204, R4 ;  /* 0x000000cc4404723c */ /* 0x042ff00000001804 */
[C---:B------:R-:W-:Y:S08]  /*5620*/  HMMA.16816.F32 R8, R68.reuse, R206, R8 ;  /* 0x000000ce4408723c */ /* 0x040ff00000001808 */
[C---:B------:R-:W-:Y:S01]  /*5630*/  HMMA.16816.F32 R12, R68.reuse, R208, R12 ;  /* 0x000000d0440c723c */ /* 0x040fe2000000180c */
[----:B----45:R1:W5:Y:S07]  /*5640*/  LDL.LU R110, [R1+0xa0] ;  /* 0x0000a000016e7983 */ /* 0x03036e0000300800 */
[----:B------:R-:W-:Y:S01]  /*5650*/  HMMA.16816.F32 R16, R68, R210, R16 ;  /* 0x000000d24410723c */ /* 0x000fe20000001810 */
[----:B------:R4:W1:Y:S07]  /*5660*/  LDSM.16.M88.4 R68, [R109+0xa000] ;  /* 0x00a000006d44783b */ /* 0x00086e0000000200 */
[C---:B--2---:R-:W-:Y:S08]  /*5670*/  HMMA.16816.F32 R4, R72.reuse, R212, R4 ;  /* 0x000000d44804723c */ /* 0x044ff00000001804 */
[C---:B------:R-:W-:Y:S08]  /*5680*/  HMMA.16816.F32 R8, R72.reuse, R214, R8 ;  /* 0x000000d64808723c */ /* 0x040ff00000001808 */
[C---:B------:R-:W-:Y:S01]  /*5690*/  HMMA.16816.F32 R12, R72.reuse, R216, R12 ;  /* 0x000000d8480c723c */ /* 0x040fe2000000180c */
[----:B----4-:R2:W5:Y:S07]  /*56a0*/  LDL.LU R109, [R1+0x9c] ;  /* 0x00009c00016d7983 */ /* 0x01056e0000300800 */
[----:B------:R-:W-:Y:S01]  /*56b0*/  HMMA.16816.F32 R16, R72, R218, R16 ;  /* 0x000000da4810723c */ /* 0x000fe20000001810 */
[----:B------:R4:W2:Y:S07]  /*56c0*/  LDSM.16.M88.4 R72, [R108+0xa000] ;  /* 0x00a000006c48783b */ /* 0x0008ae0000000200 */
[C---:B---3--:R-:W-:Y:S08]  /*56d0*/  HMMA.16816.F32 R4, R76.reuse, R220, R4 ;  /* 0x000000dc4c04723c */ /* 0x048ff00000001804 */
[C---:B------:R-:W-:Y:S08]  /*56e0*/  HMMA.16816.F32 R8, R76.reuse, R222, R8 ;  /* 0x000000de4c08723c */ /* 0x040ff00000001808 */
[C---:B------:R-:W-:Y:S01]  /*56f0*/  HMMA.16816.F32 R12, R76.reuse, R224, R12 ;  /* 0x000000e04c0c723c */ /* 0x040fe2000000180c */
[----:B----4-:R3:W5:Y:S07]  /*5700*/  LDL.LU R108, [R1+0x98] ;  /* 0x00009800016c7983 */ /* 0x01076e0000300800 */
        /* <DEDUP_REMOVED lines=8> */
[C---:B------:R-:W-:Y:S01]  /*5790*/  FADD.FTZ R4, -R2.reuse, R4 ;  /* 0x0000000402047221 */ /* 0x040fe20000010100 */
[----:B------:R-:W-:Y:S03]  /*57a0*/  FADD.FTZ R5, -R2, R5 ;  /* 0x0000000502057221 */ /* 0x000fe60000010100 */
[----:B------:R-:W-:Y:S01]  /*57b0*/  FMUL.FTZ R68, R107, R4 ;  /* 0x000000046b447220 */ /* 0x000fe20000410000 */
[----:B------:R-:W-:Y:S01]  /*57c0*/  HMMA.16816.F32 R16, R72, R242, R16 ;  /* 0x000000f24810723c */ /* 0x000fe20000001810 */
[----:B------:R3:W5:Y:S02]  /*57d0*/  LDL.LU R107, [R1+0x94] ;  /* 0x00009400016b7983 */ /* 0x0007640000300800 */
[----:B------:R-:W-:Y:S01]  /*57e0*/  FMUL.FTZ R69, R250, R5 ;  /* 0x00000005fa457220 */ /* 0x000fe20000410000 */
[----:B------:R-:W-:Y:S01]  /*57f0*/  FFMA.FTZ R4, -R91, R91, 1 ;  /* 0x3f8000005b047423 */ /* 0x000fe2000001015b */
[----:B------:R-:W-:Y:S01]  /*5800*/  FFMA.FTZ R5, -R90, R90, 1 ;  /* 0x3f8000005a057423 */ /* 0x000fe2000001015a */
[C---:B------:R-:W-:Y:S01]  /*5810*/  FADD.FTZ R70, -R2.reuse, R8 ;  /* 0x0000000802467221 */ /* 0x040fe20000010100 */
[----:B------:R-:W-:Y:S01]  /*5820*/  FADD.FTZ R71, -R2, R9 ;  /* 0x0000000902477221 */ /* 0x000fe20000010100 */
[----:B------:R-:W-:Y:S01]  /*5830*/  FMUL.FTZ R9, R4, UR14 ;  /* 0x0000000e04097c20 */ /* 0x000fe20008410000 */
[----:B------:R-:W-:Y:S01]  /*5840*/  FMUL.FTZ R8, R5, UR14 ;  /* 0x0000000e05087c20 */ /* 0x000fe20008410000 */
[----:B------:R-:W-:Y:S01]  /*5850*/  FFMA.FTZ R4, -R89, R89, 1 ;  /* 0x3f80000059047423 */ /* 0x000fe20000010159 */
[----:B------:R-:W-:Y:S01]  /*5860*/  FADD.FTZ R12, -R2, R12 ;  /* 0x0000000c020c7221 */ /* 0x000fe20000010100 */
[----:B------:R-:W-:Y:S01]  /*5870*/  FMUL.FTZ R9, R9, R68 ;  /* 0x0000004409097220 */ /* 0x000fe20000410000 */
[----:B------:R-:W-:Y:S01]  /*5880*/  FMUL.FTZ R8, R8, R69 ;  /* 0x0000004508087220 */ /* 0x000fe20000410000 */
[----:B------:R-:W-:Y:S01]  /*5890*/  FADD.FTZ R13, -R2, R13 ;  /* 0x0000000d020d7221 */ /* 0x000fe20000010100 */
[----:B------:R-:W-:Y:S01]  /*58a0*/  FFMA.FTZ R5, -R88, R88, 1 ;  /* 0x3f80000058057423 */ /* 0x000fe20000010158 */
[----:B------:R-:W-:Y:S01]  /*58b0*/  FMUL.FTZ R68, R251, R12 ;  /* 0x0000000cfb447220 */ /* 0x000fe20000410000 */
[----:B------:R-:W-:Y:S01]  /*58c0*/  FFMA.FTZ R12, -R83, R83, 1 ;  /* 0x3f800000530c7423 */ /* 0x000fe20000010153 */
[----:B------:R-:W-:Y:S01]  /*58d0*/  FMUL.FTZ R69, R248, R13 ;  /* 0x0000000df8457220 */ /* 0x000fe20000410000 */
[C---:B------:R-:W-:Y:S01]  /*58e0*/  FADD.FTZ R16, -R2.reuse, R16 ;  /* 0x0000001002107221 */ /* 0x040fe20000010100 */
[----:B------:R-:W-:Y:S01]  /*58f0*/  FADD.FTZ R17, -R2, R17 ;  /* 0x0000001102117221 */ /* 0x000fe20000010100 */
[----:B------:R-:W-:Y:S01]  /*5900*/  F2FP.F16.F32.PACK_AB R2, R8, R9 ;  /* 0x000000090802723e */ /* 0x000fe200000000ff */
[----:B------:R-:W-:Y:S01]  /*5910*/  FFMA.FTZ R9, -R86, R86, 1 ;  /* 0x3f80000056097423 */ /* 0x000fe20000010156 */
[----:B------:R-:W-:Y:S01]  /*5920*/  FFMA.FTZ R8, -R85, R85, 1 ;  /* 0x3f80000055087423 */ /* 0x000fe20000010155 */
[----:B------:R-:W-:Y:S01]  /*5930*/  FFMA.FTZ R13, -R84, R84, 1 ;  /* 0x3f800000540d7423 */ /* 0x000fe20000010154 */
[----:B------:R-:W-:Y:S01]  /*5940*/  FMUL.FTZ R70, R249, R70 ;  /* 0x00000046f9467220 */ /* 0x000fe20000410000 */
[----:B------:R-:W-:Y:S01]  /*5950*/  FMUL.FTZ R71, R247, R71 ;  /* 0x00000047f7477220 */ /* 0x000fe20000410000 */
[----:B------:R-:W-:Y:S01]  /*5960*/  FMUL.FTZ R4, R4, UR14 ;  /* 0x0000000e04047c20 */ /* 0x000fe20008410000 */
[----:B------:R-:W-:Y:S01]  /*5970*/  FMUL.FTZ R5, R5, UR14 ;  /* 0x0000000e05057c20 */ /* 0x000fe20008410000 */
[----:B------:R-:W-:Y:S01]  /*5980*/  FMUL.FTZ R9, R9, UR14 ;  /* 0x0000000e09097c20 */ /* 0x000fe20008410000 */
[----:B------:R-:W-:Y:S01]  /*5990*/  FMUL.FTZ R8, R8, UR14 ;  /* 0x0000000e08087c20 */ /* 0x000fe20008410000 */
[----:B------:R-:W-:Y:S01]  /*59a0*/  FMUL.FTZ R16, R246, R16 ;  /* 0x00000010f6107220 */ /* 0x000fe20000410000 */
[----:B------:R-:W-:Y:S01]  /*59b0*/  FMUL.FTZ R17, R99, R17 ;  /* 0x0000001163117220 */ /* 0x000fe20000410000 */
[----:B------:R-:W-:Y:S01]  /*59c0*/  FMUL.FTZ R13, R13, UR14 ;  /* 0x0000000e0d0d7c20 */ /* 0x000fe20008410000 */
[----:B------:R-:W-:Y:S01]  /*59d0*/  FMUL.FTZ R12, R12, UR14 ;  /* 0x0000000e0c0c7c20 */ /* 0x000fe20008410000 */
[----:B------:R-:W-:Y:S01]  /*59e0*/  FMUL.FTZ R4, R4, R70 ;  /* 0x0000004604047220 */ /* 0x000fe20000410000 */
[----:B------:R-:W-:Y:S01]  /*59f0*/  FMUL.FTZ R5, R5, R71 ;  /* 0x0000004705057220 */ /* 0x000fe20000410000 */
[----:B------:R-:W-:Y:S01]  /*5a00*/  FMUL.FTZ R9, R9, R68 ;  /* 0x0000004409097220 */ /* 0x000fe20000410000 */
[----:B------:R-:W-:Y:S01]  /*5a10*/  FMUL.FTZ R8, R8, R69 ;  /* 0x0000004508087220 */ /* 0x000fe20000410000 */
[----:B------:R-:W-:Y:S01]  /*5a20*/  FMUL.FTZ R13, R13, R16 ;  /* 0x000000100d0d7220 */ /* 0x000fe20000410000 */
[----:B------:R-:W-:Y:S01]  /*5a30*/  FMUL.FTZ R12, R12, R17 ;  /* 0x000000110c0c7220 */ /* 0x000fe20000410000 */
[----:B------:R-:W-:Y:S01]  /*5a40*/  F2FP.F16.F32.PACK_AB R5, R5, R4 ;  /* 0x000000040505723e */ /* 0x000fe200000000ff */
[----:B------:R-:W-:Y:S01]  /*5a50*/  FADD.FTZ R10, -R0, R10 ;  /* 0x0000000a000a7221 */ /* 0x000fe20000010100 */
[----:B------:R-:W-:Y:S01]  /*5a60*/  F2FP.F16.F32.PACK_AB R4, R8, R9 ;  /* 0x000000090804723e */ /* 0x000fe200000000ff */
[----:B------:R-:W-:Y:S01]  /*5a70*/  FADD.FTZ R9, -R0, R7 ;  /* 0x0000000700097221 */ /* 0x000fe20000010100 */
[----:B------:R-:W-:Y:S01]  /*5a80*/  F2FP.F16.F32.PACK_AB R8, R12, R13 ;  /* 0x0000000d0c08723e */ /* 0x000fe200000000ff */
[C---:B------:R-:W-:Y:S01]  /*5a90*/  FADD.FTZ R12, -R0.reuse, R6 ;  /* 0x00000006000c7221 */ /* 0x040fe20000010100 */
[----:B------:R-:W-:Y:S01]  /*5aa0*/  FADD.FTZ R13, -R0, R11 ;  /* 0x0000000b000d7221 */ /* 0x000fe20000010100 */
[----:B------:R-:W-:Y:S01]  /*5ab0*/  FMUL.FTZ R9, R105, R9 ;  /* 0x0000000969097220 */ /* 0x000fe20000410000 */
[----:B------:R-:W-:Y:S01]  /*5ac0*/  FMUL.FTZ R11, R104, R10 ;  /* 0x0000000a680b7220 */ /* 0x000fe20000410000 */
[----:B------:R-:W-:Y:S01]  /*5ad0*/  FMUL.FTZ R7, R106, R12 ;  /* 0x0000000c6a077220 */ /* 0x000fe20000410000 */
[C---:B------:R-:W-:Y:S01]  /*5ae0*/  FADD.FTZ R10, -R0.reuse, R14 ;  /* 0x0000000e000a7221 */ /* 0x040fe20000010100 */
[----:B------:R3:W5:Y:S01]  /*5af0*/  LDL.LU R106, [R1+0x90] ;  /* 0x00009000016a7983 */ /* 0x0007620000300800 */
[----:B------:R-:W-:Y:S01]  /*5b00*/  FMUL.FTZ R13, R103, R13 ;  /* 0x0000000d670d7220 */ /* 0x000fe20000410000 */
[----:B------:R-:W-:Y:S01]  /*5b10*/  FADD.FTZ R12, -R0, R15 ;  /* 0x0000000f000c7221 */ /* 0x000fe20000010100 */
[----:B------:R-:W-:Y:S02]  /*5b20*/  FMUL.FTZ R10, R102, R10 ;  /* 0x0000000a660a7220 */ /* 0x000fe40000410000 */
[----:B------:R3:W5:Y:S01]  /*5b30*/  LDL.LU R105, [R1+0x8c] ;  /* 0x00008c0001697983 */ /* 0x0007620000300800 */
[----:B------:R-:W-:Y:S01]  /*5b40*/  FFMA.FTZ R6, -R96, R96, 1 ;  /* 0x3f80000060067423 */ /* 0x000fe20000010160 */
[----:B------:R-:W-:Y:S01]  /*5b50*/  FMUL.FTZ R12, R101, R12 ;  /* 0x0000000c650c7220 */ /* 0x000fe20000410000 */
[----:B------:R-:W-:Y:S02]  /*5b60*/  FADD.FTZ R18, -R0, R18 ;  /* 0x0000001200127221 */ /* 0x000fe40000010100 */
[----:B------:R3:W5:Y:S01]  /*5b70*/  LDL.LU R104, [R1+0x88] ;  /* 0x0000880001687983 */ /* 0x0007620000300800 */
[----:B------:R-:W-:Y:S01]  /*5b80*/  FMUL.FTZ R6, R6, UR14 ;  /* 0x0000000e06067c20 */ /* 0x000fe20008410000 */
[----:B------:R-:W-:Y:S01]  /*5b90*/  FADD.FTZ R19, -R0, R19 ;  /* 0x0000001300137221 */ /* 0x000fe20000010100 */
[----:B------:R-:W-:Y:S02]  /*5ba0*/  FFMA.FTZ R0, -R93, R93, 1 ;  /* 0x3f8000005d007423 */ /* 0x000fe4000001015d */
[----:B------:R3:W5:Y:S01]  /*5bb0*/  LDL.LU R103, [R1+0x84] ;  /* 0x0000840001677983 */ /* 0x0007620000300800 */
[----:B------:R-:W-:Y:S01]  /*5bc0*/  FMUL.FTZ R6, R6, R7 ;  /* 0x0000000706067220 */ /* 0x000fe20000410000 */
[----:B------:R-:W-:Y:S01]  /*5bd0*/  FFMA.FTZ R7, -R98, R98, 1 ;  /* 0x3f80000062077423 */ /* 0x000fe20000010162 */
[----:B------:R-:W-:Y:S02]  /*5be0*/  FMUL.FTZ R0, R0, UR14 ;  /* 0x0000000e00007c20 */ /* 0x000fe40008410000 */
[----:B------:R3:W5:Y:S01]  /*5bf0*/  LDL.LU R102, [R1+0x80] ;  /* 0x0000800001667983 */ /* 0x0007620000300800 */
[----:B------:R-:W-:Y:S01]  /*5c00*/  FMUL.FTZ R7, R7, UR14 ;  /* 0x0000000e07077c20 */ /* 0x000fe20008410000 */
[----:B------:R-:W-:Y:S03]  /*5c10*/  FMUL.FTZ R0, R0, R12 ;  /* 0x0000000c00007220 */ /* 0x000fe60000410000 */
[----:B------:R3:W5:Y:S01]  /*5c20*/  LDL.LU R101, [R1+0x7c] ;  /* 0x00007c0001657983 */ /* 0x0007620000300800 */
[----:B------:R-:W-:Y:S01]  /*5c30*/  FMUL.FTZ R12, R100, R18 ;  /* 0x00000012640c7220 */ /* 0x000fe20000410000 */
[----:B------:R-:W-:Y:S01]  /*5c40*/  FMUL.FTZ R7, R7, R13 ;  /* 0x0000000d07077220 */ /* 0x000fe20000410000 */
[----:B------:R-:W-:Y:S02]  /*5c50*/  FMUL.FTZ R13, R244, R19 ;  /* 0x00000013f40d7220 */ /* 0x000fe40000410000 */
[----:B------:R-:W2:Y:S05]  /*5c60*/  LDL R15, [R1+0x1c] ;  /* 0x00001c00010f7983 */ /* 0x000eaa0000100800 */
[----:B------:R-:W4:Y:S05]  /*5c70*/  LDL R14, [R1+0x20] ;  /* 0x00002000010e7983 */ /* 0x000f2a0000100800 */
[----:B------:R1:W-:Y:S05]  /*5c80*/  STS [R80+0x12000], R2 ;  /* 0x0120000250007388 */ /* 0x0003ea0000000800 */
[----:B------:R3:W5:Y:S01]  /*5c90*/  LDL.LU R100, [R1+0x78] ;  /* 0x0000780001647983 */ /* 0x0007620000300800 */
[----:B------:R-:W3:Y:S01]  /*5ca0*/  S2R R250, SR_TID.X ;  /* 0x0000000000fa7919 */ /* 0x000ee20000002100 */
[----:B------:R-:W3:Y:S01]  /*5cb0*/  S2R R249, SR_TID.X ;  /* 0x0000000000f97919 */ /* 0x000ee20000002100 */
[----:B-1----:R-:W-:Y:S04]  /*5cc0*/  FFMA.FTZ R2, -R95, R95, 1 ;  /* 0x3f8000005f027423 */ /* 0x002fe8000001015f */
[----:B------:R-:W-:Y:S04]  /*5cd0*/  FMUL.FTZ R2, R2, UR14 ;  /* 0x0000000e02027c20 */ /* 0x000fe80008410000 */
[----:B------:R-:W-:Y:S01]  /*5ce0*/  FMUL.FTZ R2, R2, R9 ;  /* 0x0000000902027220 */ /* 0x000fe20000410000 */
[----:B------:R-:W-:Y:S04]  /*5cf0*/  FFMA.FTZ R9, -R97, R97, 1 ;  /* 0x3f80000061097423 */ /* 0x000fe80000010161 */
[----:B------:R-:W-:Y:S01]  /*5d00*/  F2FP.F16.F32.PACK_AB R2, R2, R6 ;  /* 0x000000060202723e */ /* 0x000fe200000000ff */
[----:B------:R-:W-:Y:S01]  /*5d10*/  FMUL.FTZ R9, R9, UR14 ;  /* 0x0000000e09097c20 */ /* 0x000fe20008410000 */
[----:B------:R-:W-:Y:S01]  /*5d20*/  FFMA.FTZ R6, -R94, R94, 1 ;  /* 0x3f8000005e067423 */ /* 0x000fe2000001015e */
[----:B---3--:R-:W-:Y:S02]  /*5d30*/  SHF.L.U32 R248, R250, 0x6, RZ ;  /* 0x00000006faf87819 */ /* 0x008fe400000006ff */
[----:B------:R1:W-:Y:S01]  /*5d40*/  STS [R80+0x12400], R2 ;  /* 0x0124000250007388 */ /* 0x0003e20000000800 */
[----:B------:R-:W-:Y:S01]  /*5d50*/  FMUL.FTZ R9, R9, R11 ;  /* 0x0000000b09097220 */ /* 0x000fe20000410000 */
[----:B------:R-:W-:Y:S01]  /*5d60*/  FMUL.FTZ R6, R6, UR14 ;  /* 0x0000000e06067c20 */ /* 0x000fe20008410000 */
[----:B------:R-:W-:Y:S02]  /*5d70*/  FFMA.FTZ R11, -R87, R87, 1 ;  /* 0x3f800000570b7423 */ /* 0x000fe40000010157 */
[----:B------:R-:W-:Y:S01]  /*5d80*/  STS [R81+-0x2000], R5 ;  /* 0xffe0000551007388 */ /* 0x000fe20000000800 */
[----:B------:R-:W-:Y:S01]  /*5d90*/  SHF.L.U32 R249, R249, 0x3, RZ ;  /* 0x00000003f9f97819 */ /* 0x000fe200000006ff */
[----:B------:R-:W-:Y:S01]  /*5da0*/  FMUL.FTZ R6, R6, R10 ;  /* 0x0000000a06067220 */ /* 0x000fe20000410000 */
[----:B------:R-:W-:Y:S01]  /*5db0*/  FFMA.FTZ R10, -R92, R92, 1 ;  /* 0x3f8000005c0a7423 */ /* 0x000fe2000001015c */
[----:B------:R-:W-:Y:S01]  /*5dc0*/  FMUL.FTZ R11, R11, UR14 ;  /* 0x0000000e0b0b7c20 */ /* 0x000fe20008410000 */
[----:B------:R-:W-:Y:S02]  /*5dd0*/  LOP3.LUT R248, R248, 0x1c0, RZ, 0xc0, !PT ;  /* 0x000001c0f8f87812 */ /* 0x000fe400078ec0ff */
[----:B------:R-:W-:Y:S01]  /*5de0*/  FMUL.FTZ R10, R10, UR14 ;  /* 0x0000000e0a0a7c20 */ /* 0x000fe20008410000 */
[----:B------:R-:W-:Y:S01]  /*5df0*/  F2FP.F16.F32.PACK_AB R0, R0, R6 ;  /* 0x000000060000723e */ /* 0x000fe200000000ff */
[----:B------:R-:W-:Y:S01]  /*5e00*/  FMUL.FTZ R6, R11, R13 ;  /* 0x0000000d0b067220 */ /* 0x000fe20000410000 */
[----:B------:R-:W-:Y:S02]  /*5e10*/  LOP3.LUT R248, R248, 0x38, R249, 0xf8, !PT ;  /* 0x00000038f8f87812 */ /* 0x000fe400078ef8f9 */
[C---:B------:R-:W-:Y:S02]  /*5e20*/  SHF.L.U32 R249, R250.reuse, 0x6, RZ ;  /* 0x00000006faf97819 */ /* 0x040fe400000006ff */
[----:B------:R-:W-:Y:S02]  /*5e30*/  SHF.R.U32.HI R251, RZ, 0x1, R250 ;  /* 0x00000001fffb7819 */ /* 0x000fe400000116fa */
[----:B------:R-:W-:Y:S02]  /*5e40*/  LOP3.LUT R249, R249, 0x200, RZ, 0xc0, !PT ;  /* 0x00000200f9f97812 */ /* 0x000fe400078ec0ff */
[----:B------:R-:W-:Y:S02]  /*5e50*/  SHF.L.U32 R250, R250, 0x5, RZ ;  /* 0x00000005fafa7819 */ /* 0x000fe400000006ff */
[----:B------:R-:W-:Y:S02]  /*5e60*/  LOP3.LUT R248, R248, 0x8, R251, 0x78, !PT ;  /* 0x00000008f8f87812 */ /* 0x000fe400078e78fb */
[----:B-1----:R-:W-:Y:S01]  /*5e70*/  F2FP.F16.F32.PACK_AB R2, R7, R9 ;  /* 0x000000090702723e */ /* 0x002fe200000000ff */
[----:B------:R-:W-:Y:S04]  /*5e80*/  FMUL.FTZ R7, R10, R12 ;  /* 0x0000000c0a077220 */ /* 0x000fe80000410000 */
        /* <DEDUP_REMOVED lines=88> */
[----:B------:R-:W-:Y:S02]  /*6410*/  IMAD.U32 R8, RZ, RZ, UR18 ;  /* 0x00000012ff087e24 */ /* 0x000fe4000f8e00ff */
[----:B------:R-:W-:Y:S02]  /*6420*/  IMAD.U32 R12, RZ, RZ, UR18 ;  /* 0x00000012ff0c7e24 */ /* 0x000fe4000f8e00ff */
[----:B------:R-:W-:Y:S02]  /*6430*/  IMAD.X R5, RZ, RZ, ~UR16, P0 ;  /* 0x80000010ff057e24 */ /* 0x000fe400080e06ff */
[----:B------:R-:W-:Y:S02]  /*6440*/  IMAD.U32 R11, RZ, RZ, UR18 ;  /* 0x00000012ff0b7e24 */ /* 0x000fe4000f8e00ff */
[----:B------:R-:W-:Y:S01]  /*6450*/  IMAD.U32 R10, RZ, RZ, UR22 ;  /* 0x00000016ff0a7e24 */ /* 0x000fe2000f8e00ff */
[----:B------:R-:W-:Y:S01]  /*6460*/  SHF.R.S64 R6, R6, 0x1f, R5 ;  /* 0x0000001f06067819 */ /* 0x000fe20000001005 */
[----:B-1----:R-:W-:Y:S02]  /*6470*/  IMAD.SHL.U32 R9, R250, 0x8, RZ ;  /* 0x00000008fa097824 */ /* 0x002fe400078e00ff */
[----:B------:R-:W2:Y:S03]  /*6480*/  LDL.LU R250, [R1+0x3c] ;  /* 0x00003c0001fa7983 */ /* 0x000ea60000300800 */
[C---:B------:R-:W-:Y:S01]  /*6490*/  LOP3.LUT R251, R9.reuse, 0x38, RZ, 0xc0, !PT ;  /* 0x0000003809fb7812 */ /* 0x040fe200078ec0ff */
[----:B------:R-:W3:Y:S01]  /*64a0*/  LDL.LU R249, [R1+0x38] ;  /* 0x0000380001f97983 */ /* 0x000ee20000300800 */
[----:B------:R-:W-:Y:S02]  /*64b0*/  LOP3.LUT R4, R9, 0x1f8, RZ, 0xc0, !PT ;  /* 0x000001f809047812 */ /* 0x000fe400078ec0ff */
[C---:B------:R-:W-:Y:S02]  /*64c0*/  ISETP.GE.AND P6, PT, R251.reuse, UR8, PT ;  /* 0x00000008fb007c0c */ /* 0x040fe4000bfc6270 */
[----:B------:R-:W-:Y:S02]  /*64d0*/  LOP3.LUT R4, R4, 0x38, R248, 0x78, !PT ;  /* 0x0000003804047812 */ /* 0x000fe400078e78f8 */
[----:B------:R-:W-:Y:S02]  /*64e0*/  LOP3.LUT R7, R251, 0x40, RZ, 0xfc, !PT ;  /* 0x00000040fb077812 */ /* 0x000fe400078efcff */
[----:B------:R-:W-:Y:S02]  /*64f0*/  LOP3.LUT R4, R4, 0x1e00, R9, 0xf8, !PT ;  /* 0x00001e0004047812 */ /* 0x000fe400078ef809 */
[----:B------:R-:W-:Y:S02]  /*6500*/  ISETP.GE.AND P5, PT, R7, UR8, PT ;  /* 0x0000000807007c0c */ /* 0x000fe4000bfa6270 */
[----:B------:R-:W-:Y:S02]  /*6510*/  LEA R4, R4, UR4, 0x1 ;  /* 0x0000000404047c11 */ /* 0x000fe4000f8e08ff */
[----:B--2---:R-:W-:Y:S02]  /*6520*/  IADD3 R250, P0, PT, R6, R250, RZ ;  /* 0x000000fa06fa7210 */ /* 0x004fe40007f1e0ff */
[----:B------:R-:W-:Y:S02]  /*6530*/  LOP3.LUT R6, R251, 0x80, RZ, 0xfc, !PT ;  /* 0x00000080fb067812 */ /* 0x000fe400078efcff */
[----:B---3--:R-:W-:Y:S01]  /*6540*/  LEA.HI.X.SX32 R249, R5, R249, 0x1, P0 ;  /* 0x000000f905f97211 */ /* 0x008fe200000f0eff */
[----:B------:R1:W-:Y:S01]  /*6550*/  STL [R1+0x3c], R250 ;  /* 0x00003cfa01007387 */ /* 0x0003e20000100800 */
[----:B------:R-:W-:Y:S01]  /*6560*/  ISETP.GE.AND P4, PT, R6, UR8, PT ;  /* 0x0000000806007c0c */ /* 0x000fe2000bf86270 */
[--C-:B------:R-:W-:Y:S02]  /*6570*/  @!P6 IMAD.MOV.U32 R6, RZ, RZ, R250.reuse ;  /* 0x000000ffff06e224 */ /* 0x100fe400078e00fa */
[----:B------:R1:W-:Y:S01]  /*6580*/  STL [R1+0x38], R249 ;  /* 0x000038f901007387 */ /* 0x0003e20000100800 */
[--C-:B------:R-:W-:Y:S02]  /*6590*/  @!P6 IMAD.MOV.U32 R7, RZ, RZ, R249.reuse ;  /* 0x000000ffff07e224 */ /* 0x100fe400078e00f9 */
[----:B------:R-:W-:Y:S02]  /*65a0*/  @!P5 IMAD.MOV.U32 R9, RZ, RZ, R249 ;  /* 0x000000ffff09d224 */ /* 0x000fe400078e00f9 */
[----:B------:R-:W-:Y:S01]  /*65b0*/  IMAD.U32 R5, RZ, RZ, UR22 ;  /* 0x00000016ff057e24 */ /* 0x000fe2000f8e00ff */
        /* <DEDUP_REMOVED lines=43> */
.L_x_673:
        /* <DEDUP_REMOVED lines=262> */
[----:B------:R1:W5:Y:S02]  /*78d0*/  LDL.LU.64 R28, [R1+0x98] ;  /* 0x00009800011c7983 */ /* 0x0003640000300a00 */
[-C--:B--2--5:R-:W-:Y:S02]  /*78e0*/  HMMA.16816.F32 R100, R4, R8.reuse, R100 ;  /* 0x000000080464723c */ /* 0x0a4fe40000001864 */
        /* <DEDUP_REMOVED lines=133> */
.L_x_674:
        /* <DEDUP_REMOVED lines=186> */
.L_x_676:
        /* <DEDUP_REMOVED lines=12> */
.L_x_677:
[----:B------:R-:W2:Y:S01]  /*8da0*/  LDCU.64 UR8, c[0x0][0x5c8] ;  /* 0x0000b900ff0877ac */ /* 0x000ea20008000a00 */
[----:B------:R-:W-:-:S04]  /*8db0*/  UIADD3 UR14, UPT, UPT, UR43, UR45, URZ ;  /* 0x0000002d2b0e7290 */ /* 0x000fc8000fffe0ff */
[----:B--2---:R-:W-:Y:S02]  /*8dc0*/  UIMAD.WIDE.U32 UR22, UR14, UR8, URZ ;  /* 0x000000080e1672a5 */ /* 0x004fe4000f8e00ff */
[----:B------:R-:W-:-:S04]  /*8dd0*/  UIMAD UR14, UR14, UR9, URZ ;  /* 0x000000090e0e72a4 */ /* 0x000fc8000f8e02ff */
[----:B------:R-:W-:-:S06]  /*8de0*/  UIADD3 UR14, UPT, UPT, UR23, UR14, URZ ;  /* 0x0000000e170e7290 */ /* 0x000fcc000fffe0ff */
[----:B-1----:R-:W-:-:S07]  /*8df0*/  MOV R23, UR14 ;  /* 0x0000000e00177c02 */ /* 0x002fce0008000f00 */
.L_x_678:
        /* <DEDUP_REMOVED lines=57> */
.L_x_680:
[----:B------:R-:W-:Y:S05]  /*9190*/  BSYNC.RECONVERGENT B0 ;  /* 0x0000000000007941 */ /* 0x000fea0003800200 */
.L_x_679:
        /* <DEDUP_REMOVED lines=19> */
.L_x_682:
[----:B------:R-:W-:Y:S05]  /*92d0*/  BSYNC.RECONVERGENT B0 ;  /* 0x0000000000007941 */ /* 0x000fea0003800200 */
.L_x_681:
        /* <DEDUP_REMOVED lines=25> */
.L_x_684:
[----:B------:R-:W-:Y:S05]  /*9470*/  BSYNC.RECONVERGENT B0 ;  /* 0x0000000000007941 */ /* 0x000fea0003800200 */
.L_x_683:
        /* <DEDUP_REMOVED lines=17> */
.L_x_644:
[----:B------:R-:W-:Y:S05]  /*9590*/  BSYNC.RECONVERGENT B1 ;  /* 0x0000000000017941 */ /* 0x000fea0003800200 */
.L_x_622:
        /* <DEDUP_REMOVED lines=11> */
.L_x_686:
        /* <DEDUP_REMOVED lines=11> */
.L_x_1092:


//--------------------- .text._ZN5flash25flash_bwd_dot_do_o_kernelILb0E23Flash_bwd_kernel_traitsILi192ELi64ELi64ELi8ELi4ELi2ELi2ELb1ELb1EN7cutlass6half_tE19Flash_kernel_traitsILi192ELi64ELi64ELi8ES3_EEEEvNS_16Flash_bwd_paramsE --------------------------
	.section	.text._ZN5flash25flash_bwd_dot_do_o_kernelILb0E23Flash_bwd_kernel_traitsILi192ELi64ELi64ELi8ELi4ELi2ELi2ELb1ELb1EN7cutlass6half_tE19Flash_kernel_traitsILi192ELi64ELi64ELi8ES3_EEEEvNS_16Flash_bwd_paramsE,"ax",@progbits
	.align	128
        .global         _ZN5flash25flash_bwd_dot_do_o_kernelILb0E23Flash_bwd_kernel_traitsILi192ELi64ELi64ELi8ELi4ELi2ELi2ELb1ELb1EN7cutlass6half_tE19Flash_kernel_traitsILi192ELi64ELi64ELi8ES3_EEEEvNS_16Flash_bwd_paramsE
        .type           _ZN5flash25flash_bwd_dot_do_o_kernelILb0E23Flash_bwd_kernel_traitsILi192ELi64ELi64ELi8ELi4ELi2ELi2ELb1ELb1EN7cutlass6half_tE19Flash_kernel_traitsILi192ELi64ELi64ELi8ES3_EEEEvNS_16Flash_bwd_paramsE,@function
        .size           _ZN5flash25flash_bwd_dot_do_o_kernelILb0E23Flash_bwd_kernel_traitsILi192ELi64ELi64ELi8ELi4ELi2ELi2ELb1ELb1EN7cutlass6half_tE19Flash_kernel_traitsILi192ELi64ELi64ELi8ES3_EEEEvNS_16Flash_bwd_paramsE,(.L_x_1093 - _ZN5flash25flash_bwd_dot_do_o_kernelILb0E23Flash_bwd_kernel_traitsILi192ELi64ELi64ELi8ELi4ELi2ELi2ELb1ELb1EN7cutlass6half_tE19Flash_kernel_traitsILi192ELi64ELi64ELi8ES3_EEEEvNS_16Flash_bwd_paramsE)
        .other          _ZN5flash25flash_bwd_dot_do_o_kernelILb0E23Flash_bwd_kernel_traitsILi192ELi64ELi64ELi8ELi4ELi2ELi2ELb1ELb1EN7cutlass6half_tE19Flash_kernel_traitsILi192ELi64ELi64ELi8ES3_EEEEvNS_16Flash_bwd_paramsE,@"STO_CUDA_ENTRY STV_DEFAULT"
_ZN5flash25flash_bwd_dot_do_o_kernelILb0E23Flash_bwd_kernel_traitsILi192ELi64ELi64ELi8ELi4ELi2ELi2ELb1ELb1EN7cutlass6half_tE19Flash_kernel_traitsILi192ELi64ELi64ELi8ES3_EEEEvNS_16Flash_bwd_paramsE:
.text._ZN5flash25flash_bwd_dot_do_o_kernelILb0E23Flash_bwd_kernel_traitsILi192ELi64ELi64ELi8ELi4ELi2ELi2ELb1ELb1EN7cutlass6half_tE19Flash_kernel_traitsILi192ELi64ELi64ELi8ES3_EEEEvNS_16Flash_bwd_paramsE:
[----:B------:R-:W-:Y:S01]  /*0000*/  LDC R1, c[0x0][0x37c] ;  /* 0x0000df00ff017b82 */ /* 0x000fe20000000800 */
[----:B------:R-:W0:Y:S01]  /*0010*/  S2R R7, SR_CTAID.Y ;  /* 0x0000000000077919 */ /* 0x000e220000002600 */
[----:B------:R-:W1:Y:S06]  /*0020*/  LDCU.64 UR4, c[0x0][0x460] ;  /* 0x00008c00ff0477ac */ /* 0x000e6c0008000a00 */
[----:B------:R-:W0:Y:S01]  /*0030*/  LDC.64 R2, c[0x0][0x460] ;  /* 0x00011800ff027b82 */ /* 0x000e220000000a00 */
[----:B------:R-:W-:Y:S01]  /*0040*/  MOV R9, 0xffffffff ;  /* 0xffffffff00097802 */ /* 0x000fe20000000f00 */
[----:B------:R-:W2:Y:S01]  /*0050*/  LDCU.64 UR6, c[0x0][0x358] ;  /* 0x00006b00ff0677ac */ /* 0x000ea20008000a00 */
[----:B-1----:R-:W-:-:S02]  /*0060*/  ISETP.NE.U32.AND P0, PT, RZ, UR4, PT ;  /* 0x00000004ff007c0c */ /* 0x002fc4000bf05070 */
[----:B------:R-:W-:Y:S02]  /*0070*/  ISETP.NE.U32.AND P1, PT, RZ, UR4, PT ;  /* 0x00000004ff007c0c */ /* 0x000fe4000bf25070 */
[----:B------:R-:W-:Y:S02]  /*0080*/  ISETP.NE.AND.EX P0, PT, RZ, UR5, PT, P0 ;  /* 0x00000005ff007c0c */ /* 0x000fe4000bf05300 */
[----:B------:R-:W-:Y:S01]  /*0090*/  ISETP.NE.AND.EX P1, PT, RZ, UR5, PT, P1 ;  /* 0x00000005ff007c0c */ /* 0x000fe2000bf25310 */
[----:B0-----:R-:W-:-:S10]  /*00a0*/  IMAD.WIDE.U32 R2, R7, 0x4, R2 ;  /* 0x0000000407027825 */ /* 0x001fd400078e0002 */
        /* <DEDUP_REMOVED lines=9> */
[----:B------:R-:W0:Y:S01]  /*0140*/  LDCU.U8 UR8, c[0x0][0x548] ;  /* 0x0000a900ff0877ac */ /* 0x000e220008000000 */
[----:B------:R-:W1:Y:S11]  /*0150*/  S2UR UR5, SR_CTAID.Z ;  /* 0x00000000000579c3 */ /* 0x000e760000002700 */
[----:B------:R-:W2:Y:S01]  /*0160*/  @!P0 LDC.64 R10, c[0x0][0x588] ;  /* 0x00016200ff0a8b82 */ /* 0x000ea20000000a00 */
[----:B0-----:R-:W-:-:S07]  /*0170*/  UISETP.NE.AND UP0, UPT, UR8, URZ, UPT ;  /* 0x000000ff0800728c */ /* 0x001fce000bf05270 */
[----:B------:R-:W0:Y:S08]  /*0180*/  @!P0 LDC.64 R14, c[0x0][0x400] ;  /* 0x00010000ff0e8b82 */ /* 0x000e300000000a00 */
[----:B------:R-:W3:Y:S08]  /*0190*/  @P0 LDC.64 R12, c[0x0][0x590] ;  /* 0x00016400ff0c0b82 */ /* 0x000ef00000000a00 */
[----:B------:R-:W4:Y:S01]  /*01a0*/  @P0 LDC.64 R16, c[0x0][0x408] ;  /* 0x00010200ff100b82 */ /* 0x000f220000000a00 */
[----:B--2---:R-:W-:-:S04]  /*01b0*/  @!P0 IMAD.WIDE.U32 R2, R7, R10, RZ ;  /* 0x0000000a07028225 */ /* 0x004fc800078e00ff */
[C---:B------:R-:W-:Y:S01]  /*01c0*/  @!P0 IMAD R8, R7.reuse, R11, R3 ;  /* 0x0000000b07088224 */ /* 0x040fe200078e0203 */
[----:B------:R-:W-:Y:S01]  /*01d0*/  @!P0 MOV R33, R2 ;  /* 0x0000000200218202 */ /* 0x000fe20000000f00 */
[----:B0-----:R-:W-:-:S04]  /*01e0*/  @!P0 IMAD.WIDE.U32 R4, R7, R14, RZ ;  /* 0x0000000e07048225 */ /* 0x001fc800078e00ff */
[----:B------:R-:W-:Y:S01]  /*01f0*/  @!P0 IMAD R11, R7, R15, R5 ;  /* 0x0000000f070b8224 */ /* 0x000fe200078e0205 */
[----:B------:R-:W-:Y:S01]  /*0200*/  @!P0 MOV R53, R4 ;  /* 0x0000000400358202 */ /* 0x000fe20000000f00 */
[----:B---3--:R-:W-:-:S04]  /*0210*/  @P0 IMAD.WIDE.U32 R2, R9, R12, RZ ;  /* 0x0000000c09020225 */ /* 0x008fc800078e00ff */
[C---:B------:R-:W-:Y:S01]  /*0220*/  @P0 IMAD R8, R9.reuse, R13, R3 ;  /* 0x0000000d09080224 */ /* 0x040fe200078e0203 */
[----:B------:R-:W-:Y:S01]  /*0230*/  @P0 MOV R33, R2 ;  /* 0x0000000200210202 */ /* 0x000fe20000000f00 */
[----:B----4-:R-:W-:-:S04]  /*0240*/  @P0 IMAD.WIDE.U32 R4, R9, R16, RZ ;  /* 0x0000001009040225 */ /* 0x010fc800078e00ff */
[----:B------:R-:W-:Y:S01]  /*0250*/  @P0 IMAD R11, R9, R17, R5 ;  /* 0x00000011090b0224 */ /* 0x000fe200078e0205 */
[----:B------:R-:W-:Y:S01]  /*0260*/  @P0 MOV R53, R4 ;  /* 0x0000000400350202 */ /* 0x000fe20000000f00 */
[----:B-1----:R-:W-:Y:S06]  /*0270*/  BRA.U !UP0, `(.L_x_687) ;  /* 0x0000000108247547 */ /* 0x002fec000b800000 */
[----:B------:R-:W0:Y:S01]  /*0280*/  LDC R2, c[0x0][0x444] ;  /* 0x00011100ff027b82 */ /* 0x000e220000000800 */
[----:B------:R-:W-:-:S07]  /*0290*/  ISETP.NE.AND P0, PT, R9, -0x1, PT ;  /* 0xffffffff0900780c */ /* 0x000fce0003f05270 */
[----:B------:R-:W1:Y:S08]  /*02a0*/  LDC R0, c[0x0][0x430] ;  /* 0x00010c00ff007b82 */ /* 0x000e700000000800 */
[----:B------:R-:W1:Y:S01]  /*02b0*/  LDC R3, c[0x0][0x454] ;  /* 0x00011500ff037b82 */ /* 0x000e620000000800 */
[----:B0-----:R-:W-:Y:S01]  /*02c0*/  @!P0 IMAD R9, R7, R2, RZ ;  /* 0x0000000207098224 */ /* 0x001fe200078e02ff */
[----:B-1----:R-:W-:-:S04]  /*02d0*/  LEA R0, R0, R3, 0x7 ;  /* 0x0000000300007211 */ /* 0x002fc800078e38ff */
[----:B------:R-:W-:-:S05]  /*02e0*/  LEA R3, R7, R9, 0x7 ;  /* 0x0000000907037211 */ /* 0x000fca00078e38ff */
[----:B------:R-:W-:Y:S01]  /*02f0*/  IMAD R58, R0, UR5, R3 ;  /* 0x00000005003a7c24 */ /* 0x000fe2000f8e0203 */
[----:B------:R-:W-:Y:S06]  /*0300*/  BRA `(.L_x_688) ;  /* 0x0000000000107947 */ /* 0x000fec0003800000 */
.L_x_687:
[----:B------:R-:W0:Y:S08]  /*0310*/  LDC R58, c[0x0][0x3e0] ;  /* 0x0000f800ff3a7b82 */ /* 0x000e300000000800 */
[----:B------:R-:W1:Y:S01]  /*0320*/  LDC R3, c[0x0][0x444] ;  /* 0x00011100ff037b82 */ /* 0x000e620000000800 */
[----:B0-----:R-:W-:-:S04]  /*0330*/  IMAD R58, R7, R58, UR5 ;  /* 0x00000005073a7e24 */ /* 0x001fc8000f8e023a */
[----:B-1----:R-:W-:-:S07]  /*0340*/  IMAD R58, R58, R3, RZ ;  /* 0x000000033a3a7224 */ /* 0x002fce00078e02ff */
.L_x_688:
[----:B------:R-:W0:Y:S01]  /*0350*/  S2R R0, SR_TID.X ;  /* 0x0000000000007919 */ /* 0x000e220000002100 */
[----:B------:R-:W1:Y:S01]  /*0360*/  LDC.64 R28, c[0x0][0x590] ;  /* 0x00016400ff1c7b82 */ /* 0x000e620000000a00 */
[----:B------:R-:W-:Y:S01]  /*0370*/  HFMA2 R55, -RZ, RZ, 0, 0 ;  /* 0x00000000ff377431 */ /* 0x000fe200000001ff */
[----:B------:R-:W-:Y:S01]  /*0380*/  IADD3 R6, PT, PT, R6, -UR4, RZ ;  /* 0x8000000406067c10 */ /* 0x000fe2000fffe0ff */
[----:B------:R-:W-:Y:S01]  /*0390*/  BSSY.RECONVERGENT B0, `(.L_x_689) ;  /* 0x0000034000007945 */ /* 0x000fe20003800200 */
[----:B------:R-:W-:Y:S02]  /*03a0*/  IADD3 R58, PT, PT, R58, UR4, RZ ;  /* 0x000000043a3a7c10 */ /* 0x000fe4000fffe0ff */
[----:B------:R-:W-:Y:S02]  /*03b0*/  CS2R R14, SRZ ;  /* 0x00000000000e7805 */ /* 0x000fe4000001ff00 */
[----:B------:R-:W-:Y:S02]  /*03c0*/  CS2R R18, SRZ ;  /* 0x0000000000127805 */ /* 0x000fe4000001ff00 */
[----:B------:R-:W-:Y:S01]  /*03d0*/  CS2R R16, SRZ ;  /* 0x0000000000107805 */ /* 0x000fe2000001ff00 */
[----:B------:R-:W2:Y:S01]  /*03e0*/  LDC.64 R56, c[0x0][0x408] ;  /* 0x00010200ff387b82 */ /* 0x000ea20000000a00 */
[----:B------:R-:W-:-:S02]  /*03f0*/  CS2R R22, SRZ ;  /* 0x0000000000167805 */ /* 0x000fc4000001ff00 */
[----:B------:R-:W-:Y:S02]  /*0400*/  CS2R R20, SRZ ;  /* 0x0000000000147805 */ /* 0x000fe4000001ff00 */
[----:B------:R-:W-:Y:S02]  /*0410*/  CS2R R26, SRZ ;  /* 0x00000000001a7805 */ /* 0x000fe4000001ff00 */
[----:B------:R-:W-:Y:S02]  /*0420*/  CS2R R24, SRZ ;  /* 0x0000000000187805 */ /* 0x000fe4000001ff00 */
[----:B------:R-:W-:Y:S01]  /*0430*/  MOV R30, RZ ;  /* 0x000000ff001e7202 */ /* 0x000fe20000000f00 */
[----:B------:R-:W3:Y:S08]  /*0440*/  LDC.64 R12, c[0x0][0x410] ;  /* 0x00010400ff0c7b82 */ /* 0x000ef00000000a00 */
[----:B------:R-:W4:Y:S01]  /*0450*/  LDC.64 R34, c[0x0][0x598] ;  /* 0x00016600ff227b82 */ /* 0x000f220000000a00 */
[----:B0-----:R-:W-:-:S02]  /*0460*/  SHF.L.U32 R54, R0, 0x3, RZ ;  /* 0x0000000300367819 */ /* 0x001fc400000006ff */
[----:B------:R-:W-:Y:S02]  /*0470*/  SHF.R.U32.HI R61, RZ, 0x3, R0 ;  /* 0x00000003ff3d7819 */ /* 0x000fe40000011600 */
[----:B------:R-:W-:-:S04]  /*0480*/  LOP3.LUT R54, R54, 0x38, RZ, 0xc0, !PT ;  /* 0x0000003836367812 */ /* 0x000fc800078ec0ff */
[----:B------:R-:W-:Y:S01]  /*0490*/  LOP3.LUT R59, R54, 0x40, RZ, 0xfc, !PT ;  /* 0x00000040363b7812 */ /* 0x000fe200078efcff */
[----:B-1----:R-:W-:Y:S01]  /*04a0*/  IMAD.WIDE.U32 R2, R28, UR4, R54 ;  /* 0x000000041c027c25 */ /* 0x002fe2000f8e0036 */
[----:B------:R-:W-:-:S03]  /*04b0*/  LOP3.LUT R60, R54, 0x80, RZ, 0xfc, !PT ;  /* 0x00000080363c7812 */ /* 0x000fc600078efcff */
[----:B------:R-:W-:Y:S01]  /*04c0*/  IMAD R3, R29, UR4, R3 ;  /* 0x000000041d037c24 */ /* 0x000fe2000f8e0203 */
[----:B------:R-:W-:Y:S01]  /*04d0*/  IADD3 R32, P0, PT, R33, R2, RZ ;  /* 0x0000000221207210 */ /* 0x000fe20007f1e0ff */
[----:B--2---:R-:W-:-:S03]  /*04e0*/  IMAD.WIDE.U32 R4, R56, UR4, R54 ;  /* 0x0000000438047c25 */ /* 0x004fc6000f8e0036 */
[----:B------:R-:W-:Y:S01]  /*04f0*/  IADD3.X R33, PT, PT, R8, R3, RZ, P0, !PT ;  /* 0x0000000308217210 */ /* 0x000fe200007fe4ff */
[----:B------:R-:W-:Y:S01]  /*0500*/  IMAD R2, R57, UR4, R5 ;  /* 0x0000000439027c24 */ /* 0x000fe2000f8e0205 */
[----:B------:R-:W-:Y:S02]  /*0510*/  ISETP.GE.AND P0, PT, R61, R6, PT ;  /* 0x000000063d00720c */ /* 0x000fe40003f06270 */
[----:B------:R-:W-:Y:S02]  /*0520*/  CS2R R8, SRZ ;  /* 0x0000000000087805 */ /* 0x000fe4000001ff00 */
[----:B------:R-:W-:Y:S01]  /*0530*/  IADD3 R52, P1, PT, R53, R4, RZ ;  /* 0x0000000435347210 */ /* 0x000fe20007f3e0ff */
[----:B----4-:R-:W-:Y:S01]  /*0540*/  IMAD.WIDE.U32 R32, R34, UR5, R32 ;  /* 0x0000000522207c25 */ /* 0x010fe2000f8e0020 */
[----:B------:R-:W-:Y:S02]  /*0550*/  CS2R R4, SRZ ;  /* 0x0000000000047805 */ /* 0x000fe4000001ff00 */
[----:B------:R-:W-:Y:S01]  /*0560*/  IADD3.X R53, PT, PT, R11, R2, RZ, P1, !PT ;  /* 0x000000020b357210 */ /* 0x000fe20000ffe4ff */
[----:B------:R-:W-:Y:S01]  /*0570*/  IMAD R35, R35, UR5, R33 ;  /* 0x0000000523237c24 */ /* 0x000fe2000f8e0221 */
[----:B------:R-:W-:-:S02]  /*0580*/  IADD3 R2, PT, PT, R61, 0x20, RZ ;  /* 0x000000203d027810 */ /* 0x000fc40007ffe0ff */
[----:B------:R-:W-:Y:S01]  /*0590*/  CS2R R10, SRZ ;  /* 0x00000000000a7805 */ /* 0x000fe2000001ff00 */
[----:B---3--:R-:W-:Y:S01]  /*05a0*/  IMAD.WIDE.U32 R52, R12, UR5, R52 ;  /* 0x000000050c347c25 */ /* 0x008fe2000f8e0034 */
[----:B------:R-:W-:Y:S02]  /*05b0*/  ISETP.GE.AND P1, PT, R2, R6, PT ;  /* 0x000000060200720c */ /* 0x000fe40003f26270 */
[----:B------:R-:W-:Y:S01]  /*05c0*/  CS2R R6, SRZ ;  /* 0x0000000000067805 */ /* 0x000fe2000001ff00 */
[----:B------:R-:W-:Y:S01]  /*05d0*/  IMAD R3, R13, UR5, R53 ;  /* 0x000000050d037c24 */ /* 0x000fe2000f8e0235 */
[----:B------:R-:W-:Y:S01]  /*05e0*/  CS2R R12, SRZ ;  /* 0x00000000000c7805 */ /* 0x000fe2000001ff00 */
[----:B------:R-:W-:Y:S08]  /*05f0*/  @P0 BRA `(.L_x_690) ;  /* 0x0000000000340947 */ /* 0x000ff00003800000 */
[----:B------:R-:W0:Y:S01]  /*0600*/  LDCU UR8, c[0x0][0x440] ;  /* 0x00008800ff0877ac */ /* 0x000e220008000800 */
[----:B------:R-:W-:Y:S01]  /*0610*/  MOV R34, R32 ;  /* 0x0000002000227202 */ /* 0x000fe20000000f00 */
[----:B------:R-:W1:Y:S04]  /*0620*/  LDCU.64 UR10, c[0x0][0x550] ;  /* 0x0000aa00ff0a77ac */ /* 0x000e680008000a00 */
[----:B------:R-:W-:-:S04]  /*0630*/  IMAD.WIDE.U32 R36, R61, R28, R34 ;  /* 0x0000001c3d247225 */ /* 0x000fc800078e0022 */
[----:B------:R-:W-:Y:S01]  /*0640*/  IMAD R31, R61, R29, R37 ;  /* 0x0000001d3d1f7224 */ /* 0x000fe200078e0225 */
[----:B0-----:R-:W-:Y:S02]  /*0650*/  ISETP.GE.AND P2, PT, R54, UR8, PT ;  /* 0x0000000836007c0c */ /* 0x001fe4000bf46270 */
[----:B------:R-:W-:Y:S02]  /*0660*/  ISETP.GE.AND P3, PT, R59, UR8, PT ;  /* 0x000000083b007c0c */ /* 0x000fe4000bf66270 */
[----:B------:R-:W-:Y:S02]  /*0670*/  ISETP.GE.AND P4, PT, R60, UR8, PT ;  /* 0x000000083c007c0c */ /* 0x000fe4000bf86270 */
[----:B-1----:R-:W-:-:S04]  /*0680*/  LEA R38, P5, R36, UR10, 0x1 ;  /* 0x0000000a24267c11 */ /* 0x002fc8000f8a08ff */
[----:B------:R-:W-:-:S05]  /*0690*/  LEA.HI.X R39, R36, UR11, R31, 0x1, P5 ;  /* 0x0000000b24277c11 */ /* 0x000fca000a8f0c1f */
[----:B------:R0:W5:Y:S04]  /*06a0*/  @!P2 LDG.E.128 R12, desc[UR6][R38.64] ;  /* 0x00000006260ca981 */ /* 0x000168000c1e1d00 */
[----:B------:R0:W5:Y:S04]  /*06b0*/  @!P3 LDG.E.128 R8, desc[UR6][R38.64+0x80] ;  /* 0x000080062608b981 */ /* 0x000168000c1e1d00 */
[----:B------:R0:W5:Y:S02]  /*06c0*/  @!P4 LDG.E.128 R4, desc[UR6][R38.64+0x100] ;  /* 0x000100062604c981 */ /* 0x000164000c1e1d00 */
.L_x_690:
[----:B------:R-:W-:Y:S05]  /*06d0*/  BSYNC.RECONVERGENT B0 ;  /* 0x0000000000007941 */ /* 0x000fea0003800200 */
.L_x_689:
[----:B------:R-:W-:Y:S04]  /*06e0*/  BSSY.RECONVERGENT B0, `(.L_x_691) ;  /* 0x0000013000007945 */ /* 0x000fe80003800200 */
[----:B------:R-:W-:Y:S05]  /*06f0*/  @P1 BRA `(.L_x_692) ;  /* 0x0000000000441947 */ /* 0x000fea0003800000 */
[----:B------:R-:W1:Y:S01]  /*0700*/  LDCU UR8, c[0x0][0x440] ;  /* 0x00008800ff0877ac */ /* 0x000e620008000800 */
[----:B------:R-:W-:Y:S01]  /*0710*/  IADD3 R31, P2, PT, R61, 0x20, RZ ;  /* 0x000000203d1f7810 */ /* 0x000fe20007f5e0ff */
[----:B------:R-:W2:Y:S03]  /*0720*/  LDCU.64 UR10, c[0x0][0x550] ;  /* 0x0000aa00ff0a77ac */ /* 0x000ea60008000a00 */
[----:B------:R-:W-:-:S05]  /*0730*/  IADD3.X R33, PT, PT, RZ, RZ, RZ, P2, !PT ;  /* 0x000000ffff217210 */ /* 0x000fca00017fe4ff */
[----:B------:R-:W-:Y:S01]  /*0740*/  IMAD R34, R33, R28, RZ ;  /* 0x0000001c21227224 */ /* 0x000fe200078e02ff */
[----:B------:R-:W-:-:S03]  /*0750*/  MOV R33, R35 ;  /* 0x0000002300217202 */ /* 0x000fc60000000f00 */
[C---:B------:R-:W-:Y:S02]  /*0760*/  IMAD R29, R31.reuse, R29, R34 ;  /* 0x0000001d1f1d7224 */ /* 0x040fe400078e0222 */
[----:B------:R-:W-:Y:S01]  /*0770*/  IMAD.WIDE.U32 R32, R31, R28, R32 ;  /* 0x0000001c1f207225 */ /* 0x000fe200078e0020 */
[----:B-1----:R-:W-:Y:S02]  /*0780*/  ISETP.GE.AND P3, PT, R54, UR8, PT ;  /* 0x0000000836007c0c */ /* 0x002fe4000bf66270 */
[----:B------:R-:W-:Y:S02]  /*0790*/  ISETP.GE.AND P4, PT, R59, UR8, PT ;  /* 0x000000083b007c0c */ /* 0x000fe4000bf86270 */
[----:B------:R-:W-:Y:S02]  /*07a0*/  ISETP.GE.AND P5, PT, R60, UR8, PT ;  /* 0x000000083c007c0c */ /* 0x000fe4000bfa6270 */
[----:B--2---:R-:W-:Y:S02]  /*07b0*/  LEA R28, P2, R32, UR10, 0x1 ;  /* 0x0000000a201c7c11 */ /* 0x004fe4000f8408ff */
[----:B------:R-:W-:-:S04]  /*07c0*/  IADD3 R29, PT, PT, R33, R29, RZ ;  /* 0x0000001d211d7210 */ /* 0x000fc80007ffe0ff */
[----:B------:R-:W-:-:S05]  /*07d0*/  LEA.HI.X R29, R32, UR11, R29, 0x1, P2 ;  /* 0x0000000b201d7c11 */ /* 0x000fca00090f0c1d */
[----:B------:R1:W5:Y:S04]  /*07e0*/  @!P3 LDG.E.128 R24, desc[UR6][R28.64] ;  /* 0x000000061c18b981 */ /* 0x000368000c1e1d00 */
[----:B------:R1:W5:Y:S04]  /*07f0*/  @!P4 LDG.E.128 R20, desc[UR6][R28.64+0x80] ;  /* 0x000080061c14c981 */ /* 0x000368000c1e1d00 */
[----:B------:R1:W5:Y:S02]  /*0800*/  @!P5 LDG.E.128 R16, desc[UR6][R28.64+0x100] ;  /* 0x000100061c10d981 */ /* 0x000364000c1e1d00 */
.L_x_692:
[----:B------:R-:W-:Y:S05]  /*0810*/  BSYNC.RECONVERGENT B0 ;  /* 0x0000000000007941 */ /* 0x000fea0003800200 */
.L_x_691:
[----:B------:R-:W-:Y:S01]  /*0820*/  BSSY.RECONVERGENT B0, `(.L_x_693) ;  /* 0x0000015000007945 */ /* 0x000fe20003800200 */
[----:B------:R-:W-:Y:S01]  /*0830*/  HFMA2 R31, -RZ, RZ, 0, 0 ;  /* 0x00000000ff1f7431 */ /* 0x000fe200000001ff */
[----:B-1----:R-:W-:Y:S02]  /*0840*/  CS2R R28, SRZ ;  /* 0x00000000001c7805 */ /* 0x002fe4000001ff00 */
[----:B------:R-:W-:Y:S02]  /*0850*/  CS2R R34, SRZ ;  /* 0x0000000000227805 */ /* 0x000fe4000001ff00 */
[----:B------:R-:W-:Y:S02]  /*0860*/  CS2R R32, SRZ ;  /* 0x0000000000207805 */ /* 0x000fe4000001ff00 */
[----:B0-----:R-:W-:Y:S02]  /*0870*/  CS2R R38, SRZ ;  /* 0x0000000000267805 */ /* 0x001fe4000001ff00 */
[----:B------:R-:W-:Y:S01]  /*0880*/  CS2R R36, SRZ ;  /* 0x0000000000247805 */ /* 0x000fe2000001ff00 */
[----:B------:R-:W-:Y:S06]  /*0890*/  @P0 BRA `(.L_x_694) ;  /* 0x0000000000340947 */ /* 0x000fec0003800000 */
        /* <DEDUP_REMOVED lines=13> */
.L_x_694:
[----:B------:R-:W-:Y:S05]  /*0970*/  BSYNC.RECONVERGENT B0 ;  /* 0x0000000000007941 */ /* 0x000fea0003800200 */
.L_x_693:
[----:B------:R-:W-:Y:S01]  /*0980*/  BSSY.RECONVERGENT B0, `(.L_x_695) ;  /* 0x0000019000007945 */ /* 0x000fe20003800200 */
[----:B0-----:R-:W-:Y:S02]  /*0990*/  CS2R R42, SRZ ;  /* 0x00000000002a7805 */ /* 0x001fe4000001ff00 */
[----:B------:R-:W-:Y:S02]  /*09a0*/  CS2R R40, SRZ ;  /* 0x0000000000287805 */ /* 0x000fe4000001ff00 */
[----:B------:R-:W-:Y:S02]  /*09b0*/  CS2R R46, SRZ ;  /* 0x00000000002e7805 */ /* 0x000fe4000001ff00 */
[----:B------:R-:W-:Y:S02]  /*09c0*/  CS2R R44, SRZ ;  /* 0x00000000002c7805 */ /* 0x000fe4000001ff00 */
[----:B------:R-:W-:Y:S02]  /*09d0*/  CS2R R50, SRZ ;  /* 0x0000000000327805 */ /* 0x000fe4000001ff00 */
[----:B------:R-:W-:Y:S01]  /*09e0*/  CS2R R48, SRZ ;  /* 0x0000000000307805 */ /* 0x000fe2000001ff00 */
[----:B------:R-:W-:Y:S06]  /*09f0*/  @P1 BRA `(.L_x_696) ;  /* 0x0000000000441947 */ /* 0x000fec0003800000 */
[----:B------:R-:W0:Y:S01]  /*0a00*/  LDCU UR4, c[0x0][0x440] ;  /* 0x00008800ff0477ac */ /* 0x000e220008000800 */
[----:B------:R-:W-:Y:S02]  /*0a10*/  IADD3 R53, P0, PT, R61, 0x20, RZ ;  /* 0x000000203d357810 */ /* 0x000fe40007f1e0ff */
[----:B------:R-:W-:Y:S01]  /*0a20*/  MOV R2, R52 ;  /* 0x0000003400027202 */ /* 0x000fe20000000f00 */
[----:B------:R-:W1:Y:S01]  /*0a30*/  LDCU.64 UR8, c[0x0][0x3f0] ;  /* 0x00007e00ff0877ac */ /* 0x000e620008000a00 */
[----:B------:R-:W-:-:S03]  /*0a40*/  IADD3.X R55, PT, PT, RZ, RZ, RZ, P0, !PT ;  /* 0x000000ffff377210 */ /* 0x000fc600007fe4ff */
[----:B------:R-:W-:-:S04]  /*0a50*/  IMAD.WIDE.U32 R2, R53, R56, R2 ;  /* 0x0000003835027225 */ /* 0x000fc800078e0002 */
[----:B------:R-:W-:-:S04]  /*0a60*/  IMAD R52, R55, R56, RZ ;  /* 0x0000003837347224 */ /* 0x000fc800078e02ff */
[----:B------:R-:W-:Y:S01]  /*0a70*/  IMAD R53, R53, R57, R52 ;  /* 0x0000003935357224 */ /* 0x000fe200078e0234 */
[----:B0-----:R-:W-:Y:S02]  /*0a80*/  ISETP.GE.AND P1, PT, R54, UR4, PT ;  /* 0x0000000436007c0c */ /* 0x001fe4000bf26270 */
[----:B------:R-:W-:Y:S02]  /*0a90*/  ISETP.GE.AND P2, PT, R59, UR4, PT ;  /* 0x000000043b007c0c */ /* 0x000fe4000bf46270 */
[----:B------:R-:W-:Y:S02]  /*0aa0*/  ISETP.GE.AND P3, PT, R60, UR4, PT ;  /* 0x000000043c007c0c */ /* 0x000fe4000bf66270 */
[----:B-1----:R-:W-:Y:S02]  /*0ab0*/  LEA R52, P0, R2, UR8, 0x1 ;  /* 0x0000000802347c11 */ /* 0x002fe4000f8008ff */
[----:B------:R-:W-:-:S04]  /*0ac0*/  IADD3 R3, PT, PT, R3, R53, RZ ;  /* 0x0000003503037210 */ /* 0x000fc80007ffe0ff */
[----:B------:R-:W-:-:S05]  /*0ad0*/  LEA.HI.X R53, R2, UR9, R3, 0x1, P0 ;  /* 0x0000000902357c11 */ /* 0x000fca00080f0c03 */
[----:B------:R0:W5:Y:S04]  /*0ae0*/  @!P1 LDG.E.128 R48, desc[UR6][R52.64] ;  /* 0x0000000634309981 */ /* 0x000168000c1e1d00 */
[----:B------:R0:W5:Y:S04]  /*0af0*/  @!P2 LDG.E.128 R44, desc[UR6][R52.64+0x80] ;  /* 0x00008006342ca981 */ /* 0x000168000c1e1d00 */
[----:B------:R0:W5:Y:S02]  /*0b00*/  @!P3 LDG.E.128 R40, desc[UR6][R52.64+0x100] ;  /* 0x000100063428b981 */ /* 0x000164000c1e1d00 */
.L_x_696:
[----:B------:R-:W-:Y:S05]  /*0b10*/  BSYNC.RECONVERGENT B0 ;  /* 0x0000000000007941 */ /* 0x000fea0003800200 */
.L_x_695:
[----:B-----5:R-:W-:Y:S01]  /*0b20*/  HADD2.F32 R2, -RZ, R12.H1_H1 ;  /* 0x3000000cff027230 */ /* 0x020fe20000004100 */
[----:B------:R-:W1:Y:S01]  /*0b30*/  LDCU.64 UR4, c[0x0][0x5e8] ;  /* 0x0000bd00ff0477ac */ /* 0x000e620008000a00 */
[----:B------:R-:W-:Y:S01]  /*0b40*/  HADD2.F32 R3, -RZ, R36.H1_H1 ;  /* 0x30000024ff037230 */ /* 0x000fe20000004100 */
[----:B------:R-:W-:Y:S01]  /*0b50*/  LOP3.LUT P0, RZ, R0, 0x7, RZ, 0xc0, !PT ;  /* 0x0000000700ff7812 */ /* 0x000fe2000780c0ff */
[----:B0-----:R-:W-:Y:S01]  /*0b60*/  HADD2.F32 R52, -RZ, R24.H1_H1 ;  /* 0x30000018ff347230 */ /* 0x001fe20000004100 */
[----:B------:R-:W0:Y:S01]  /*0b70*/  LDCU UR8, c[0x0][0x4f4] ;  /* 0x00009e80ff0877ac */ /* 0x000e220008000800 */
[----:B------:R-:W-:Y:S02]  /*0b80*/  HADD2.F32 R57, -RZ, R48.H1_H1 ;  /* 0x30000030ff397230 */ /* 0x000fe40000004100 */
[----:B------:R-:W-:Y:S01]  /*0b90*/  FMUL.FTZ R53, R2, R3 ;  /* 0x0000000302357220 */ /* 0x000fe20000410000 */
[----:B------:R-:W-:Y:S02]  /*0ba0*/  HADD2.F32 R12, -RZ, R12.H0_H0 ;  /* 0x2000000cff0c7230 */ /* 0x000fe40000004100 */
[----:B------:R-:W-:-:S02]  /*0bb0*/  HADD2.F32 R3, -RZ, R36.H0_H0 ;  /* 0x20000024ff037230 */ /* 0x000fc40000004100 */
[----:B------:R-:W-:Y:S01]  /*0bc0*/  FMUL.FTZ R2, R52, R57 ;  /* 0x0000003934027220 */ /* 0x000fe20000410000 */
[----:B------:R-:W-:Y:S02]  /*0bd0*/  HADD2.F32 R55, -RZ, R24.H0_H0 ;  /* 0x20000018ff377230 */ /* 0x000fe40000004100 */
[----:B------:R-:W-:Y:S02]  /*0be0*/  HADD2.F32 R48, -RZ, R48.H0_H0 ;  /* 0x20000030ff307230 */ /* 0x000fe40000004100 */
[----:B------:R-:W-:Y:S01]  /*0bf0*/  FFMA.FTZ R36, R12, R3, R53 ;  /* 0x000000030c247223 */ /* 0x000fe20000010035 */
[----:B------:R-:W-:Y:S02]  /*0c00*/  HADD2.F32 R3, -RZ, R13.H0_H0 ;  /* 0x2000000dff037230 */ /* 0x000fe40000004100 */
[----:B------:R-:W-:Y:S02]  /*0c10*/  HADD2.F32 R12, -RZ, R37.H0_H0 ;  /* 0x20000025ff0c7230 */ /* 0x000fe40000004100 */
[----:B------:R-:W-:Y:S01]  /*0c20*/  FFMA.FTZ R48, R55, R48, R2 ;  /* 0x0000003037307223 */ /* 0x000fe20000010002 */
[----:B------:R-:W-:-:S02]  /*0c30*/  HADD2.F32 R55, -RZ, R25.H0_H0 ;  /* 0x20000019ff377230 */ /* 0x000fc40000004100 */
[----:B------:R-:W-:Y:S02]  /*0c40*/  HADD2.F32 R52, -RZ, R49.H0_H0 ;  /* 0x20000031ff347230 */ /* 0x000fe40000004100 */
[----:B------:R-:W-:Y:S01]  /*0c50*/  FFMA.FTZ R53, R3, R12, R36 ;  /* 0x0000000c03357223 */ /* 0x000fe20000010024 */
[----:B------:R-:W-:Y:S02]  /*0c60*/  HADD2.F32 R2, -RZ, R13.H1_H1 ;  /* 0x3000000dff027230 */ /* 0x000fe40000004100 */
[----:B------:R-:W-:Y:S02]  /*0c70*/  HADD2.F32 R3, -RZ, R37.H1_H1 ;  /* 0x30000025ff037230 */ /* 0x000fe40000004100 */
[----:B------:R-:W-:Y:S01]  /*0c80*/  FFMA.FTZ R12, R55, R52, R48 ;  /* 0x00000034370c7223 */ /* 0x000fe20000010030 */
[----:B------:R-:W-:Y:S02]  /*0c90*/  HADD2.F32 R25, -RZ, R25.H1_H1 ;  /* 0x30000019ff197230 */ /* 0x000fe40000004100 */
[----:B------:R-:W-:-:S02]  /*0ca0*/  HADD2.F32 R52, -RZ, R49.H1_H1 ;  /* 0x30000031ff347230 */ /* 0x000fc40000004100 */
[----:B------:R-:W-:Y:S02]  /*0cb0*/  HADD2.F32 R13, -RZ, R14.H0_H0 ;  /* 0x2000000eff0d7230 */ /* 0x000fe40000004100 */
[--C-:B------:R-:W-:Y:S02]  /*0cc0*/  HADD2.F32 R48, -RZ, R38.reuse.H0_H0 ;  /* 0x20000026ff307230 */ /* 0x100fe40000004100 */
[----:B------:R-:W-:Y:S02]  /*0cd0*/  HADD2.F32 R49, -RZ, R38.H1_H1 ;  /* 0x30000026ff317230 */ /* 0x000fe40000004100 */
[----:B------:R-:W-:Y:S01]  /*0ce0*/  FFMA.FTZ R38, R2, R3, R53 ;  /* 0x0000000302267223 */ /* 0x000fe20000010035 */
[--C-:B------:R-:W-:Y:S02]  /*0cf0*/  HADD2.F32 R37, -RZ, R39.reuse.H0_H0 ;  /* 0x20000027ff257230 */ /* 0x100fe40000004100 */
[----:B------:R-:W-:Y:S02]  /*0d00*/  HADD2.F32 R36, -RZ, R39.H1_H1 ;  /* 0x30000027ff247230 */ /* 0x000fe40000004100 */
[----:B------:R-:W-:Y:S01]  /*0d10*/  FFMA.FTZ R39, R25, R52, R12 ;  /* 0x0000003419277223 */ /* 0x000fe2000001000c */
[----:B------:R-:W-:-:S02]  /*0d20*/  HADD2.F32 R52, -RZ, R26.H0_H0 ;  /* 0x2000001aff347230 */ /* 0x000fc40000004100 */
[----:B------:R-:W-:Y:S01]  /*0d30*/  FFMA.FTZ R13, R13, R48, R38 ;  /* 0x000000300d0d7223 */ /* 0x000fe20000010026 */
[----:B------:R-:W-:Y:S02]  /*0d40*/  HADD2.F32 R53, -RZ, R50.H0_H0 ;  /* 0x20000032ff357230 */ /* 0x000fe40000004100 */
[----:B------:R-:W-:Y:S02]  /*0d50*/  HADD2.F32 R14, -RZ, R14.H1_H1 ;  /* 0x3000000eff0e7230 */ /* 0x000fe40000004100 */
[----:B------:R-:W-:Y:S02]  /*0d60*/  HADD2.F32 R26, -RZ, R26.H1_H1 ;  /* 0x3000001aff1a7230 */ /* 0x000fe40000004100 */
[----:B------:R-:W-:Y:S01]  /*0d70*/  FFMA.FTZ R39, R52, R53, R39 ;  /* 0x0000003534277223 */ /* 0x000fe20000010027 */
[----:B------:R-:W-:Y:S02]  /*0d80*/  HADD2.F32 R50, -RZ, R50.H1_H1 ;  /* 0x30000032ff327230 */ /* 0x000fe40000004100 */
[----:B------:R-:W-:Y:S01]  /*0d90*/  FFMA.FTZ R13, R14, R49, R13 ;  /* 0x000000310e0d7223 */ /* 0x000fe2000001000d */
[----:B------:R-:W-:-:S02]  /*0da0*/  HADD2.F32 R24, -RZ, R15.H0_H0 ;  /* 0x2000000fff187230 */ /* 0x000fc40000004100 */
[----:B------:R-:W-:Y:S02]  /*0db0*/  HADD2.F32 R14, -RZ, R27.H0_H0 ;  /* 0x2000001bff0e7230 */ /* 0x000fe40000004100 */
[----:B------:R-:W-:Y:S01]  /*0dc0*/  FFMA.FTZ R39, R26, R50, R39 ;  /* 0x000000321a277223 */ /* 0x000fe20000010027 */
[----:B------:R-:W-:Y:S02]  /*0dd0*/  HADD2.F32 R38, -RZ, R51.H0_H0 ;  /* 0x20000033ff267230 */ /* 0x000fe40000004100 */
[----:B------:R-:W-:Y:S01]  /*0de0*/  FFMA.FTZ R24, R24, R37, R13 ;  /* 0x0000002518187223 */ /* 0x000fe2000001000d */
[----:B------:R-:W-:Y:S02]  /*0df0*/  HADD2.F32 R15, -RZ, R15.H1_H1 ;  /* 0x3000000fff0f7230 */ /* 0x000fe40000004100 */
[----:B------:R-:W-:Y:S02]  /*0e00*/  HADD2.F32 R25, -RZ, R8.H0_H0 ;  /* 0x20000008ff197230 */ /* 0x000fe40000004100 */
[----:B------:R-:W-:Y:S01]  /*0e10*/  FFMA.FTZ R39, R14, R38, R39 ;  /* 0x000000260e277223 */ /* 0x000fe20000010027 */
[----:B------:R-:W-:-:S02]  /*0e20*/  HADD2.F32 R48, -RZ, R27.H1_H1 ;  /* 0x3000001bff307230 */ /* 0x000fc40000004100 */
[----:B------:R-:W-:Y:S01]  /*0e30*/  FFMA.FTZ R38, R15, R36, R24 ;  /* 0x000000240f267223 */ /* 0x000fe20000010018 */
[----:B------:R-:W-:Y:S02]  /*0e40*/  HADD2.F32 R36, -RZ, R32.H0_H0 ;  /* 0x20000020ff247230 */ /* 0x000fe40000004100 */
[----:B------:R-:W-:Y:S02]  /*0e50*/  HADD2.F32 R51, -RZ, R51.H1_H1 ;  /* 0x30000033ff337230 */ /* 0x000fe40000004100 */
[--C-:B------:R-:W-:Y:S02]  /*0e60*/  HADD2.F32 R15, -RZ, R35.reuse.H0_H0 ;  /* 0x20000023ff0f7230 */ /* 0x100fe40000004100 */
[----:B------:R-:W-:Y:S02]  /*0e70*/  HADD2.F32 R26, -RZ, R35.H1_H1 ;  /* 0x30000023ff1a7230 */ /* 0x000fe40000004100 */
[----:B------:R-:W-:Y:S01]  /*0e80*/  FFMA.FTZ R35, R25, R36, R38 ;  /* 0x0000002419237223 */ /* 0x000fe20000010026 */
[----:B------:R-:W-:-:S02]  /*0e90*/  HADD2.F32 R8, -RZ, R8.H1_H1 ;  /* 0x30000008ff087230 */ /* 0x000fc40000004100 */
[----:B------:R-:W-:Y:S01]  /*0ea0*/  FFMA.FTZ R39, R48, R51, R39 ;  /* 0x0000003330277223 */ /* 0x000fe20000010027 */
[----:B------:R-:W-:Y:S02]  /*0eb0*/  HADD2.F32 R37, -RZ, R32.H1_H1 ;  /* 0x30000020ff257230 */ /* 0x000fe40000004100 */
[----:B------:R-:W-:Y:S02]  /*0ec0*/  HADD2.F32 R38, -RZ, R20.H0_H0 ;  /* 0x20000014ff267230 */ /* 0x000fe40000004100 */
[----:B------:R-:W-:Y:S02]  /*0ed0*/  HADD2.F32 R36, -RZ, R44.H0_H0 ;  /* 0x2000002cff247230 */ /* 0x000fe40000004100 */
[----:B------:R-:W-:Y:S01]  /*0ee0*/  FFMA.FTZ R49, R8, R37, R35 ;  /* 0x0000002508317223 */ /* 0x000fe20000010023 */
[----:B------:R-:W-:Y:S02]  /*0ef0*/  HADD2.F32 R2, -RZ, R9.H0_H0 ;  /* 0x20000009ff027230 */ /* 0x000fe40000004100 */
[----:B------:R-:W-:-:S02]  /*0f00*/  HADD2.F32 R13, -RZ, R33.H0_H0 ;  /* 0x20000021ff0d7230 */ /* 0x000fc40000004100 */
[----:B------:R-:W-:Y:S01]  /*0f10*/  FFMA.FTZ R38, R38, R36, R39 ;  /* 0x0000002426267223 */ /* 0x000fe20000010027 */
[----:B------:R-:W-:Y:S02]  /*0f20*/  HADD2.F32 R51, -RZ, R20.H1_H1 ;  /* 0x30000014ff337230 */ /* 0x000fe40000004100 */
[----:B------:R-:W-:Y:S02]  /*0f30*/  HADD2.F32 R44, -RZ, R44.H1_H1 ;  /* 0x3000002cff2c7230 */ /* 0x000fe40000004100 */
[----:B------:R-:W-:Y:S01]  /*0f40*/  FFMA.FTZ R2, R2, R13, R49 ;  /* 0x0000000d02027223 */ /* 0x000fe20000010031 */
[--C-:B------:R-:W-:Y:S02]  /*0f50*/  HADD2.F32 R36, -RZ, R28.reuse.H0_H0 ;  /* 0x2000001cff247230 */ /* 0x100fe40000004100 */
[----:B------:R-:W-:Y:S02]  /*0f60*/  HADD2.F32 R39, -RZ, R28.H1_H1 ;  /* 0x3000001cff277230 */ /* 0x000fe40000004100 */
[----:B------:R-:W-:Y:S01]  /*0f70*/  FFMA.FTZ R38, R51, R44, R38 ;  /* 0x0000002c33267223 */ /* 0x000fe20000010026 */
[----:B------:R-:W-:-:S02]  /*0f80*/  HADD2.F32 R37, -RZ, R29.H0_H0 ;  /* 0x2000001dff257230 */ /* 0x000fc40000004100 */
[----:B------:R-:W-:Y:S02]  /*0f90*/  HADD2.F32 R28, -RZ, R29.H1_H1 ;  /* 0x3000001dff1c7230 */ /* 0x000fe40000004100 */
[----:B------:R-:W-:Y:S02]  /*0fa0*/  HADD2.F32 R9, -RZ, R9.H1_H1 ;  /* 0x30000009ff097230 */ /* 0x000fe40000004100 */
[----:B------:R-:W-:Y:S02]  /*0fb0*/  HADD2.F32 R14, -RZ, R33.H1_H1 ;  /* 0x30000021ff0e7230 */ /* 0x000fe40000004100 */
[--C-:B------:R-:W-:Y:S02]  /*0fc0*/  HADD2.F32 R8, -RZ, R30.reuse.H0_H0 ;  /* 0x2000001eff087230 */ /* 0x100fe40000004100 */
[----:B------:R-:W-:Y:S02]  /*0fd0*/  HADD2.F32 R29, -RZ, R30.H1_H1 ;  /* 0x3000001eff1d7230 */ /* 0x000fe40000004100 */
[----:B------:R-:W-:Y:S01]  /*0fe0*/  FFMA.FTZ R2, R9, R14, R2 ;  /* 0x0000000e09027223 */ /* 0x000fe20000010002 */
[----:B------:R-:W-:-:S02]  /*0ff0*/  HADD2.F32 R35, -RZ, R31.H0_H0 ;  /* 0x2000001fff237230 */ /* 0x000fc40000004100 */
[----:B------:R-:W-:Y:S02]  /*1000*/  HADD2.F32 R20, -RZ, R31.H1_H1 ;  /* 0x3000001fff147230 */ /* 0x000fe40000004100 */
[----:B------:R-:W-:Y:S02]  /*1010*/  HADD2.F32 R31, -RZ, R21.H0_H0 ;  /* 0x20000015ff1f7230 */ /* 0x000fe40000004100 */
[----:B------:R-:W-:Y:S02]  /*1020*/  HADD2.F32 R30, -RZ, R45.H0_H0 ;  /* 0x2000002dff1e7230 */ /* 0x000fe40000004100 */
[----:B------:R-:W-:Y:S02]  /*1030*/  HADD2.F32 R3, -RZ, R10.H0_H0 ;  /* 0x2000000aff037230 */ /* 0x000fe40000004100 */
[----:B------:R-:W-:Y:S02]  /*1040*/  HADD2.F32 R24, -RZ, R34.H0_H0 ;  /* 0x20000022ff187230 */ /* 0x000fe40000004100 */
[----:B------:R-:W-:Y:S01]  /*1050*/  FFMA.FTZ R38, R31, R30, R38 ;  /* 0x0000001e1f267223 */ /* 0x000fe20000010026 */
[----:B------:R-:W-:-:S02]  /*1060*/  HADD2.F32 R21, -RZ, R21.H1_H1 ;  /* 0x30000015ff157230 */ /* 0x000fc40000004100 */
[----:B------:R-:W-:Y:S02]  /*1070*/  HADD2.F32 R45, -RZ, R45.H1_H1 ;  /* 0x3000002dff2d7230 */ /* 0x000fe40000004100 */
[----:B------:R-:W-:Y:S01]  /*1080*/  FFMA.FTZ R3, R3, R24, R2 ;  /* 0x0000001803037223 */ /* 0x000fe20000010002 */
[----:B------:R-:W-:Y:S02]  /*1090*/  HADD2.F32 R10, -RZ, R10.H1_H1 ;  /* 0x3000000aff0a7230 */ /* 0x000fe40000004100 */
[----:B------:R-:W-:Y:S02]  /*10a0*/  HADD2.F32 R27, -RZ, R34.H1_H1 ;  /* 0x30000022ff1b7230 */ /* 0x000fe40000004100 */
[----:B------:R-:W-:Y:S01]  /*10b0*/  FFMA.FTZ R38, R21, R45, R38 ;  /* 0x0000002d15267223 */ /* 0x000fe20000010026 */
[----:B------:R-:W-:Y:S02]  /*10c0*/  HADD2.F32 R9, -RZ, R22.H0_H0 ;  /* 0x20000016ff097230 */ /* 0x000fe40000004100 */
[----:B------:R-:W-:-:S02]  /*10d0*/  HADD2.F32 R14, -RZ, R46.H0_H0 ;  /* 0x2000002eff0e7230 */ /* 0x000fc40000004100 */
[----:B------:R-:W-:Y:S01]  /*10e0*/  FFMA.FTZ R3, R10, R27, R3 ;  /* 0x0000001b0a037223 */ /* 0x000fe20000010003 */
[--C-:B------:R-:W-:Y:S01]  /*10f0*/  HADD2.F32 R12, -RZ, R11.reuse.H0_H0 ;  /* 0x2000000bff0c7230 */ /* 0x100fe20000004100 */
[----:B------:R-:W2:Y:S01]  /*1100*/  S2R R10, SR_TID.X ;  /* 0x00000000000a7919 */ /* 0x000ea20000002100 */
[----:B------:R-:W-:Y:S02]  /*1110*/  HADD2.F32 R13, -RZ, R22.H1_H1 ;  /* 0x30000016ff0d7230 */ /* 0x000fe40000004100 */
[----:B------:R-:W-:Y:S01]  /*1120*/  FFMA.FTZ R38, R9, R14, R38 ;  /* 0x0000000e09267223 */ /* 0x000fe20000010026 */
[----:B------:R-:W-:Y:S02]  /*1130*/  HADD2.F32 R46, -RZ, R46.H1_H1 ;  /* 0x3000002eff2e7230 */ /* 0x000fe40000004100 */
[----:B------:R-:W-:Y:S01]  /*1140*/  FFMA.FTZ R12, R12, R15, R3 ;  /* 0x0000000f0c0c7223 */ /* 0x000fe20000010003 */
[----:B------:R-:W-:Y:S02]  /*1150*/  HADD2.F32 R11, -RZ, R11.H1_H1 ;  /* 0x3000000bff0b7230 */ /* 0x000fe40000004100 */
[----:B------:R-:W-:-:S02]  /*1160*/  HADD2.F32 R9, -RZ, R23.H0_H0 ;  /* 0x20000017ff097230 */ /* 0x000fc40000004100 */
[----:B------:R-:W-:Y:S01]  /*1170*/  FFMA.FTZ R38, R13, R46, R38 ;  /* 0x0000002e0d267223 */ /* 0x000fe20000010026 */
[----:B------:R-:W-:Y:S02]  /*1180*/  HADD2.F32 R2, -RZ, R47.H0_H0 ;  /* 0x2000002fff027230 */ /* 0x000fe40000004100 */
[----:B------:R-:W-:Y:S01]  /*1190*/  FFMA.FTZ R12, R11, R26, R12 ;  /* 0x0000001a0b0c7223 */ /* 0x000fe2000001000c */
[--C-:B------:R-:W-:Y:S02]  /*11a0*/  HADD2.F32 R25, -RZ, R4.reuse.H0_H0 ;  /* 0x20000004ff197230 */ /* 0x100fe40000004100 */
[----:B------:R-:W-:Y:S02]  /*11b0*/  HADD2.F32 R23, -RZ, R23.H1_H1 ;  /* 0x30000017ff177230 */ /* 0x000fe40000004100 */
[----:B------:R-:W-:Y:S01]  /*11c0*/  FFMA.FTZ R38, R9, R2, R38 ;  /* 0x0000000209267223 */ /* 0x000fe20000010026 */
[----:B------:R-:W-:Y:S02]  /*11d0*/  HADD2.F32 R47, -RZ, R47.H1_H1 ;  /* 0x3000002fff2f7230 */ /* 0x000fe40000004100 */
[----:B------:R-:W-:Y:S01]  /*11e0*/  FFMA.FTZ R25, R25, R36, R12 ;  /* 0x0000002419197223 */ /* 0x000fe2000001000c */
[----:B------:R-:W-:-:S02]  /*11f0*/  HADD2.F32 R32, -RZ, R4.H1_H1 ;  /* 0x30000004ff207230 */ /* 0x000fc40000004100 */
[----:B------:R-:W-:Y:S02]  /*1200*/  HADD2.F32 R3, -RZ, R16.H0_H0 ;  /* 0x20000010ff037230 */ /* 0x000fe40000004100 */
[----:B------:R-:W-:Y:S01]  /*1210*/  FFMA.FTZ R38, R23, R47, R38 ;  /* 0x0000002f17267223 */ /* 0x000fe20000010026 */
[----:B------:R-:W-:Y:S02]  /*1220*/  HADD2.F32 R2, -RZ, R40.H0_H0 ;  /* 0x20000028ff027230 */ /* 0x000fe40000004100 */
[----:B------:R-:W-:Y:S01]  /*1230*/  FFMA.FTZ R25, R32, R39, R25 ;  /* 0x0000002720197223 */ /* 0x000fe20000010019 */
[----:B------:R-:W-:Y:S02]  /*1240*/  HADD2.F32 R4, -RZ, R5.H0_H0 ;  /* 0x20000005ff047230 */ /* 0x000fe40000004100 */
[----:B------:R-:W-:Y:S02]  /*1250*/  HADD2.F32 R9, -RZ, R16.H1_H1 ;  /* 0x30000010ff097230 */ /* 0x000fe40000004100 */
[----:B------:R-:W-:Y:S01]  /*1260*/  FFMA.FTZ R38, R3, R2, R38 ;  /* 0x0000000203267223 */ /* 0x000fe20000010026 */
[----:B------:R-:W-:-:S02]  /*1270*/  HADD2.F32 R40, -RZ, R40.H1_H1 ;  /* 0x30000028ff287230 */ /* 0x000fc40000004100 */
[----:B------:R-:W-:Y:S01]  /*1280*/  FFMA.FTZ R4, R4, R37, R25 ;  /* 0x0000002504047223 */ /* 0x000fe20000010019 */
[----:B------:R-:W-:Y:S02]  /*1290*/  HADD2.F32 R33, -RZ, R5.H1_H1 ;  /* 0x30000005ff217230 */ /* 0x000fe40000004100 */
[----:B------:R-:W-:Y:S02]  /*12a0*/  HADD2.F32 R3, -RZ, R17.H0_H0 ;  /* 0x20000011ff037230 */ /* 0x000fe40000004100 */
[----:B------:R-:W-:Y:S01]  /*12b0*/  FFMA.FTZ R38, R9, R40, R38 ;  /* 0x0000002809267223 */ /* 0x000fe20000010026 */
[----:B------:R-:W-:Y:S02]  /*12c0*/  HADD2.F32 R2, -RZ, R41.H0_H0 ;  /* 0x20000029ff027230 */ /* 0x000fe40000004100 */
[----:B------:R-:W-:Y:S01]  /*12d0*/  FFMA.FTZ R4, R33, R28, R4 ;  /* 0x0000001c21047223 */ /* 0x000fe20000010004 */
[----:B------:R-:W-:Y:S01]  /*12e0*/  HADD2.F32 R5, -RZ, R6.H0_H0 ;  /* 0x20000006ff057230 */ /* 0x000fe20000004100 */
[----:B--2---:R-:W-:Y:S01]  /*12f0*/  SHF.R.U32.HI R11, RZ, 0x3, R10 ;  /* 0x00000003ff0b7819 */ /* 0x004fe2000001160a */
[----:B------:R-:W-:-:S02]  /*1300*/  HADD2.F32 R17, -RZ, R17.H1_H1 ;  /* 0x30000011ff117230 */ /* 0x000fc40000004100 */
[----:B------:R-:W-:Y:S01]  /*1310*/  FFMA.FTZ R38, R3, R2, R38 ;  /* 0x0000000203267223 */ /* 0x000fe20000010026 */
[----:B------:R-:W-:Y:S02]  /*1320*/  HADD2.F32 R41, -RZ, R41.H1_H1 ;  /* 0x30000029ff297230 */ /* 0x000fe40000004100 */
[----:B------:R-:W-:Y:S01]  /*1330*/  FFMA.FTZ R5, R5, R8, R4 ;  /* 0x0000000805057223 */ /* 0x000fe20000010004 */
[----:B------:R-:W-:Y:S01]  /*1340*/  HADD2.F32 R34, -RZ, R6.H1_H1 ;  /* 0x30000006ff227230 */ /* 0x000fe20000004100 */
[----:B------:R-:W-:Y:S01]  /*1350*/  IADD3 R0, P1, PT, R58, R11, RZ ;  /* 0x0000000b3a007210 */ /* 0x000fe20007f3e0ff */
[----:B------:R-:W-:Y:S02]  /*1360*/  HADD2.F32 R3, -RZ, R18.H0_H0 ;  /* 0x20000012ff037230 */ /* 0x000fe40000004100 */
[----:B------:R-:W-:Y:S01]  /*1370*/  FFMA.FTZ R38, R17, R41, R38 ;  /* 0x0000002911267223 */ /* 0x000fe20000010026 */
[----:B------:R-:W-:Y:S02]  /*1380*/  HADD2.F32 R2, -RZ, R42.H0_H0 ;  /* 0x2000002aff027230 */ /* 0x000fe40000004100 */
[----:B------:R-:W-:Y:S01]  /*1390*/  FFMA.FTZ R5, R34, R29, R5 ;  /* 0x0000001d22057223 */ /* 0x000fe20000010005 */
[----:B------:R-:W-:-:S02]  /*13a0*/  HADD2.F32 R6, -RZ, R7.H0_H0 ;  /* 0x20000007ff067230 */ /* 0x000fc40000004100 */
[----:B------:R-:W-:Y:S02]  /*13b0*/  HADD2.F32 R9, -RZ, R18.H1_H1 ;  /* 0x30000012ff097230 */ /* 0x000fe40000004100 */
[----:B------:R-:W-:Y:S01]  /*13c0*/  FFMA.FTZ R38, R3, R2, R38 ;  /* 0x0000000203267223 */ /* 0x000fe20000010026 */
[----:B------:R-:W-:Y:S02]  /*13d0*/  HADD2.F32 R42, -RZ, R42.H1_H1 ;  /* 0x3000002aff2a7230 */ /* 0x000fe40000004100 */
[----:B------:R-:W-:Y:S01]  /*13e0*/  FFMA.FTZ R6, R6, R35, R5 ;  /* 0x0000002306067223 */ /* 0x000fe20000010005 */
[----:B------:R-:W-:Y:S02]  /*13f0*/  HADD2.F32 R7, -RZ, R7.H1_H1 ;  /* 0x30000007ff077230 */ /* 0x000fe40000004100 */
[----:B------:R-:W-:Y:S02]  /*1400*/  HADD2.F32 R3, -RZ, R19.H0_H0 ;  /* 0x20000013ff037230 */ /* 0x000fe40000004100 */
[----:B------:R-:W-:Y:S01]  /*1410*/  FFMA.FTZ R38, R9, R42, R38 ;  /* 0x0000002a09267223 */ /* 0x000fe20000010026 */
[----:B------:R-:W-:-:S02]  /*1420*/  HADD2.F32 R2, -RZ, R43.H0_H0 ;  /* 0x2000002bff027230 */ /* 0x000fc40000004100 */
[----:B------:R-:W-:Y:S01]  /*1430*/  FFMA.FTZ R6, R7, R20, R6 ;  /* 0x0000001407067223 */ /* 0x000fe20000010006 */
[----:B------:R-:W-:Y:S02]  /*1440*/  HADD2.F32 R19, -RZ, R19.H1_H1 ;  /* 0x30000013ff137230 */ /* 0x000fe40000004100 */
[----:B------:R-:W-:Y:S02]  /*1450*/  HADD2.F32 R43, -RZ, R43.H1_H1 ;  /* 0x3000002bff2b7230 */ /* 0x000fe40000004100 */
[----:B------:R-:W-:Y:S02]  /*1460*/  FFMA.FTZ R38, R3, R2, R38 ;  /* 0x0000000203267223 */ /* 0x000fe40000010026 */
[----:B------:R-:W2:Y:S02]  /*1470*/  SHFL.BFLY PT, R3, R6, 0x4, 0x1f ;  /* 0x0c801f0006037f89 */ /* 0x000ea400000e0000 */
[----:B------:R-:W-:-:S05]  /*1480*/  FFMA.FTZ R38, R19, R43, R38 ;  /* 0x0000002b13267223 */ /* 0x000fca0000010026 */
[----:B------:R-:W3:Y:S01]  /*1490*/  SHFL.BFLY PT, R5, R38, 0x4, 0x1f ;  /* 0x0c801f0026057f89 */ /* 0x000ee200000e0000 */
[----:B--2---:R-:W-:-:S05]  /*14a0*/  FADD.FTZ R3, R6, R3 ;  /* 0x0000000306037221 */ /* 0x004fca0000010000 */
[----:B------:R-:W2:Y:S01]  /*14b0*/  SHFL.BFLY PT, R2, R3, 0x2, 0x1f ;  /* 0x0c401f0003027f89 */ /* 0x000ea200000e0000 */
[----:B---3--:R-:W-:-:S05]  /*14c0*/  FADD.FTZ R7, R38, R5 ;  /* 0x0000000526077221 */ /* 0x008fca0000010000 */
[----:B------:R-:W3:Y:S01]  /*14d0*/  SHFL.BFLY PT, R8, R7, 0x2, 0x1f ;  /* 0x0c401f0007087f89 */ /* 0x000ee200000e0000 */
[----:B--2---:R-:W-:Y:S01]  /*14e0*/  FADD.FTZ R4, R3, R2 ;  /* 0x0000000203047221 */ /* 0x004fe20000010000 */
[----:B------:R-:W-:Y:S02]  /*14f0*/  LEA.HI.X.SX32 R3, R58, RZ, 0x1, P1 ;  /* 0x000000ff3a037211 */ /* 0x000fe400008f0eff */
[C---:B-1----:R-:W-:Y:S02]  /*1500*/  LEA R2, P1, R0.reuse, UR4, 0x2 ;  /* 0x0000000400027c11 */ /* 0x042fe4000f8210ff */
[----:B------:R-:W1:Y:S01]  /*1510*/  SHFL.BFLY PT, R5, R4, 0x1, 0x1f ;  /* 0x0c201f0004057f89 */ /* 0x000e6200000e0000 */
[----:B---3--:R-:W-:Y:S01]  /*1520*/  FADD.FTZ R8, R7, R8 ;  /* 0x0000000807087221 */ /* 0x008fe20000010000 */
[----:B------:R-:W-:-:S04]  /*1530*/  LEA.HI.X R3, R0, UR5, R3, 0x2, P1 ;  /* 0x0000000500037c11 */ /* 0x000fc800088f1403 */
[----:B------:R-:W2:Y:S01]  /*1540*/  SHFL.BFLY PT, R9, R8, 0x1, 0x1f ;  /* 0x0c201f0008097f89 */ /* 0x000ea200000e0000 */
[----:B-1----:R-:W-:-:S04]  /*1550*/  FADD.FTZ R5, R4, R5 ;  /* 0x0000000504057221 */ /* 0x002fc80000010000 */
[----:B0-----:R-:W-:Y:S01]  /*1560*/  @!P0 FMUL.FTZ R5, R5, UR8 ;  /* 0x0000000805058c20 */ /* 0x001fe20008410000 */
[----:B--2---:R-:W-:-:S04]  /*1570*/  FADD.FTZ R9, R8, R9 ;  /* 0x0000000908097221 */ /* 0x004fc80000010000 */
[----:B------:R0:W-:Y:S01]  /*1580*/  @!P0 STG.E desc[UR6][R2.64], R5 ;  /* 0x0000000502008986 */ /* 0x0001e2000c101906 */
[----:B------:R-:W-:Y:S01]  /*1590*/  FMUL.FTZ R9, R9, UR8 ;  /* 0x0000000809097c20 */ /* 0x000fe20008410000 */
[----:B------:R-:W-:Y:S06]  /*15a0*/  @P0 EXIT ;  /* 0x000000000000094d */ /* 0x000fec0003800000 */
[----:B------:R-:W-:Y:S01]  /*15b0*/  STG.E desc[UR6][R2.64+0x80], R9 ;  /* 0x0000800902007986 */ /* 0x000fe2000c101906 */
[----:B------:R-:W-:Y:S05]  /*15c0*/  EXIT ;  /* 0x000000000000794d */ /* 0x000fea0003800000 */
.L_x_697:
        /* <DEDUP_REMOVED lines=11> */
.L_x_1093:


//--------------------- .text._ZN5flash25flash_bwd_dot_do_o_kernelILb1E23Flash_bwd_kernel_traitsILi192ELi64ELi64ELi8ELi4ELi2ELi2ELb1ELb1EN7cutlass6half_tE19Flash_kernel_traitsILi192ELi64ELi64ELi8ES3_EEEEvNS_16Flash_bwd_paramsE --------------------------
	.section	.text._ZN5flash25flash_bwd_dot_do_o_kernelILb1E23Flash_bwd_kernel_traitsILi192ELi64ELi64ELi8ELi4ELi2ELi2ELb1ELb1EN7cutlass6half_tE19Flash_kernel_traitsILi192ELi64ELi64ELi8ES3_EEEEvNS_16Flash_bwd_paramsE,"ax",@progbits
	.align	128
        .global         _ZN5flash25flash_bwd_dot_do_o_kernelILb1E23Flash_bwd_kernel_traitsILi192ELi64ELi64ELi8ELi4ELi2ELi2ELb1ELb1EN7cutlass6half_tE19Flash_kernel_traitsILi192ELi64ELi64ELi8ES3_EEEEvNS_16Flash_bwd_paramsE
        .type           _ZN5flash25flash_bwd_dot_do_o_kernelILb1E23Flash_bwd_kernel_traitsILi192ELi64ELi64ELi8ELi4ELi2ELi2ELb1ELb1EN7cutlass6half_tE19Flash_kernel_traitsILi192ELi64ELi64ELi8ES3_EEEEvNS_16Flash_bwd_paramsE,@function
        .size           _ZN5flash25flash_bwd_dot_do_o_kernelILb1E23Flash_bwd_kernel_traitsILi192ELi64ELi64ELi8ELi4ELi2ELi2ELb1ELb1EN7cutlass6half_tE19Flash_kernel_traitsILi192ELi64ELi64ELi8ES3_EEEEvNS_16Flash_bwd_paramsE,(.L_x_1094 - _ZN5flash25flash_bwd_dot_do_o_kernelILb1E23Flash_bwd_kernel_traitsILi192ELi64ELi64ELi8ELi4ELi2ELi2ELb1ELb1EN7cutlass6half_tE19Flash_kernel_traitsILi192ELi64ELi64ELi8ES3_EEEEvNS_16Flash_bwd_paramsE)
        .other          _ZN5flash25flash_bwd_dot_do_o_kernelILb1E23Flash_bwd_kernel_traitsILi192ELi64ELi64ELi8ELi4ELi2ELi2ELb1ELb1EN7cutlass6half_tE19Flash_kernel_traitsILi192ELi64ELi64ELi8ES3_EEEEvNS_16Flash_bwd_paramsE,@"STO_CUDA_ENTRY STV_DEFAULT"
_ZN5flash25flash_bwd_dot_do_o_kernelILb1E23Flash_bwd_kernel_traitsILi192ELi64ELi64ELi8ELi4ELi2ELi2ELb1ELb1EN7cutlass6half_tE19Flash_kernel_traitsILi192ELi64ELi64ELi8ES3_EEEEvNS_16Flash_bwd_paramsE:
.text._ZN5flash25flash_bwd_dot_do_o_kernelILb1E23Flash_bwd_kernel_traitsILi192ELi64ELi64ELi8ELi4ELi2ELi2ELb1ELb1EN7cutlass6half_tE19Flash_kernel_traitsILi192ELi64ELi64ELi8ES3_EEEEvNS_16Flash_bwd_paramsE:
        /* <DEDUP_REMOVED lines=13> */
[----:B------:R-:W0:Y:S01]  /*00d0*/  @!P1 LDC R6, c[0x0][0x434] ;  /* 0x00010d00ff069b82 */ /* 0x000e220000000800 */
[----:B------:R-:W1:Y:S02]  /*00e0*/  S2R R55, SR_CTAID.X ;  /* 0x0000000000377919 */ /* 0x000e640000002500 */
[----:B-1----:R-:W-:Y:S02]  /*00f0*/  SHF.L.U32 R29, R55, 0x6, RZ ;  /* 0x00000006371d7819 */ /* 0x002fe400000006ff */
[----:B--2---:R-:W-:-:S04]  /*0100*/  @P1 IADD3 R6, PT, PT, R0, -R15, RZ ;  /* 0x8000000f00061210 */ /* 0x004fc80007ffe0ff */
[----:B0-----:R-:W-:-:S13]  /*0110*/  ISETP.GT.AND P1, PT, R6, R29, PT ;  /* 0x0000001d0600720c */ /* 0x001fda0003f24270 */
[----:B------:R-:W-:Y:S05]  /*0120*/  @!P1 EXIT ;  /* 0x000000000000994d */ /* 0x000fea0003800000 */
[----:B------:R-:W-:Y:S01]  /*0130*/  ISETP.NE.AND P1, PT, R15, -0x1, PT ;  /* 0xffffffff0f00780c */ /* 0x000fe20003f25270 */
[----:B------:R-:W0:Y:S01]  /*0140*/  LDC R0, c[0x0][0x3e0] ;  /* 0x0000f800ff007b82 */ /* 0x000e220000000800 */
[----:B------:R-:W0:Y:S01]  /*0150*/  LDCU UR7, c[0x0][0x44c] ;  /* 0x00008980ff0777ac */ /* 0x000e220008000800 */
[----:B------:R-:W1:Y:S10]  /*0160*/  S2R R61, SR_CTAID.Z ;  /* 0x00000000003d7919 */ /* 0x000e740000002700 */
[----:B------:R-:W2:Y:S08]  /*0170*/  @!P1 LDC.64 R2, c[0x0][0x588] ;  /* 0x00016200ff029b82 */ /* 0x000eb00000000a00 */
[----:B------:R-:W3:Y:S08]  /*0180*/  @!P1 LDC.64 R4, c[0x0][0x400] ;  /* 0x00010000ff049b82 */ /* 0x000ef00000000a00 */
[----:B------:R-:W4:Y:S08]  /*0190*/  @P1 LDC.64 R12, c[0x0][0x590] ;  /* 0x00016400ff0c1b82 */ /* 0x000f300000000a00 */
[----:B------:R-:W5:Y:S01]  /*01a0*/  @P1 LDC.64 R16, c[0x0][0x408] ;  /* 0x00010200ff101b82 */ /* 0x000f620000000a00 */
[----:B--2---:R-:W-:-:S04]  /*01b0*/  @!P1 IMAD.WIDE.U32 R8, R7, R2, RZ ;  /* 0x0000000207089225 */ /* 0x004fc800078e00ff */
[----:B---3--:R-:W-:-:S04]  /*01c0*/  @!P1 IMAD.WIDE.U32 R30, R7, R4, RZ ;  /* 0x00000004071e9225 */ /* 0x008fc800078e00ff */
[C---:B------:R-:W-:Y:S02]  /*01d0*/  @!P1 IMAD R4, R7.reuse, R3, R9 ;  /* 0x0000000307049224 */ /* 0x040fe400078e0209 */
[----:B------:R-:W-:Y:S02]  /*01e0*/  @!P1 IMAD R28, R7, R5, R31 ;  /* 0x00000005071c9224 */ /* 0x000fe400078e021f */
[----:B----4-:R-:W-:-:S04]  /*01f0*/  @P1 IMAD.WIDE.U32 R2, R15, R12, RZ ;  /* 0x0000000c0f021225 */ /* 0x010fc800078e00ff */
[----:B------:R-:W-:Y:S01]  /*0200*/  @P1 IMAD R4, R15, R13, R3 ;  /* 0x0000000d0f041224 */ /* 0x000fe200078e0203 */
[----:B------:R-:W-:Y:S01]  /*0210*/  @P1 MOV R8, R2 ;  /* 0x0000000200081202 */ /* 0x000fe20000000f00 */
[----:B0-----:R-:W-:-:S04]  /*0220*/  IMAD.WIDE R2, R0, UR7, RZ ;  /* 0x0000000700027c25 */ /* 0x001fc8000f8e02ff */
[----:B-----5:R-:W-:-:S04]  /*0230*/  @P1 IMAD.WIDE.U32 R10, R15, R16, RZ ;  /* 0x000000100f0a1225 */ /* 0x020fc800078e00ff */
[----:B------:R-:W-:Y:S01]  /*0240*/  @P1 IMAD R28, R15, R17, R11 ;  /* 0x000000110f1c1224 */ /* 0x000fe200078e020b */
[----:B------:R-:W-:Y:S01]  /*0250*/  @P1 MOV R30, R10 ;  /* 0x0000000a001e1202 */ /* 0x000fe20000000f00 */
[----:B-1----:R-:W-:Y:S06]  /*0260*/  @P1 BRA `(.L_x_698) ;  /* 0x0000000000441947 */ /* 0x002fec0003800000 */
[----:B------:R-:W0:Y:S01]  /*0270*/  LDCU UR8, c[0x0][0x444] ;  /* 0x00008880ff0877ac */ /* 0x000e220008000800 */
[----:B------:R-:W-:Y:S01]  /*0280*/  SHF.R.S32.HI R5, RZ, 0x1f, R0 ;  /* 0x0000001fff057819 */ /* 0x000fe20000011400 */
[----:B0-----:R-:W-:Y:S02]  /*0290*/  USHF.R.S32.HI UR6, URZ, 0x1f, UR8 ;  /* 0x0000001fff067899 */ /* 0x001fe40008011408 */
[----:B------:R-:W-:-:S04]  /*02a0*/  IMAD.WIDE.U32 R10, R7, UR8, RZ ;  /* 0x00000008070a7c25 */ /* 0x000fc8000f8e00ff */
[----:B------:R-:W-:Y:S01]  /*02b0*/  IMAD R9, R7, UR6, RZ ;  /* 0x0000000607097c24 */ /* 0x000fe2000f8e02ff */
[----:B------:R-:W-:Y:S01]  /*02c0*/  USHF.R.S32.HI UR6, URZ, 0x1f, UR7 ;  /* 0x0000001fff067899 */ /* 0x000fe20008011407 */
[----:B------:R-:W-:-:S03]  /*02d0*/  IMAD.WIDE.U32 R12, R10, R0, RZ ;  /* 0x000000000a0c7225 */ /* 0x000fc600078e00ff */
[----:B------:R-:W-:-:S05]  /*02e0*/  IADD3 R9, PT, PT, R11, R9, RZ ;  /* 0x000000090b097210 */ /* 0x000fca0007ffe0ff */
[----:B------:R-:W-:-:S04]  /*02f0*/  IMAD R9, R9, R0, RZ ;  /* 0x0000000009097224 */ /* 0x000fc800078e02ff */
[----:B------:R-:W-:Y:S02]  /*0300*/  IMAD R5, R5, R10, R9 ;  /* 0x0000000a05057224 */ /* 0x000fe400078e0209 */
[----:B------:R-:W-:-:S03]  /*0310*/  IMAD.WIDE.U32 R10, R12, UR7, RZ ;  /* 0x000000070c0a7c25 */ /* 0x000fc6000f8e00ff */
[----:B------:R-:W-:-:S05]  /*0320*/  IADD3 R5, PT, PT, R13, R5, RZ ;  /* 0x000000050d057210 */ /* 0x000fca0007ffe0ff */
[----:B------:R-:W-:-:S04]  /*0330*/  IMAD R5, R5, UR7, RZ ;  /* 0x0000000705057c24 */ /* 0x000fc8000f8e02ff */
[----:B------:R-:W-:Y:S01]  /*0340*/  IMAD R5, R12, UR6, R5 ;  /* 0x000000060c057c24 */ /* 0x000fe2000f8e0205 */
[----:B------:R-:W-:-:S04]  /*0350*/  MOV R12, R10 ;  /* 0x0000000a000c7202 */ /* 0x000fc80000000f00 */
[----:B------:R-:W-:Y:S01]  /*0360*/  IADD3 R13, PT, PT, R11, R5, RZ ;  /* 0x000000050b0d7210 */ /* 0x000fe20007ffe0ff */
[----:B------:R-:W-:Y:S06]  /*0370*/  BRA `(.L_x_699) ;  /* 0x0000000000107947 */ /* 0x000fec0003800000 */
.L_x_698:
[-C--:B------:R-:W-:Y:S02]  /*0380*/  IMAD R13, R3, R15.reuse, RZ ;  /* 0x0000000f030d7224 */ /* 0x080fe400078e02ff */
[----:B------:R-:W-:-:S05]  /*0390*/  IMAD.WIDE.U32 R10, R2, R15, RZ ;  /* 0x0000000f020a7225 */ /* 0x000fca00078e00ff */
[----:B------:R-:W-:Y:S02]  /*03a0*/  IADD3 R13, PT, PT, R11, R13, RZ ;  /* 0x0000000d0b0d7210 */ /* 0x000fe40007ffe0ff */
[----:B------:R-:W-:-:S07]  /*03b0*/  MOV R12, R10 ;  /* 0x0000000a000c7202 */ /* 0x000fce0000000f00 */
.L_x_699:
[----:B------:R-:W0:Y:S01]  /*03c0*/  LDCU.U8 UR6, c[0x0][0x548] ;  /* 0x0000a900ff0677ac */ /* 0x000e220008000000 */
[----:B------:R-:W-:-:S04]  /*03d0*/  SHF.L.U32 R5, R7, 0x7, RZ ;  /* 0x0000000707057819 */ /* 0x000fc800000006ff */
[----:B------:R-:W-:-:S04]  /*03e0*/  SEL R10, R5, RZ, P0 ;  /* 0x000000ff050a7207 */ /* 0x000fc80000000000 */
[----:B------:R-:W-:-:S04]  /*03f0*/  IADD3 R9, P0, PT, R29, R10, RZ ;  /* 0x0000000a1d097210 */ /* 0x000fc80007f1e0ff */
[----:B------:R-:W-:Y:S01]  /*0400*/  IADD3.X R11, PT, PT, RZ, RZ, RZ, P0, !PT ;  /* 0x000000ffff0b7210 */ /* 0x000fe200007fe4ff */
[----:B0-----:R-:W-:-:S04]  /*0410*/  UISETP.NE.AND UP0, UPT, UR6, URZ, UPT ;  /* 0x000000ff0600728c */ /* 0x001fc8000bf05270 */
[-C--:B------:R-:W-:Y:S02]  /*0420*/  IMAD R14, R11, R2.reuse, RZ ;  /* 0x000000020b0e7224 */ /* 0x080fe400078e02ff */
[----:B------:R-:W-:-:S04]  /*0430*/  IMAD.WIDE.U32 R10, R9, R2, RZ ;  /* 0x00000002090a7225 */ /* 0x000fc800078e00ff */
[----:B------:R-:W-:Y:S02]  /*0440*/  IMAD R9, R3, R9, R14 ;  /* 0x0000000903097224 */ /* 0x000fe400078e020e */
[----:B------:R-:W-:-:S03]  /*0450*/  IMAD R3, R61, UR7, RZ ;  /* 0x000000073d037c24 */ /* 0x000fc6000f8e02ff */
[----:B------:R-:W-:Y:S01]  /*0460*/  IADD3 R14, PT, PT, R11, R9, RZ ;  /* 0x000000090b0e7210 */ /* 0x000fe20007ffe0ff */
[----:B------:R-:W-:Y:S06]  /*0470*/  BRA.U !UP0, `(.L_x_700) ;  /* 0x0000000108247547 */ /* 0x000fec000b800000 */
[----:B------:R-:W0:Y:S01]  /*0480*/  LDC R2, c[0x0][0x444] ;  /* 0x00011100ff027b82 */ /* 0x000e220000000800 */
[----:B------:R-:W-:-:S07]  /*0490*/  ISETP.NE.AND P0, PT, R15, -0x1, PT ;  /* 0xffffffff0f00780c */ /* 0x000fce0003f05270 */
[----:B------:R-:W1:Y:S08]  /*04a0*/  LDC R54, c[0x0][0x430] ;  /* 0x00010c00ff367b82 */ /* 0x000e700000000800 */
[----:B------:R-:W1:Y:S01]  /*04b0*/  LDC R9, c[0x0][0x454] ;  /* 0x00011500ff097b82 */ /* 0x000e620000000800 */
[----:B0-----:R-:W-:-:S05]  /*04c0*/  @!P0 IMAD R15, R7, R2, RZ ;  /* 0x00000002070f8224 */ /* 0x001fca00078e02ff */
[----:B------:R-:W-:Y:S02]  /*04d0*/  IADD3 R5, PT, PT, R5, R15, RZ ;  /* 0x0000000f05057210 */ /* 0x000fe40007ffe0ff */
[----:B-1----:R-:W-:-:S05]  /*04e0*/  LEA R54, R54, R9, 0x7 ;  /* 0x0000000936367211 */ /* 0x002fca00078e38ff */
[----:B------:R-:W-:Y:S01]  /*04f0*/  IMAD R54, R54, R61, R5 ;  /* 0x0000003d36367224 */ /* 0x000fe200078e0205 */
[----:B------:R-:W-:Y:S06]  /*0500*/  BRA `(.L_x_701) ;  /* 0x00000000000c7947 */ /* 0x000fec0003800000 */
.L_x_700:
[----:B------:R-:W0:Y:S01]  /*0510*/  LDC R5, c[0x0][0x444] ;  /* 0x00011100ff057b82 */ /* 0x000e220000000800 */
[----:B------:R-:W-:-:S04]  /*0520*/  IMAD R54, R7, R0, R61 ;  /* 0x0000000007367224 */ /* 0x000fc800078e023d */
[----:B0-----:R-:W-:-:S07]  /*0530*/  IMAD R54, R54, R5, RZ ;  /* 0x0000000536367224 */ /* 0x001fce00078e02ff */
.L_x_701:
[----:B------:R-:W0:Y:S01]  /*0540*/  S2R R59, SR_TID.X ;  /* 0x00000000003b7919 */ /* 0x000e220000002100 */
[----:B------:R-:W1:Y:S01]  /*0550*/  LDCU.128 UR12, c[0x0][0x590] ;  /* 0x0000b200ff0c77ac */ /* 0x000e620008000c00 */
[----:B------:R-:W-:Y:S01]  /*0560*/  IMAD R0, R0, UR7, RZ ;  /* 0x0000000700007c24 */ /* 0x000fe2000f8e02ff */
[----:B------:R-:W-:Y:S01]  /*0570*/  IADD3 R12, P0, P1, R10, R12, R3 ;  /* 0x0000000c0a0c7210 */ /* 0x000fe2000791e003 */
[----:B------:R-:W-:Y:S01]  /*0580*/  BSSY.RECONVERGENT B0, `(.L_x_702) ;  /* 0x0000037000007945 */ /* 0x000fe20003800200 */
[----:B------:R-:W2:Y:S01]  /*0590*/  LDCU.64 UR8, c[0x0][0x570] ;  /* 0x0000ae00ff0877ac */ /* 0x000ea20008000a00 */
[----:B------:R-:W-:Y:S02]  /*05a0*/  IADD3 R9, PT, PT, -R29, R6, RZ ;  /* 0x000000061d097210 */ /* 0x000fe40007ffe1ff */
[----:B------:R-:W-:Y:S02]  /*05b0*/  CS2R R16, SRZ ;  /* 0x0000000000107805 */ /* 0x000fe4000001ff00 */
[----:B------:R-:W-:Y:S01]  /*05c0*/  CS2R R18, SRZ ;  /* 0x0000000000127805 */ /* 0x000fe2000001ff00 */
[----:B------:R-:W3:Y:S01]  /*05d0*/  LDCU.64 UR10, c[0x0][0x408] ;  /* 0x00008100ff0a77ac */ /* 0x000ee20008000a00 */
[----:B------:R-:W-:-:S02]  /*05e0*/  CS2R R20, SRZ ;  /* 0x0000000000147805 */ /* 0x000fc4000001ff00 */
[----:B------:R-:W-:Y:S02]  /*05f0*/  CS2R R22, SRZ ;  /* 0x0000000000167805 */ /* 0x000fe4000001ff00 */
[----:B------:R-:W-:Y:S02]  /*0600*/  CS2R R24, SRZ ;  /* 0x0000000000187805 */ /* 0x000fe4000001ff00 */
[----:B0-----:R-:W-:Y:S02]  /*0610*/  SHF.L.U32 R7, R59, 0x2, RZ ;  /* 0x000000023b077819 */ /* 0x001fe400000006ff */
[----:B------:R-:W-:Y:S02]  /*0620*/  SHF.R.U32.HI R5, RZ, 0x4, R59 ;  /* 0x00000004ff057819 */ /* 0x000fe4000001163b */
[----:B------:R-:W-:Y:S02]  /*0630*/  LOP3.LUT R7, R7, 0x3c, RZ, 0xc0, !PT ;  /* 0x0000003c07077812 */ /* 0x000fe400078ec0ff */
[----:B------:R-:W-:-:S02]  /*0640*/  SHF.L.U32 R2, R59, 0x3, RZ ;  /* 0x000000033b027819 */ /* 0x000fc400000006ff */
[----:B------:R-:W-:Y:S01]  /*0650*/  SHF.R.U32.HI R58, RZ, 0x3, R59 ;  /* 0x00000003ff3a7819 */ /* 0x000fe2000001163b */
[----:B------:R-:W-:Y:S01]  /*0660*/  IMAD R5, R0, R5, R7 ;  /* 0x0000000500057224 */ /* 0x000fe200078e0207 */
[----:B------:R-:W-:Y:S01]  /*0670*/  SHF.R.S32.HI R7, RZ, 0x1f, R3 ;  /* 0x0000001fff077819 */ /* 0x000fe20000011403 */
[----:B------:R-:W-:Y:S01]  /*0680*/  HFMA2 R3, -RZ, RZ, 0, 0 ;  /* 0x00000000ff037431 */ /* 0x000fe200000001ff */
[----:B------:R-:W-:Y:S02]  /*0690*/  LOP3.LUT R2, R2, 0x38, RZ, 0xc0, !PT ;  /* 0x0000003802027812 */ /* 0x000fe400078ec0ff */
[----:B------:R-:W-:Y:S02]  /*06a0*/  IADD3.X R14, PT, PT, R14, R13, R7, P0, P1 ;  /* 0x0000000d0e0e7210 */ /* 0x000fe400007e2407 */
[----:B------:R-:W-:Y:S02]  /*06b0*/  ISETP.GE.AND P1, PT, R58, R9, PT ;  /* 0x000000093a00720c */ /* 0x000fe40003f26270 */
[----:B------:R-:W-:-:S02]  /*06c0*/  IADD3 R7, P0, PT, R5, R12, RZ ;  /* 0x0000000c05077210 */ /* 0x000fc40007f1e0ff */
[----:B------:R-:W-:Y:S02]  /*06d0*/  CS2R R12, SRZ ;  /* 0x00000000000c7805 */ /* 0x000fe4000001ff00 */
[----:B------:R-:W-:Y:S01]  /*06e0*/  IADD3 R6, PT, PT, R58, 0x20, RZ ;  /* 0x000000203a067810 */ /* 0x000fe20007ffe0ff */
[----:B-1----:R-:W-:Y:S01]  /*06f0*/  IMAD.WIDE.U32 R10, R29, UR12, R2 ;  /* 0x0000000c1d0a7c25 */ /* 0x002fe2000f8e0002 */
[----:B--2---:R-:W-:Y:S02]  /*0700*/  LEA R52, P2, R7, UR8, 0x2 ;  /* 0x0000000807347c11 */ /* 0x004fe4000f8410ff */
[----:B------:R-:W-:Y:S01]  /*0710*/  LOP3.LUT R63, R2, 0x40, RZ, 0xfc, !PT ;  /* 0x00000040023f7812 */ /* 0x000fe200078efcff */
[----:B------:R-:W-:Y:S01]  /*0720*/  IMAD R11, R29, UR13, R11 ;  /* 0x0000000d1d0b7c24 */ /* 0x000fe2000f8e020b */
[----:B------:R-:W-:Y:S02]  /*0730*/  IADD3 R26, P3, PT, R8, R10, RZ ;  /* 0x0000000a081a7210 */ /* 0x000fe40007f7e0ff */
[----:B------:R-:W-:-:S02]  /*0740*/  LEA.HI.X.SX32 R8, R5, R14, 0x1, P0 ;  /* 0x0000000e05087211 */ /* 0x000fc400000f0eff */
[----:B------:R-:W-:Y:S02]  /*0750*/  CS2R R14, SRZ ;  /* 0x00000000000e7805 */ /* 0x000fe4000001ff00 */
[----:B------:R-:W-:Y:S02]  /*0760*/  IADD3.X R27, PT, PT, R4, R11, RZ, P3, !PT ;  /* 0x0000000b041b7210 */ /* 0x000fe40001ffe4ff */
[----:B------:R-:W-:Y:S02]  /*0770*/  CS2R R4, SRZ ;  /* 0x0000000000047805 */ /* 0x000fe4000001ff00 */
[----:B------:R-:W-:Y:S02]  /*0780*/  LEA.HI.X R53, R7, UR9, R8, 0x2, P2 ;  /* 0x0000000907357c11 */ /* 0x000fe400090f1408 */
[----:B------:R-:W-:Y:S02]  /*0790*/  CS2R R10, SRZ ;  /* 0x00000000000a7805 */ /* 0x000fe4000001ff00 */
[----:B------:R-:W-:Y:S01]  /*07a0*/  ISETP.GE.AND P0, PT, R6, R9, PT ;  /* 0x000000090600720c */ /* 0x000fe20003f06270 */
[----:B------:R-:W-:Y:S01]  /*07b0*/  IMAD.WIDE.U32 R36, R61, UR14, R26 ;  /* 0x0000000e3d247c25 */ /* 0x000fe2000f8e001a */
[----:B------:R-:W-:-:S02]  /*07c0*/  CS2R R6, SRZ ;  /* 0x0000000000067805 */ /* 0x000fc4000001ff00 */
[----:B------:R-:W-:Y:S02]  /*07d0*/  CS2R R8, SRZ ;  /* 0x0000000000087805 */ /* 0x000fe4000001ff00 */
[----:B------:R-:W-:Y:S01]  /*07e0*/  MOV R26, RZ ;  /* 0x000000ff001a7202 */ /* 0x000fe20000000f00 */
[----:B------:R-:W-:Y:S01]  /*07f0*/  IMAD R35, R61, UR15, R37 ;  /* 0x0000000f3d237c24 */ /* 0x000fe2000f8e0225 */
[----:B------:R-:W-:Y:S01]  /*0800*/  LOP3.LUT R62, R2, 0x80, RZ, 0xfc, !PT ;  /* 0x00000080023e7812 */ /* 0x000fe200078efcff */
[----:B---3--:R-:W-:Y:S06]  /*0810*/  @P1 BRA `(.L_x_703) ;  /* 0x0000000000341947 */ /* 0x008fec0003800000 */
[----:B------:R-:W0:Y:S01]  /*0820*/  LDCU UR6, c[0x0][0x440] ;  /* 0x00008800ff0677ac */ /* 0x000e220008000800 */
[----:B------:R-:W-:Y:S01]  /*0830*/  MOV R34, R36 ;  /* 0x0000002400227202 */ /* 0x000fe20000000f00 */
[----:B------:R-:W1:Y:S04]  /*0840*/  LDCU.64 UR8, c[0x0][0x550] ;  /* 0x0000aa00ff0877ac */ /* 0x000e680008000a00 */
[----:B------:R-:W-:-:S04]  /*0850*/  IMAD.WIDE.U32 R32, R58, UR12, R34 ;  /* 0x0000000c3a207c25 */ /* 0x000fc8000f8e0022 */
[----:B------:R-:W-:Y:S01]  /*0860*/  IMAD R27, R58, UR13, R33 ;  /* 0x0000000d3a1b7c24 */ /* 0x000fe2000f8e0221 */
        /* <DEDUP_REMOVED lines=8> */
.L_x_703:
[----:B------:R-:W-:Y:S05]  /*08f0*/  BSYNC.RECONVERGENT B0 ;  /* 0x0000000000007941 */ /* 0x000fea0003800200 */
.L_x_702:
[----:B------:R-:W-:Y:S01]  /*0900*/  BSSY.RECONVERGENT B0, `(.L_x_704) ;  /* 0x0000015000007945 */ /* 0x000fe20003800200 */
[----:B------:R-:W-:-:S03]  /*0910*/  HFMA2 R27, -RZ, RZ, 0, 0 ;  /* 0x00000000ff1b7431 */ /* 0x000fc600000001ff */
[----:B------:R-:W-:Y:S05]  /*0920*/  @P0 BRA `(.L_x_705) ;  /* 0x0000000000480947 */ /* 0x000fea0003800000 */
[----:B------:R-:W1:Y:S01]  /*0930*/  LDCU UR6, c[0x0][0x440] ;  /* 0x00008800ff0677ac */ /* 0x000e620008000800 */
[----:B------:R-:W-:Y:S02]  /*0940*/  IADD3 R31, P2, PT, R58, 0x20, RZ ;  /* 0x000000203a1f7810 */ /* 0x000fe40007f5e0ff */
[----:B------:R-:W-:Y:S01]  /*0950*/  MOV R33, R35 ;  /* 0x0000002300217202 */ /* 0x000fe20000000f00 */
[----:B------:R-:W2:Y:S01]  /*0960*/  LDCU.64 UR8, c[0x0][0x550] ;  /* 0x0000aa00ff0877ac */ /* 0x000ea20008000a00 */
[----:B------:R-:W-:-:S05]  /*0970*/  IADD3.X R32, PT, PT, RZ, RZ, RZ, P2, !PT ;  /* 0x000000ffff207210 */ /* 0x000fca00017fe4ff */
[----:B------:R-:W-:Y:S01]  /*0980*/  IMAD R34, R32, UR12, RZ ;  /* 0x0000000c20227c24 */ /* 0x000fe2000f8e02ff */
[----:B------:R-:W-:-:S05]  /*0990*/  MOV R32, R36 ;  /* 0x0000002400207202 */ /* 0x000fca0000000f00 */
[----:B------:R-:W-:Y:S01]  /*09a0*/  IMAD.WIDE.U32 R32, R31, UR12, R32 ;  /* 0x0000000c1f207c25 */ /* 0x000fe2000f8e0020 */
[----:B-1----:R-:W-:-:S03]  /*09b0*/  ISETP.GE.AND P3, PT, R2, UR6, PT ;  /* 0x0000000602007c0c */ /* 0x002fc6000bf66270 */
[----:B------:R-:W-:Y:S01]  /*09c0*/  IMAD R31, R31, UR13, R34 ;  /* 0x0000000d1f1f7c24 */ /* 0x000fe2000f8e0222 */
        /* <DEDUP_REMOVED lines=8> */
.L_x_705:
[----:B------:R-:W-:Y:S05]  /*0a50*/  BSYNC.RECONVERGENT B0 ;  /* 0x0000000000007941 */ /* 0x000fea0003800200 */
.L_x_704:
[----:B------:R-:W2:Y:S01]  /*0a60*/  LDCU.64 UR6, c[0x0][0x410] ;  /* 0x00008200ff0677ac */ /* 0x000ea20008000a00 */
[C---:B------:R-:W-:Y:S01]  /*0a70*/  IMAD.WIDE.U32 R32, R29.reuse, UR10, R2 ;  /* 0x0000000a1d207c25 */ /* 0x040fe2000f8e0002 */
[----:B------:R-:W-:Y:S01]  /*0a80*/  BSSY.RECONVERGENT B0, `(.L_x_706) ;  /* 0x000001a000007945 */ /* 0x000fe20003800200 */
[----:B-1----:R-:W-:Y:S02]  /*0a90*/  CS2R R34, SRZ ;  /* 0x0000000000227805 */ /* 0x002fe4000001ff00 */
[----:B------:R-:W-:Y:S01]  /*0aa0*/  CS2R R36, SRZ ;  /* 0x0000000000247805 */ /* 0x000fe2000001ff00 */
[----:B------:R-:W-:Y:S01]  /*0ab0*/  IMAD R29, R29, UR11, R33 ;  /* 0x0000000b1d1d7c24 */ /* 0x000fe2000f8e0221 */
[----:B------:R-:W-:Y:S02]  /*0ac0*/  IADD3 R56, P2, PT, R30, R32, RZ ;  /* 0x000000201e387210 */ /* 0x000fe40007f5e0ff */
[----:B------:R-:W-:Y:S02]  /*0ad0*/  CS2R R30, SRZ ;  /* 0x00000000001e7805 */ /* 0x000fe4000001ff00 */
[----:B------:R-:W-:-:S02]  /*0ae0*/  CS2R R32, SRZ ;  /* 0x0000000000207805 */ /* 0x000fc4000001ff00 */
[----:B0-----:R-:W-:Y:S02]  /*0af0*/  CS2R R38, SRZ ;  /* 0x0000000000267805 */ /* 0x001fe4000001ff00 */
[----:B------:R-:W-:Y:S02]  /*0b00*/  IADD3.X R57, PT, PT, R28, R29, RZ, P2, !PT ;  /* 0x0000001d1c397210 */ /* 0x000fe400017fe4ff */
[----:B------:R-:W-:Y:S01]  /*0b10*/  CS2R R28, SRZ ;  /* 0x00000000001c7805 */ /* 0x000fe2000001ff00 */
[----:B--2---:R-:W-:-:S04]  /*0b20*/  IMAD.WIDE.U32 R56, R61, UR6, R56 ;  /* 0x000000063d387c25 */ /* 0x004fc8000f8e0038 */
[----:B------:R-:W-:Y:S01]  /*0b30*/  IMAD R61, R61, UR7, R57 ;  /* 0x000000073d3d7c24 */ /* 0x000fe2000f8e0239 */
[----:B------:R-:W-:Y:S06]  /*0b40*/  @P1 BRA `(.L_x_707) ;  /* 0x0000000000341947 */ /* 0x000fec0003800000 */
        /* <DEDUP_REMOVED lines=13> */
.L_x_707:
[----:B------:R-:W-:Y:S05]  /*0c20*/  BSYNC.RECONVERGENT B0 ;  /* 0x0000000000007941 */ /* 0x000fea0003800200 */
.L_x_706:
[----:B------:R-:W-:Y:S01]  /*0c30*/  BSSY.RECONVERGENT B0, `(.L_x_708) ;  /* 0x000001a000007945 */ /* 0x000fe20003800200 */
[----:B------:R-:W-:Y:S02]  /*0c40*/  CS2R R40, SRZ ;  /* 0x0000000000287805 */ /* 0x000fe4000001ff00 */
[----:B0-----:R-:W-:Y:S02]  /*0c50*/  CS2R R42, SRZ ;  /* 0x00000000002a7805 */ /* 0x001fe4000001ff00 */
        /* <DEDUP_REMOVED lines=9> */
[----:B0-----:R-:W-:Y:S02]  /*0cf0*/  ISETP.GE.AND P1, PT, R2, UR6, PT ;  /* 0x0000000602007c0c */ /* 0x001fe4000bf26270 */
[----:B------:R-:W-:Y:S02]  /*0d00*/  MOV R2, R56 ;  /* 0x0000003800027202 */ /* 0x000fe40000000f00 */
[----:B------:R-:W-:Y:S02]  /*0d10*/  IADD3.X R56, PT, PT, RZ, RZ, RZ, P0, !PT ;  /* 0x000000ffff387210 */ /* 0x000fe400007fe4ff */
[----:B------:R-:W-:Y:S01]  /*0d20*/  ISETP.GE.AND P2, PT, R62, UR6, PT ;  /* 0x000000063e007c0c */ /* 0x000fe2000bf46270 */
[----:B------:R-:W-:-:S04]  /*0d30*/  IMAD.WIDE.U32 R2, R57, UR10, R2 ;  /* 0x0000000a39027c25 */ /* 0x000fc8000f8e0002 */
[----:B------:R-:W-:-:S04]  /*0d40*/  IMAD R56, R56, UR10, RZ ;  /* 0x0000000a38387c24 */ /* 0x000fc8000f8e02ff */
[----:B------:R-:W-:Y:S01]  /*0d50*/  IMAD R57, R57, UR11, R56 ;  /* 0x0000000b39397c24 */ /* 0x000fe2000f8e0238 */
[----:B-1----:R-:W-:-:S04]  /*0d60*/  LEA R56, P0, R2, UR8, 0x1 ;  /* 0x0000000802387c11 */ /* 0x002fc8000f8008ff */
[----:B------:R-:W-:-:S04]  /*0d70*/  IADD3 R3, PT, PT, R3, R57, RZ ;  /* 0x0000003903037210 */ /* 0x000fc80007ffe0ff */
[----:B------:R-:W-:Y:S02]  /*0d80*/  LEA.HI.X R57, R2, UR9, R3, 0x1, P0 ;  /* 0x0000000902397c11 */ /* 0x000fe400080f0c03 */
[----:B------:R-:W-:-:S03]  /*0d90*/  ISETP.GE.AND P0, PT, R63, UR6, PT ;  /* 0x000000063f007c0c */ /* 0x000fc6000bf06270 */
[----:B------:R0:W5:Y:S04]  /*0da0*/  @!P1 LDG.E.128 R40, desc[UR4][R56.64] ;  /* 0x0000000438289981 */ /* 0x000168000c1e1d00 */
[----:B------:R0:W5:Y:S06]  /*0db0*/  @!P2 LDG.E.128 R48, desc[UR4][R56.64+0x100] ;  /* 0x000100043830a981 */ /* 0x00016c000c1e1d00 */
[----:B------:R0:W5:Y:S02]  /*0dc0*/  @!P0 LDG.E.128 R44, desc[UR4][R56.64+0x80] ;  /* 0x00008004382c8981 */ /* 0x000164000c1e1d00 */
.L_x_709:
[----:B------:R-:W-:Y:S05]  /*0dd0*/  BSYNC.RECONVERGENT B0 ;  /* 0x0000000000007941 */ /* 0x000fea0003800200 */
.L_x_708:
[----:B-----5:R-:W-:Y:S01]  /*0de0*/  HADD2.F32 R2, -RZ, R4.H1_H1 ;  /* 0x30000004ff027230 */ /* 0x020fe20000004100 */
[----:B------:R-:W1:Y:S01]  /*0df0*/  LDCU.64 UR6, c[0x0][0x5e8] ;  /* 0x0000bd00ff0677ac */ /* 0x000e620008000a00 */
[----:B------:R-:W-:Y:S01]  /*0e00*/  HADD2.F32 R3, -RZ, R28.H1_H1 ;  /* 0x3000001cff037230 */ /* 0x000fe20000004100 */
[----:B------:R-:W-:Y:S01]  /*0e10*/  LEA R54, R55, R54, 0x6 ;  /* 0x0000003637367211 */ /* 0x000fe200078e30ff */
        /* <DEDUP_REMOVED lines=11> */
[----:B------:R-:W-:Y:S01]  /*0ed0*/  FFMA.FTZ R4, R61, R40, R2 ;  /* 0x000000283d047223 */ /* 0x000fe20000010002 */
[----:B------:R-:W-:Y:S02]  /*0ee0*/  HADD2.F32 R61, -RZ, R17.H0_H0 ;  /* 0x20000011ff3d7230 */ /* 0x000fe40000004100 */
[----:B------:R-:W-:-:S02]  /*0ef0*/  HADD2.F32 R40, -RZ, R41.H0_H0 ;  /* 0x20000029ff287230 */ /* 0x000fc40000004100 */
[--C-:B------:R-:W-:Y:S02]  /*0f00*/  HADD2.F32 R2, -RZ, R5.reuse.H0_H0 ;  /* 0x20000005ff027230 */ /* 0x100fe40000004100 */
[----:B------:R-:W-:Y:S02]  /*0f10*/  HADD2.F32 R5, -RZ, R5.H1_H1 ;  /* 0x30000005ff057230 */ /* 0x000fe40000004100 */
[----:B------:R-:W-:Y:S01]  /*0f20*/  FFMA.FTZ R40, R61, R40, R4 ;  /* 0x000000283d287223 */ /* 0x000fe20000010004 */
[----:B------:R-:W-:Y:S02]  /*0f30*/  HADD2.F32 R4, -RZ, R29.H1_H1 ;  /* 0x3000001dff047230 */ /* 0x000fe40000004100 */
[----:B------:R-:W-:Y:S01]  /*0f40*/  FFMA.FTZ R16, R2, R3, R57 ;  /* 0x0000000302107223 */ /* 0x000fe20000010039 */
[----:B------:R-:W-:Y:S02]  /*0f50*/  HADD2.F32 R17, -RZ, R17.H1_H1 ;  /* 0x30000011ff117230 */ /* 0x000fe40000004100 */
[----:B------:R-:W-:-:S02]  /*0f60*/  HADD2.F32 R41, -RZ, R41.H1_H1 ;  /* 0x30000029ff297230 */ /* 0x000fc40000004100 */
[----:B------:R-:W-:Y:S01]  /*0f70*/  FFMA.FTZ R28, R5, R4, R16 ;  /* 0x00000004051c7223 */ /* 0x000fe20000010010 */
[----:B------:R-:W-:Y:S02]  /*0f80*/  HADD2.F32 R3, -RZ, R6.H0_H0 ;  /* 0x20000006ff037230 */ /* 0x000fe40000004100 */
[--C-:B------:R-:W-:Y:S02]  /*0f90*/  HADD2.F32 R4, -RZ, R30.reuse.H0_H0 ;  /* 0x2000001eff047230 */ /* 0x100fe40000004100 */
[----:B------:R-:W-:Y:S01]  /*0fa0*/  FFMA.FTZ R40, R17, R41, R40 ;  /* 0x0000002911287223 */ /* 0x000fe20000010028 */
[----:B------:R-:W-:Y:S02]  /*0fb0*/  HADD2.F32 R5, -RZ, R30.H1_H1 ;  /* 0x3000001eff057230 */ /* 0x000fe40000004100 */
[----:B------:R-:W-:Y:S02]  /*0fc0*/  HADD2.F32 R29, -RZ, R18.H0_H0 ;  /* 0x20000012ff1d7230 */ /* 0x000fe40000004100 */
[----:B------:R-:W-:Y:S01]  /*0fd0*/  FFMA.FTZ R3, R3, R4, R28 ;  /* 0x0000000403037223 */ /* 0x000fe2000001001c */
[----:B------:R-:W-:-:S02]  /*0fe0*/  HADD2.F32 R30, -RZ, R42.H0_H0 ;  /* 0x2000002aff1e7230 */ /* 0x000fc40000004100 */
[----:B------:R-:W-:Y:S02]  /*0ff0*/  HADD2.F32 R6, -RZ, R6.H1_H1 ;  /* 0x30000006ff067230 */ /* 0x000fe40000004100 */
[--C-:B------:R-:W-:Y:S02]  /*1000*/  HADD2.F32 R17, -RZ, R31.reuse.H0_H0 ;  /* 0x2000001fff117230 */ /* 0x100fe40000004100 */
[----:B------:R-:W-:Y:S01]  /*1010*/  FFMA.FTZ R40, R29, R30, R40 ;  /* 0x0000001e1d287223 */ /* 0x000fe20000010028 */
[----:B------:R-:W-:Y:S02]  /*1020*/  HADD2.F32 R16, -RZ, R31.H1_H1 ;  /* 0x3000001fff107230 */ /* 0x000fe40000004100 */
[----:B------:R-:W-:Y:S01]  /*1030*/  FFMA.FTZ R3, R6, R5, R3 ;  /* 0x0000000506037223 */ /* 0x000fe20000010003 */
[----:B------:R-:W-:Y:S02]  /*1040*/  HADD2.F32 R31, -RZ, R18.H1_H1 ;  /* 0x30000012ff1f7230 */ /* 0x000fe40000004100 */
[----:B------:R-:W-:-:S02]  /*1050*/  HADD2.F32 R42, -RZ, R42.H1_H1 ;  /* 0x3000002aff2a7230 */ /* 0x000fc40000004100 */
[----:B------:R-:W-:Y:S02]  /*1060*/  HADD2.F32 R2, -RZ, R7.H0_H0 ;  /* 0x20000007ff027230 */ /* 0x000fe40000004100 */
[----:B------:R-:W-:Y:S02]  /*1070*/  HADD2.F32 R5, -RZ, R19.H0_H0 ;  /* 0x20000013ff057230 */ /* 0x000fe40000004100 */
[----:B------:R-:W-:Y:S01]  /*1080*/  FFMA.FTZ R40, R31, R42, R40 ;  /* 0x0000002a1f287223 */ /* 0x000fe20000010028 */
[----:B------:R-:W-:Y:S02]  /*1090*/  HADD2.F32 R6, -RZ, R43.H0_H0 ;  /* 0x2000002bff067230 */ /* 0x000fe40000004100 */
[----:B------:R-:W-:Y:S01]  /*10a0*/  FFMA.FTZ R4, R2, R17, R3 ;  /* 0x0000001102047223 */ /* 0x000fe20000010003 */
[----:B------:R-:W-:Y:S02]  /*10b0*/  HADD2.F32 R7, -RZ, R7.H1_H1 ;  /* 0x30000007ff077230 */ /* 0x000fe40000004100 */
[----:B------:R-:W-:-:S02]  /*10c0*/  HADD2.F32 R19, -RZ, R19.H1_H1 ;  /* 0x30000013ff137230 */ /* 0x000fc40000004100 */
[----:B------:R-:W-:Y:S01]  /*10d0*/  FFMA.FTZ R40, R5, R6, R40 ;  /* 0x0000000605287223 */ /* 0x000fe20000010028 */
[----:B------:R-:W-:Y:S02]  /*10e0*/  HADD2.F32 R43, -RZ, R43.H1_H1 ;  /* 0x3000002bff2b7230 */ /* 0x000fe40000004100 */
[----:B------:R-:W-:Y:S01]  /*10f0*/  FFMA.FTZ R7, R7, R16, R4 ;  /* 0x0000001007077223 */ /* 0x000fe20000010004 */
[----:B------:R-:W-:Y:S02]  /*1100*/  HADD2.F32 R2, -RZ, R8.H0_H0 ;  /* 0x20000008ff027230 */ /* 0x000fe40000004100 */
[----:B------:R-:W-:Y:S02]  /*1110*/  HADD2.F32 R3, -RZ, R32.H0_H0 ;  /* 0x20000020ff037230 */ /* 0x000fe40000004100 */
[----:B------:R-:W-:Y:S01]  /*1120*/  FFMA.FTZ R40, R19, R43, R40 ;  /* 0x0000002b13287223 */ /* 0x000fe20000010028 */
[--C-:B------:R-:W-:Y:S02]  /*1130*/  HADD2.F32 R4, -RZ, R9.reuse.H0_H0 ;  /* 0x20000009ff047230 */ /* 0x100fe40000004100 */
[----:B------:R-:W-:-:S02]  /*1140*/  HADD2.F32 R16, -RZ, R9.H1_H1 ;  /* 0x30000009ff107230 */ /* 0x000fc40000004100 */
[----:B------:R-:W-:Y:S01]  /*1150*/  FFMA.FTZ R7, R2, R3, R7 ;  /* 0x0000000302077223 */ /* 0x000fe20000010007 */
[----:B------:R-:W-:Y:S02]  /*1160*/  HADD2.F32 R9, -RZ, R20.H0_H0 ;  /* 0x20000014ff097230 */ /* 0x000fe40000004100 */
[----:B------:R-:W-:Y:S02]  /*1170*/  HADD2.F32 R6, -RZ, R44.H0_H0 ;  /* 0x2000002cff067230 */ /* 0x000fe40000004100 */
[----:B------:R-:W-:Y:S02]  /*1180*/  HADD2.F32 R8, -RZ, R8.H1_H1 ;  /* 0x30000008ff087230 */ /* 0x000fe40000004100 */
[----:B------:R-:W-:Y:S02]  /*1190*/  HADD2.F32 R5, -RZ, R32.H1_H1 ;  /* 0x30000020ff057230 */ /* 0x000fe40000004100 */
[----:B------:R-:W-:Y:S01]  /*11a0*/  FFMA.FTZ R40, R9, R6, R40 ;  /* 0x0000000609287223 */ /* 0x000fe20000010028 */
[----:B------:R-:W-:-:S02]  /*11b0*/  HADD2.F32 R19, -RZ, R20.H1_H1 ;  /* 0x30000014ff137230 */ /* 0x000fc40000004100 */
[----:B------:R-:W-:Y:S02]  /*11c0*/  HADD2.F32 R44, -RZ, R44.H1_H1 ;  /* 0x3000002cff2c7230 */ /* 0x000fe40000004100 */
[----:B------:R-:W-:Y:S01]  /*11d0*/  FFMA.FTZ R9, R8, R5, R7 ;  /* 0x0000000508097223 */ /* 0x000fe20000010007 */
[----:B------:R-:W-:Y:S02]  /*11e0*/  HADD2.F32 R5, -RZ, R33.H0_H0 ;  /* 0x20000021ff057230 */ /* 0x000fe40000004100 */
[----:B------:R-:W-:Y:S02]  /*11f0*/  HADD2.F32 R29, -RZ, R21.H0_H0 ;  /* 0x20000015ff1d7230 */ /* 0x000fe40000004100 */
[----:B------:R-:W-:Y:S01]  /*1200*/  FFMA.FTZ R40, R19, R44, R40 ;  /* 0x0000002c13287223 */ /* 0x000fe20000010028 */
[----:B------:R-:W-:Y:S02]  /*1210*/  HADD2.F32 R18, -RZ, R45.H0_H0 ;  /* 0x2000002dff127230 */ /* 0x000fe40000004100 */
[----:B------:R-:W-:Y:S01]  /*1220*/  FFMA.FTZ R19, R4, R5, R9 ;  /* 0x0000000504137223 */ /* 0x000fe20000010009 */
[----:B------:R-:W-:-:S02]  /*1230*/  HADD2.F32 R33, -RZ, R33.H1_H1 ;  /* 0x30000021ff217230 */ /* 0x000fc40000004100 */
[----:B------:R-:W-:Y:S02]  /*1240*/  HADD2.F32 R21, -RZ, R21.H1_H1 ;  /* 0x30000015ff157230 */ /* 0x000fe40000004100 */
[----:B------:R-:W-:Y:S01]  /*1250*/  FFMA.FTZ R40, R29, R18, R40 ;  /* 0x000000121d287223 */ /* 0x000fe20000010028 */
[----:B------:R-:W-:Y:S02]  /*1260*/  HADD2.F32 R45, -RZ, R45.H1_H1 ;  /* 0x3000002dff2d7230 */ /* 0x000fe40000004100 */
[----:B------:R-:W-:Y:S01]  /*1270*/  FFMA.FTZ R32, R16, R33, R19 ;  /* 0x0000002110207223 */ /* 0x000fe20000010013 */
[----:B------:R-:W-:Y:S02]  /*1280*/  HADD2.F32 R3, -RZ, R10.H0_H0 ;  /* 0x2000000aff037230 */ /* 0x000fe40000004100 */
[--C-:B------:R-:W-:Y:S02]  /*1290*/  HADD2.F32 R28, -RZ, R34.reuse.H0_H0 ;  /* 0x20000022ff1c7230 */ /* 0x100fe40000004100 */
[----:B------:R-:W-:Y:S01]  /*12a0*/  FFMA.FTZ R40, R21, R45, R40 ;  /* 0x0000002d15287223 */ /* 0x000fe20000010028 */
[----:B------:R-:W-:-:S02]  /*12b0*/  HADD2.F32 R17, -RZ, R34.H1_H1 ;  /* 0x30000022ff117230 */ /* 0x000fc40000004100 */
[--C-:B------:R-:W-:Y:S02]  /*12c0*/  HADD2.F32 R7, -RZ, R35.reuse.H0_H0 ;  /* 0x20000023ff077230 */ /* 0x100fe40000004100 */
[----:B------:R-:W-:Y:S01]  /*12d0*/  FFMA.FTZ R3, R3, R28, R32 ;  /* 0x0000001c03037223 */ /* 0x000fe20000010020 */
[----:B------:R-:W-:Y:S02]  /*12e0*/  HADD2.F32 R8, -RZ, R35.H1_H1 ;  /* 0x30000023ff087230 */ /* 0x000fe40000004100 */
[----:B------:R-:W-:Y:S02]  /*12f0*/  HADD2.F32 R35, -RZ, R22.H0_H0 ;  /* 0x20000016ff237230 */ /* 0x000fe40000004100 */
[----:B------:R-:W-:Y:S02]  /*1300*/  HADD2.F32 R34, -RZ, R46.H0_H0 ;  /* 0x2000002eff227230 */ /* 0x000fe40000004100 */
        /* <DEDUP_REMOVED lines=26> */
[----:B------:R-:W-:Y:S01]  /*14b0*/  FFMA.FTZ R9, R12, R33, R9 ;  /* 0x000000210c097223 */ /* 0x000fe20000010009 */
[----:B------:R-:W-:Y:S02]  /*14c0*/  HADD2.F32 R6, -RZ, R13.H0_H0 ;  /* 0x2000000dff067230 */ /* 0x000fe40000004100 */
[----:B------:R-:W-:Y:S02]  /*14d0*/  HADD2.F32 R31, -RZ, R37.H0_H0 ;  /* 0x20000025ff1f7230 */ /* 0x000fe40000004100 */
[----:B------:R-:W-:Y:S01]  /*14e0*/  FFMA.FTZ R40, R7, R48, R40 ;  /* 0x0000003007287223 */ /* 0x000fe20000010028 */
        /* <DEDUP_REMOVED lines=9> */
[----:B------:R-:W-:Y:S01]  /*1580*/  HADD2.F32 R5, -RZ, R14.H0_H0 ;  /* 0x2000000eff057230 */ /* 0x000fe20000004100 */
[----:B------:R-:W2:Y:S01]  /*1590*/  S2R R20, SR_TID.X ;  /* 0x0000000000147919 */ /* 0x000ea20000002100 */
[----:B------:R-:W-:-:S02]  /*15a0*/  HADD2.F32 R18, -RZ, R38.H0_H0 ;  /* 0x20000026ff127230 */ /* 0x000fc40000004100 */
[----:B------:R-:W-:Y:S01]  /*15b0*/  FFMA.FTZ R40, R25, R49, R40 ;  /* 0x0000003119287223 */ /* 0x000fe20000010028 */
[----:B------:R-:W-:Y:S02]  /*15c0*/  HADD2.F32 R3, -RZ, R26.H0_H0 ;  /* 0x2000001aff037230 */ /* 0x000fe40000004100 */
[----:B------:R-:W-:Y:S02]  /*15d0*/  HADD2.F32 R2, -RZ, R50.H0_H0 ;  /* 0x20000032ff027230 */ /* 0x000fe40000004100 */
[----:B------:R-:W-:Y:S01]  /*15e0*/  FFMA.FTZ R5, R5, R18, R6 ;  /* 0x0000001205057223 */ /* 0x000fe20000010006 */
        /* <DEDUP_REMOVED lines=15> */
[----:B------:R-:W-:Y:S02]  /*16e0*/  HADD2.F32 R27, -RZ, R27.H1_H1 ;  /* 0x3000001bff1b7230 */ /* 0x000fe40000004100 */
[----:B------:R-:W-:Y:S02]  /*16f0*/  HADD2.F32 R51, -RZ, R51.H1_H1 ;  /* 0x30000033ff337230 */ /* 0x000fe40000004100 */
[----:B------:R-:W-:Y:S01]  /*1700*/  FFMA.FTZ R15, R15, R16, R4 ;  /* 0x000000100f0f7223 */ /* 0x000fe20000010004 */
[----:B------:R-:W-:Y:S01]  /*1710*/  IMAD.WIDE R8, R0, 0x80, RZ ;  /* 0x0000008000087825 */ /* 0x000fe200078e02ff */
[----:B--2---:R-:W-:-:S03]  /*1720*/  SHF.R.U32.HI R21, RZ, 0x3, R20 ;  /* 0x00000003ff157819 */ /* 0x004fc60000011614 */
[----:B------:R-:W-:Y:S01]  /*1730*/  FFMA.FTZ R40, R27, R51, R40 ;  /* 0x000000331b287223 */ /* 0x000fe20000010028 */
[----:B------:R-:W2:Y:S01]  /*1740*/  SHFL.BFLY PT, R2, R15, 0x4, 0x1f ;  /* 0x0c801f000f027f89 */ /* 0x000ea200000e0000 */
[----:B------:R-:W-:-:S03]  /*1750*/  IADD3 R21, P1, PT, R21, R54, RZ ;  /* 0x0000003615157210 */ /* 0x000fc60007f3e0ff */
[----:B------:R-:W3:Y:S01]  /*1760*/  SHFL.BFLY PT, R3, R40, 0x4, 0x1f ;  /* 0x0c801f0028037f89 */ /* 0x000ee200000e0000 */
[----:B------:R-:W-:Y:S02]  /*1770*/  LEA.HI.X.SX32 R54, R54, RZ, 0x1, P1 ;  /* 0x000000ff36367211 */ /* 0x000fe400008f0eff */
[----:B-1----:R-:W-:-:S04]  /*1780*/  LEA R20, P1, R21, UR6, 0x2 ;  /* 0x0000000615147c11 */ /* 0x002fc8000f8210ff */
[----:B------:R-:W-:Y:S01]  /*1790*/  LEA.HI.X R21, R21, UR7, R54, 0x2, P1 ;  /* 0x0000000715157c11 */ /* 0x000fe200088f1436 */
[----:B--2---:R-:W-:Y:S01]  /*17a0*/  FADD.FTZ R12, R15, R2 ;  /* 0x000000020f0c7221 */ /* 0x004fe20000010000 */
[----:B---3--:R-:W-:-:S04]  /*17b0*/  FADD.FTZ R13, R40, R3 ;  /* 0x00000003280d7221 */ /* 0x008fc80000010000 */
[----:B------:R-:W1:Y:S01]  /*17c0*/  SHFL.BFLY PT, R11, R12, 0x2, 0x1f ;  /* 0x0c401f000c0b7f89 */ /* 0x000e6200000e0000 */
[----:B------:R-:W-:-:S03]  /*17d0*/  SHF.L.U32 R3, R0, 0x2, RZ ;  /* 0x0000000200037819 */ /* 0x000fc600000006ff */
[----:B------:R-:W2:Y:S02]  /*17e0*/  SHFL.BFLY PT, R14, R13, 0x2, 0x1f ;  /* 0x0c401f000d0e7f89 */ /* 0x000ea400000e0000 */
[----:B------:R-:W-:-:S04]  /*17f0*/  IMAD.WIDE R2, R3, 0x10, R52 ;  /* 0x0000001003027825 */ /* 0x000fc800078e0234 */
[----:B------:R-:W-:-:S04]  /*1800*/  IMAD.WIDE R4, R0, 0x40, R2 ;  /* 0x0000004000047825 */ /* 0x000fc800078e0202 */
[----:B------:R-:W-:-:S03]  /*1810*/  IMAD.WIDE R6, R0, 0x40, R4 ;  /* 0x0000004000067825 */ /* 0x000fc600078e0204 */
[----:B------:R-:W-:Y:S01]  /*1820*/  IADD3 R10, P0, PT, R6, -R8, RZ ;  /* 0x80000008060a7210 */ /* 0x000fe20007f1e0ff */
[----:B-1----:R-:W-:-:S03]  /*1830*/  FADD.FTZ R16, R12, R11 ;  /* 0x0000000b0c107221 */ /* 0x002fc60000010000 */
[----:B------:R-:W-:Y:S01]  /*1840*/  IADD3.X R11, PT, PT, R7, ~R9, RZ, P0, !PT ;  /* 0x80000009070b7210 */ /* 0x000fe200007fe4ff */
[----:B--2---:R-:W-:Y:S01]  /*1850*/  FADD.FTZ R18, R13, R14 ;  /* 0x0000000e0d127221 */ /* 0x004fe20000010000 */
[----:B------:R-:W1:Y:S01]  /*1860*/  SHFL.BFLY PT, R17, R16, 0x1, 0x1f ;  /* 0x0c201f0010117f89 */ /* 0x000e6200000e0000 */
[----:B------:R-:W-:Y:S01]  /*1870*/  LOP3.LUT P0, RZ, R59, 0x7, RZ, 0xc0, !PT ;  /* 0x000000073bff7812 */ /* 0x000fe2000780c0ff */
[C---:B------:R-:W-:Y:S02]  /*1880*/  IMAD.WIDE R12, R0.reuse, 0x40, R10 ;  /* 0x00000040000c7825 */ /* 0x040fe400078e020a */
[----:B------:R-:W2:Y:S02]  /*1890*/  SHFL.BFLY PT, R19, R18, 0x1, 0x1f ;  /* 0x0c201f0012137f89 */ /* 0x000ea400000e0000 */
[----:B------:R-:W-:-:S03]  /*18a0*/  IMAD.WIDE R14, R0, 0x40, R12 ;  /* 0x00000040000e7825 */ /* 0x000fc600078e020c */
[----:B------:R-:W-:-:S04]  /*18b0*/  IADD3 R8, P2, PT, -R8, R14, RZ ;  /* 0x0000000e08087210 */ /* 0x000fc80007f5e1ff */
[----:B------:R-:W-:Y:S01]  /*18c0*/  IADD3.X R9, PT, PT, ~R9, R15, RZ, P2, !PT ;  /* 0x0000000f09097210 */ /* 0x000fe200017fe5ff */
[----:B-1----:R-:W-:Y:S02]  /*18d0*/  FADD.FTZ R23, R16, R17 ;  /* 0x0000001110177221 */ /* 0x002fe40000010000 */
[----:B------:R-:W-:-:S04]  /*18e0*/  IMAD.WIDE R16, R0, 0x40, R8 ;  /* 0x0000004000107825 */ /* 0x000fc800078e0208 */
[----:B--2---:R-:W-:Y:S01]  /*18f0*/  FADD.FTZ R19, R18, R19 ;  /* 0x0000001312137221 */ /* 0x004fe20000010000 */
[----:B0-----:R-:W-:-:S03]  /*1900*/  @!P0 FMUL.FTZ R23, R23, UR8 ;  /* 0x0000000817178c20 */ /* 0x001fc60008410000 */
[----:B------:R-:W-:Y:S01]  /*1910*/  FMUL.FTZ R25, R19, UR8 ;  /* 0x0000000813197c20 */ /* 0x000fe20008410000 */
[----:B------:R-:W-:Y:S01]  /*1920*/  IMAD.WIDE R18, R0, 0x40, R16 ;  /* 0x0000004000127825 */ /* 0x000fe200078e0210 */
[----:B------:R-:W-:Y:S04]  /*1930*/  @!P0 STG.E desc[UR4][R20.64], R23 ;  /* 0x0000001714008986 */ /* 0x000fe8000c101904 */
[----:B------:R-:W-:Y:S04]  /*1940*/  @!P0 STG.E desc[UR4][R20.64+0x80], R25 ;  /* 0x0000801914008986 */ /* 0x000fe8000c101904 */
[----:B------:R-:W-:Y:S04]  /*1950*/  STG.E.128 desc[UR4][R52.64], RZ ;  /* 0x000000ff34007986 */ /* 0x000fe8000c101d04 */
        /* <DEDUP_REMOVED lines=10> */
[----:B------:R-:W-:Y:S01]  /*1a00*/  STG.E.128 desc[UR4][R18.64+0x200], RZ ;  /* 0x000200ff12007986 */ /* 0x000fe2000c101d04 */
[----:B------:R-:W-:Y:S05]  /*1a10*/  EXIT ;  /* 0x000000000000794d */ /* 0x000fea0003800000 */
.L_x_710:
        /* <DEDUP_REMOVED lines=14> */
.L_x_1094:


//--------------------- .text._ZN5flash27flash_bwd_convert_dq_kernelI23Flash_bwd_kernel_traitsILi192ELi64ELi64ELi8ELi4ELi2ELi2ELb0ELb0EN7cutlass6half_tE19Flash_kernel_traitsILi192ELi64ELi64ELi8ES3_EEEEvNS_16Flash_bwd_paramsEi --------------------------
	.section	.text._ZN5flash27flash_bwd_convert_dq_kernelI23Flash_bwd_kernel_traitsILi192ELi64ELi64ELi8ELi4ELi2ELi2ELb0ELb0EN7cutlass6half_tE19Flash_kernel_traitsILi192ELi64ELi64ELi8ES3_EEEEvNS_16Flash_bwd_paramsEi,"ax",@progbits
	.align	128
        .global         _ZN5flash27flash_bwd_convert_dq_kernelI23Flash_bwd_kernel_traitsILi192ELi64ELi64ELi8ELi4ELi2ELi2ELb0ELb0EN7cutlass6half_tE19Flash_kernel_traitsILi192ELi64ELi64ELi8ES3_EEEEvNS_16Flash_bwd_paramsEi
        .type           _ZN5flash27flash_bwd_convert_dq_kernelI23Flash_bwd_kernel_traitsILi192ELi64ELi64ELi8ELi4ELi2ELi2ELb0ELb0EN7cutlass6half_tE19Flash_kernel_traitsILi192ELi64ELi64ELi8ES3_EEEEvNS_16Flash_bwd_paramsEi,@function
        .size           _ZN5flash27flash_bwd_convert_dq_kernelI23Flash_bwd_kernel_traitsILi192ELi64ELi64ELi8ELi4ELi2ELi2ELb0ELb0EN7cutlass6half_tE19Flash_kernel_traitsILi192ELi64ELi64ELi8ES3_EEEEvNS_16Flash_bwd_paramsEi,(.L_x_1095 - _ZN5flash27flash_bwd_convert_dq_kernelI23Flash_bwd_kernel_traitsILi192ELi64ELi64ELi8ELi4ELi2ELi2ELb0ELb0EN7cutlass6half_tE19Flash_kernel_traitsILi192ELi64ELi64ELi8ES3_EEEEvNS_16Flash_bwd_paramsEi)
        .other          _ZN5flash27flash_bwd_convert_dq_kernelI23Flash_bwd_kernel_traitsILi192ELi64ELi64ELi8ELi4ELi2ELi2ELb0ELb0EN7cutlass6half_tE19Flash_kernel_traitsILi192ELi64ELi64ELi8ES3_EEEEvNS_16Flash_bwd_paramsEi,@"STO_CUDA_ENTRY STV_DEFAULT"
_ZN5flash27flash_bwd_convert_dq_kernelI23Flash_bwd_kernel_traitsILi192ELi64ELi64ELi8ELi4ELi2ELi2ELb0ELb0EN7cutlass6half_tE19Flash_kernel_traitsILi192ELi64ELi64ELi8ES3_EEEEvNS_16Flash_bwd_paramsEi:
.text._ZN5flash27flash_bwd_convert_dq_kernelI23Flash_bwd_kernel_traitsILi192ELi64ELi64ELi8ELi4ELi2ELi2ELb0ELb0EN7cutlass6half_tE19Flash_kernel_traitsILi192ELi64ELi64ELi8ES3_EEEEvNS_16Flash_bwd_paramsEi:
        /* <DEDUP_REMOVED lines=49> */
.L_x_711:
[-C--:B------:R-:W-:Y:S02]  /*0310*/  IMAD R3, R5, R37.reuse, RZ ;  /* 0x0000002505037224 */ /* 0x080fe400078e02ff */
[----:B------:R-:W-:-:S05]  /*0320*/  IMAD.WIDE.U32 R36, R4, R37, RZ ;  /* 0x0000002504247225 */ /* 0x000fca00078e00ff */
[----:B------:R-:W-:-:S07]  /*0330*/  IADD3 R0, PT, PT, R37, R3, RZ ;  /* 0x0000000325007210 */ /* 0x000fce0007ffe0ff */
.L_x_712:
        /* <DEDUP_REMOVED lines=57> */
.L_x_714:
        /* <DEDUP_REMOVED lines=110> */
.L_x_713:
        /* <DEDUP_REMOVED lines=157> */
.L_x_716:
[----:B------:R-:W-:Y:S05]  /*1780*/  BSYNC.RECONVERGENT B0 ;  /* 0x0000000000007941 */ /* 0x000fea0003800200 */
.L_x_715:
        /* <DEDUP_REMOVED lines=22> */
.L_x_717:
        /* <DEDUP_REMOVED lines=9> */
.L_x_1095:


//--------------------- .text._ZN5flash44flash_bwd_dq_dk_dv_loop_seqk_parallel_kernelI23Flash_bwd_kernel_traitsILi192ELi64ELi64ELi8ELi4ELi2ELi2ELb0ELb0EN7cutlass6half_tE19Flash_kernel_traitsILi192ELi64ELi64ELi8ES3_EELb1ELb1ELb0ELb0ELb0ELb0ELb0EEEvNS_16Flash_bwd_paramsE --------------------------
	.section	.text._ZN5flash44flash_bwd_dq_dk_dv_loop_seqk_parallel_kernelI23Flash_bwd_kernel_traitsILi192ELi64ELi64ELi8ELi4ELi2ELi2ELb0ELb0EN7cutlass6half_tE19Flash_kernel_traitsILi192ELi64ELi64ELi8ES3_EELb1ELb1ELb0ELb0ELb0ELb0ELb0EEEvNS_16Flash_bwd_paramsE,"ax",@progbits
	.align	128
        .global         _ZN5flash44flash_bwd_dq_dk_dv_loop_seqk_parallel_kernelI23Flash_bwd_kernel_traitsILi192ELi64ELi64ELi8ELi4ELi2ELi2ELb0ELb0EN7cutlass6half_tE19Flash_kernel_traitsILi192ELi64ELi64ELi8ES3_EELb1ELb1ELb0ELb0ELb0ELb0ELb0EEEvNS_16Flash_bwd_paramsE
        .type           _ZN5flash44flash_bwd_dq_dk_dv_loop_seqk_parallel_kernelI23Flash_bwd_kernel_traitsILi192ELi64ELi64ELi8ELi4ELi2ELi2ELb0ELb0EN7cutlass6half_tE19Flash_kernel_traitsILi192ELi64ELi64ELi8ES3_EELb1ELb1ELb0ELb0ELb0ELb0ELb0EEEvNS_16Flash_bwd_paramsE,@function
        .size           _ZN5flash44flash_bwd_dq_dk_dv_loop_seqk_parallel_kernelI23Flash_bwd_kernel_traitsILi192ELi64ELi64ELi8ELi4ELi2ELi2ELb0ELb0EN7cutlass6half_tE19Flash_kernel_traitsILi192ELi64ELi64ELi8ES3_EELb1ELb1ELb0ELb0ELb0ELb0ELb0EEEvNS_16Flash_bwd_paramsE,(.L_x_1096 - _ZN5flash44flash_bwd_dq_dk_dv_loop_seqk_parallel_kernelI23Flash_bwd_kernel_traitsILi192ELi64ELi64ELi8ELi4ELi2ELi2ELb0ELb0EN7cutlass6half_tE19Flash_kernel_traitsILi192ELi64ELi64ELi8ES3_EELb1ELb1ELb0ELb0ELb0ELb0ELb0EEEvNS_16Flash_bwd_paramsE)
        .other          _ZN5flash44flash_bwd_dq_dk_dv_loop_seqk_parallel_kernelI23Flash_bwd_kernel_traitsILi192ELi64ELi64ELi8ELi4ELi2ELi2ELb0ELb0EN7cutlass6half_tE19Flash_kernel_traitsILi192ELi64ELi64ELi8ES3_EELb1ELb1ELb0ELb0ELb0ELb0ELb0EEEvNS_16Flash_bwd_paramsE,@"STO_CUDA_ENTRY STV_DEFAULT"
_ZN5flash44flash_bwd_dq_dk_dv_loop_seqk_parallel_kernelI23Flash_bwd_kernel_traitsILi192ELi64ELi64ELi8ELi4ELi2ELi2ELb0ELb0EN7cutlass6half_tE19Flash_kernel_traitsILi192ELi64ELi64ELi8ES3_EELb1ELb1ELb0ELb0ELb0ELb0ELb0EEEvNS_16Flash_bwd_paramsE:
.text._ZN5flash44flash_bwd_dq_dk_dv_loop_seqk_parallel_kernelI23Flash_bwd_kernel_traitsILi192ELi64ELi64ELi8ELi4ELi2ELi2ELb0ELb0EN7cutlass6half_tE19Flash_kernel_traitsILi192ELi64ELi64ELi8ES3_EELb1ELb1ELb0ELb0ELb0ELb0ELb0EEEvNS_16Flash_bwd_paramsE:
        /* <DEDUP_REMOVED lines=14> */
[----:B------:R-:W-:Y:S01]  /*00e0*/  UMOV UR5, 0x400 ;  /* 0x0000040000057882 */ /* 0x000fe20000000000 */
[----:B------:R-:W4:Y:S01]  /*00f0*/  LDCU.64 UR20, c[0x0][0x358] ;  /* 0x00006b00ff1477ac */ /* 0x000f220008000a00 */
[----:B------:R-:W2:Y:S02]  /*0100*/  S2R R200, SR_CTAID.Z ;  /* 0x0000000000c87919 */ /* 0x000ea40000002700 */
[----:B------:R-:W5:Y:S01]  /*0110*/  S2UR UR6, SR_CgaCtaId ;  /* 0x00000000000679c3 */ /* 0x000f620000008800 */
[----:B------:R-:W1:Y:S01]  /*0120*/  LDCU.64 UR8, c[0x0][0x470] ;  /* 0x00008e00ff0877ac */ /* 0x000e620008000a00 */
[----:B------:R-:W-:Y:S01]  /*0130*/  UMOV UR25, URZ ;  /* 0x000000ff00197c82 */ /* 0x000fe20008000000 */
[----:B------:R-:W-:-:S05]  /*0140*/  UMOV UR26, URZ ;  /* 0x000000ff001a7c82 */ /* 0x000fca0008000000 */
[----:B------:R-:W2:Y:S01]  /*0150*/  S2UR UR18, SR_CTAID.X ;  /* 0x00000000001279c3 */ /* 0x000ea20000002500 */
[C---:B-1----:R-:W-:Y:S01]  /*0160*/  IMAD.SHL.U32 R4, R203.reuse, 0x2, RZ ;  /* 0x00000002cb047824 */ /* 0x042fe200078e00ff */
[--C-:B------:R-:W-:Y:S01]  /*0170*/  SHF.R.U32.HI R3, RZ, 0x1, R203.reuse ;  /* 0x00000001ff037819 */ /* 0x100fe200000116cb */
[C---:B------:R-:W-:Y:S01]  /*0180*/  IMAD.SHL.U32 R2, R203.reuse, 0x20, RZ ;  /* 0x00000020cb027824 */ /* 0x040fe200078e00ff */
[----:B------:R-:W-:Y:S01]  /*0190*/  SHF.R.U32.HI R5, RZ, 0x2, R203 ;  /* 0x00000002ff057819 */ /* 0x000fe200000116cb */
[C---:B------:R-:W-:Y:S01]  /*01a0*/  IMAD.SHL.U32 R211, R203.reuse, 0x10, RZ ;  /* 0x00000010cbd37824 */ /* 0x040fe200078e00ff */
[----:B------:R-:W-:Y:S01]  /*01b0*/  LOP3.LUT R212, R4, 0x38, RZ, 0xc0, !PT ;  /* 0x0000003804d47812 */ /* 0x000fe200078ec0ff */
[----:B------:R-:W-:Y:S01]  /*01c0*/  IMAD.SHL.U32 R0, R203, 0x40, RZ ;  /* 0x00000040cb007824 */ /* 0x000fe200078e00ff */
[----:B------:R-:W-:Y:S01]  /*01d0*/  LOP3.LUT R202, R3, 0x30, RZ, 0xc0, !PT ;  /* 0x0000003003ca7812 */ /* 0x000fe200078ec0ff */
[----:B------:R-:W-:Y:S01]  /*01e0*/  IMAD.SHL.U32 R205, R203, 0x8, RZ ;  /* 0x00000008cbcd7824 */ /* 0x000fe200078e00ff */
[--C-:B------:R-:W-:Y:S01]  /*01f0*/  LOP3.LUT R212, R212, 0x20, R5.reuse, 0x78, !PT ;  /* 0x00000020d4d47812 */ /* 0x100fe200078e7805 */
[----:B-----5:R-:W-:Y:S01]  /*0200*/  ULEA UR6, UR6, UR5, 0x18 ;  /* 0x0000000506067291 */ /* 0x020fe2000f8ec0ff */
[----:B------:R-:W-:-:S02]  /*0210*/  LOP3.LUT R202, R202, 0x7, R5, 0xf8, !PT ;  /* 0x00000007caca7812 */ /* 0x000fc400078ef805 */
[C---:B------:R-:W-:Y:S01]  /*0220*/  LOP3.LUT R5, R2.reuse, 0xc00, RZ, 0xc0, !PT ;  /* 0x00000c0002057812 */ /* 0x040fe200078ec0ff */
[----:B------:R-:W-:Y:S01]  /*0230*/  UIADD3 UR5, UPT, UPT, UR6, 0x20000, URZ ;  /* 0x0002000006057890 */ /* 0x000fe2000fffe0ff */
[----:B------:R-:W-:Y:S02]  /*0240*/  LOP3.LUT R194, R2, 0x200, RZ, 0xc0, !PT ;  /* 0x0000020002c27812 */ /* 0x000fe400078ec0ff */
[--C-:B------:R-:W-:Y:S02]  /*0250*/  LOP3.LUT R212, R212, 0x1c0, R211.reuse, 0xf8, !PT ;  /* 0x000001c0d4d47812 */ /* 0x100fe400078ef8d3 */
[----:B------:R-:W-:Y:S02]  /*0260*/  LOP3.LUT R5, R5, 0x6, R4, 0xf8, !PT ;  /* 0x0000000605057812 */ /* 0x000fe400078ef804 */
[----:B------:R-:W-:Y:S02]  /*0270*/  LOP3.LUT R194, R194, 0x3800, R211, 0xf8, !PT ;  /* 0x00003800c2c27812 */ /* 0x000fe400078ef8d3 */
[----:B------:R-:W-:-:S02]  /*0280*/  SHF.R.U32.HI R206, RZ, 0x3, R203 ;  /* 0x00000003ffce7819 */ /* 0x000fc400000116cb */
[----:B------:R-:W-:Y:S02]  /*0290*/  LOP3.LUT R211, R211, 0x1c0, RZ, 0xc0, !PT ;  /* 0x000001c0d3d37812 */ /* 0x000fe400078ec0ff */
[----:B------:R-:W-:Y:S02]  /*02a0*/  LOP3.LUT R212, R5, R212, RZ, 0xfc, !PT ;  /* 0x000000d405d47212 */ /* 0x000fe400078efcff */
[----:B------:R-:W-:Y:S02]  /*02b0*/  LOP3.LUT R5, R4, 0x20, RZ, 0xc0, !PT ;  /* 0x0000002004057812 */ /* 0x000fe400078ec0ff */
[----:B------:R-:W-:Y:S02]  /*02c0*/  LOP3.LUT R7, R2, 0x400, RZ, 0xc0, !PT ;  /* 0x0000040002077812 */ /* 0x000fe400078ec0ff */
[--C-:B------:R-:W-:Y:S02]  /*02d0*/  LOP3.LUT R211, R211, 0x18, R206.reuse, 0xf8, !PT ;  /* 0x00000018d3d37812 */ /* 0x100fe400078ef8ce */
[----:B------:R-:W-:-:S02]  /*02e0*/  LOP3.LUT R5, R5, 0x18, R206, 0xf8, !PT ;  /* 0x0000001805057812 */ /* 0x000fc400078ef8ce */
[----:B------:R-:W-:Y:S02]  /*02f0*/  LOP3.LUT R6, R0, 0x1c0, RZ, 0xc0, !PT ;  /* 0x000001c000067812 */ /* 0x000fe400078ec0ff */
[--C-:B------:R-:W-:Y:S02]  /*0300*/  LOP3.LUT R8, R7, 0x6, R4.reuse, 0xf8, !PT ;  /* 0x0000000607087812 */ /* 0x100fe400078ef804 */
[----:B------:R-:W-:Y:S02]  /*0310*/  LOP3.LUT R211, R211, 0x38, R4, 0x78, !PT ;  /* 0x00000038d3d37812 */ /* 0x000fe400078e7804 */
[----:B------:R-:W-:Y:S02]  /*0320*/  LOP3.LUT R10, R3, 0x10, RZ, 0xc0, !PT ;  /* 0x00000010030a7812 */ /* 0x000fe400078ec0ff */
[----:B------:R-:W-:Y:S02]  /*0330*/  LOP3.LUT R4, R5, 0x1c0, R0, 0xf8, !PT ;  /* 0x000001c005047812 */ /* 0x000fe400078ef800 */
[----:B--2---:R-:W-:-:S02]  /*0340*/  LEA R208, P0, R201, R208, 0x2 ;  /* 0x000000d0c9d07211 */ /* 0x004fc400078010ff */
[----:B------:R-:W-:Y:S02]  /*0350*/  LOP3.LUT R6, R6, 0x38, R205, 0xf8, !PT ;  /* 0x0000003806067812 */ /* 0x000fe400078ef8cd */
[----:B------:R-:W-:Y:S02]  /*0360*/  LOP3.LUT R7, R0, 0x200, RZ, 0xc0, !PT ;  /* 0x0000020000077812 */ /* 0x000fe400078ec0ff */
[----:B------:R-:W-:Y:S02]  /*0370*/  LOP3.LUT R191, R10, 0x8, R203, 0xf8, !PT ;  /* 0x000000080abf7812 */ /* 0x000fe400078ef8cb */
[----:B------:R-:W-:Y:S02]  /*0380*/  LOP3.LUT R195, R4, 0x38, R205, 0x78, !PT ;  /* 0x0000003804c37812 */ /* 0x000fe400078e78cd */
[----:B------:R-:W-:Y:S02]  /*0390*/  R2P PR, R203, 0xe ;  /* 0x0000000ecb007804 */ /* 0x000fe40000000000 */
[----:B------:R-:W-:-:S02]  /*03a0*/  LOP3.LUT R3, R6, 0x8, R3, 0x78, !PT ;  /* 0x0000000806037812 */ /* 0x000fc400078e7803 */
[C-C-:B------:R-:W-:Y:S02]  /*03b0*/  LOP3.LUT R198, R7.reuse, 0xc00, R2.reuse, 0xf8, !PT ;  /* 0x00000c0007c67812 */ /* 0x140fe400078ef802 */
[----:B------:R-:W-:Y:S02]  /*03c0*/  LOP3.LUT R192, R7, 0x400, R2, 0xf8, !PT ;  /* 0x0000040007c07812 */ /* 0x000fe400078ef802 */
[----:B------:R-:W-:Y:S02]  /*03d0*/  LOP3.LUT R191, R191, R6, RZ, 0x3c, !PT ;  /* 0x00000006bfbf7212 */ /* 0x000fe400078e3cff */
[----:B------:R-:W-:Y:S02]  /*03e0*/  LOP3.LUT R195, R195, 0x200, R0, 0xf8, !PT ;  /* 0x00000200c3c37812 */ /* 0x000fe400078ef800 */
[----:B------:R-:W-:Y:S02]  /*03f0*/  LOP3.LUT R9, R6, 0x8, R203, 0x78, !PT ;  /* 0x0000000806097812 */ /* 0x000fe400078e78cb */
[----:B------:R-:W-:-:S02]  /*0400*/  LOP3.LUT R198, R198, R3, RZ, 0xfc, !PT ;  /* 0x00000003c6c67212 */ /* 0x000fc400078efcff */
[----:B------:R-:W-:Y:S01]  /*0410*/  LOP3.LUT R192, R192, R3, RZ, 0xfc, !PT ;  /* 0x00000003c0c07212 */ /* 0x000fe200078efcff */
[----:B------:R-:W-:Y:S01]  /*0420*/  IMAD.MOV.U32 R3, RZ, RZ, 0x10 ;  /* 0x00000010ff037424 */ /* 0x000fe200078e00ff */
[----:B------:R-:W-:Y:S02]  /*0430*/  LOP3.LUT R0, R205, 0x1f8, RZ, 0xc0, !PT ;  /* 0x000001f8cd007812 */ /* 0x000fe400078ec0ff */
[----:B------:R-:W-:Y:S02]  /*0440*/  LEA R212, R212, UR5, 0x1 ;  /* 0x00000005d4d47c11 */ /* 0x000fe4000f8e08ff */
[----:B------:R-:W-:Y:S02]  /*0450*/  LOP3.LUT R191, R191, 0x200, R2, 0xf8, !PT ;  /* 0x00000200bfbf7812 */ /* 0x000fe400078ef802 */
[----:B------:R-:W-:Y:S01]  /*0460*/  LOP3.LUT R194, R194, R9, RZ, 0xfc, !PT ;  /* 0x00000009c2c27212 */ /* 0x000fe200078efcff */
[----:B---3--:R-:W-:Y:S01]  /*0470*/  IMAD.U32 R9, RZ, RZ, UR4 ;  /* 0x00000004ff097e24 */ /* 0x008fe2000f8e00ff */
[----:B------:R-:W-:Y:S01]  /*0480*/  LOP3.LUT R0, R0, 0x38, R203, 0x78, !PT ;  /* 0x0000003800007812 */ /* 0x000fe200078e78cb */
[----:B------:R-:W-:Y:S01]  /*0490*/  UIADD3 UR4, UPT, UPT, UR6, 0x12000, URZ ;  /* 0x0001200006047890 */ /* 0x000fe2000fffe0ff */
[C---:B------:R-:W-:Y:S01]  /*04a0*/  SEL R187, R3.reuse, 0xfffffff0, !P1 ;  /* 0xfffffff003bb7807 */ /* 0x040fe20004800000 */
[C---:B------:R-:W-:Y:S01]  /*04b0*/  VIADD R214, R212.reuse, 0x20 ;  /* 0x00000020d4d67836 */ /* 0x040fe20000000000 */
[----:B------:R-:W-:Y:S01]  /*04c0*/  SEL R3, R3, 0xfffffff0, !P2 ;  /* 0xfffffff003037807 */ /* 0x000fe20005000000 */
[C---:B------:R-:W-:Y:S01]  /*04d0*/  @P3 VIADD R214, R212.reuse, 0xffffffe0 ;  /* 0xffffffe0d4d63836 */ /* 0x040fe20000000000 */
[----:B------:R-:W-:Y:S01]  /*04e0*/  SEL R193, R193, 0xffffffc0, !P2 ;  /* 0xffffffc0c1c17807 */ /* 0x000fe20005000000 */
[----:B------:R-:W-:Y:S01]  /*04f0*/  IMAD.SHL.U32 R187, R187, 0x2, RZ ;  /* 0x00000002bbbb7824 */ /* 0x000fe200078e00ff */
[----:B------:R-:W-:Y:S01]  /*0500*/  LEA R191, R191, UR5, 0x1 ;  /* 0x00000005bfbf7c11 */ /* 0x000fe2000f8e08ff */
[----:B------:R-:W-:Y:S01]  /*0510*/  IMAD.IADD R236, R212, 0x1, R3 ;  /* 0x00000001d4ec7824 */ /* 0x000fe200078e0203 */
[----:B------:R-:W-:Y:S01]  /*0520*/  LEA R198, R198, UR6, 0x1 ;  /* 0x00000006c6c67c11 */ /* 0x000fe2000f8e08ff */
[----:B------:R-:W-:Y:S01]  /*0530*/  IMAD.IADD R220, R3, 0x1, R214 ;  /* 0x0000000103dc7824 */ /* 0x000fe200078e02d6 */
[----:B------:R-:W-:Y:S01]  /*0540*/  LOP3.LUT R211, R8, R211, RZ, 0xfc, !PT ;  /* 0x000000d308d37212 */ /* 0x000fe200078efcff */
[----:B------:R-:W-:Y:S01]  /*0550*/  IMAD.IADD R189, R193, 0x1, R191 ;  /* 0x00000001c1bd7824 */ /* 0x000fe200078e02bf */
[----:B------:R-:W-:Y:S01]  /*0560*/  LOP3.LUT R204, R205, 0x38, RZ, 0xc0, !PT ;  /* 0x00000038cdcc7812 */ /* 0x000fe200078ec0ff */
[----:B------:R-:W-:Y:S01]  /*0570*/  IMAD.IADD R196, R198, 0x1, R193 ;  /* 0x00000001c6c47824 */ /* 0x000fe200078e02c1 */
[----:B------:R-:W-:-:S02]  /*0580*/  LOP3.LUT R213, R0, 0x1e00, R205, 0xf8, !PT ;  /* 0x00001e0000d57812 */ /* 0x000fc400078ef8cd */
[----:B------:R-:W-:Y:S02]  /*0590*/  LEA.HI.X R209, R201, R209, RZ, 0x2, P0 ;  /* 0x000000d1c9d17211 */ /* 0x000fe400000f14ff */
[----:B------:R-:W-:Y:S02]  /*05a0*/  SHF.R.U32.HI R203, RZ, 0x5, R203 ;  /* 0x00000005ffcb7819 */ /* 0x000fe400000116cb */
[C---:B------:R-:W-:Y:S02]  /*05b0*/  LOP3.LUT R210, R204.reuse, 0x40, RZ, 0xfc, !PT ;  /* 0x00000040ccd27812 */ /* 0x040fe400078efcff */
[----:B------:R-:W-:Y:S02]  /*05c0*/  LOP3.LUT R207, R204, 0x80, RZ, 0xfc, !PT ;  /* 0x00000080cccf7812 */ /* 0x000fe400078efcff */
[----:B------:R-:W-:Y:S02]  /*05d0*/  LEA R213, R213, UR6, 0x1 ;  /* 0x00000006d5d57c11 */ /* 0x000fe4000f8e08ff */
[----:B------:R-:W-:-:S02]  /*05e0*/  LEA R211, R211, UR4, 0x1 ;  /* 0x00000004d3d37c11 */ /* 0x000fc4000f8e08ff */
[----:B------:R-:W-:Y:S02]  /*05f0*/  LEA R194, R194, UR4, 0x1 ;  /* 0x00000004c2c27c11 */ /* 0x000fe4000f8e08ff */
[----:B------:R-:W-:Y:S02]  /*0600*/  LEA R192, R192, UR6, 0x1 ;  /* 0x00000006c0c07c11 */ /* 0x000fe4000f8e08ff */
[----:B----4-:R-:W-:-:S07]  /*0610*/  LEA R195, R195, UR6, 0x1 ;  /* 0x00000006c3c37c11 */ /* 0x010fce000f8e08ff */
.L_x_781:
[----:B-1----:R-:W1:Y:S01]  /*0620*/  LDC.64 R2, c[0x0][0x478] ;  /* 0x00011e00ff027b82 */ /* 0x002e620000000a00 */
[----:B------:R-:W-:Y:S01]  /*0630*/  ISETP.NE.U32.AND P4, PT, RZ, UR8, PT ;  /* 0x00000008ff007c0c */ /* 0x000fe2000bf85070 */
[----:B------:R-:W-:Y:S02]  /*0640*/  IMAD.SHL.U32 R11, R201, 0x4, RZ ;  /* 0x00000004c90b7824 */ /* 0x000fe400078e00ff */
[----:B------:R-:W-:Y:S01]  /*0650*/  IMAD.MOV.U32 R234, RZ, RZ, RZ ;  /* 0x000000ffffea7224 */ /* 0x000fe200078e00ff */
[----:B------:R-:W-:-:S03]  /*0660*/  ISETP.NE.AND.EX P4, PT, RZ, UR9, PT, P4 ;  /* 0x00000009ff007c0c */ /* 0x000fc6000bf85340 */
[----:B------:R-:W2:Y:S08]  /*0670*/  LDC.64 R6, c[0x0][0x460] ;  /* 0x00011800ff067b82 */ /* 0x000eb00000000a00 */
[----:B------:R-:W3:Y:S02]  /*0680*/  LDC.U8 R0, c[0x0][0x532] ;  /* 0x00014c80ff007b82 */ /* 0x000ee40000000000 */
[----:B------:R-:W-:-:S02]  /*0690*/  @P4 IADD3 R12, P1, PT, R11, UR8, RZ ;  /* 0x000000080b0c4c10 */ /* 0x000fc4000ff3e0ff */
[----:B-1----:R-:W-:-:S04]  /*06a0*/  ISETP.NE.U32.AND P3, PT, R2, RZ, PT ;  /* 0x000000ff0200720c */ /* 0x002fc80003f65070 */
[----:B------:R-:W1:Y:S01]  /*06b0*/  LDC.64 R4, c[0x0][0x468] ;  /* 0x00011a00ff047b82 */ /* 0x000e620000000a00 */
[----:B------:R-:W-:Y:S02]  /*06c0*/  ISETP.NE.AND.EX P3, PT, R3, RZ, PT, P3 ;  /* 0x000000ff0300720c */ /* 0x000fe40003f65330 */
[C---:B--2---:R-:W-:Y:S02]  /*06d0*/  ISETP.NE.U32.AND P5, PT, R6.reuse, RZ, PT ;  /* 0x000000ff0600720c */ /* 0x044fe40003fa5070 */
[----:B------:R-:W-:Y:S02]  /*06e0*/  ISETP.NE.U32.AND P2, PT, R6, RZ, PT ;  /* 0x000000ff0600720c */ /* 0x000fe40003f45070 */
[----:B------:R-:W-:Y:S02]  /*06f0*/  SHF.R.U32.HI R6, RZ, 0x1e, R201 ;  /* 0x0000001eff067819 */ /* 0x000fe400000116c9 */
[C---:B------:R-:W-:Y:S02]  /*0700*/  ISETP.NE.AND.EX P5, PT, R7.reuse, RZ, PT, P5 ;  /* 0x000000ff0700720c */ /* 0x040fe40003fa5350 */
[----:B------:R-:W-:-:S03]  /*0710*/  ISETP.NE.AND.EX P2, PT, R7, RZ, PT, P2 ;  /* 0x000000ff0700720c */ /* 0x000fc60003f45320 */
[----:B------:R-:W-:Y:S02]  /*0720*/  @P3 IADD3 R2, P0, PT, R11, R2, RZ ;  /* 0x000000020b023210 */ /* 0x000fe40007f1e0ff */
[----:B------:R-:W-:-:S03]  /*0730*/  @P4 IADD3.X R13, PT, PT, R6, UR9, RZ, P1, !PT ;  /* 0x00000009060d4c10 */ /* 0x000fc60008ffe4ff */
[----:B------:R-:W-:Y:S02]  /*0740*/  @P3 IMAD.X R3, R6, 0x1, R3, P0 ;  /* 0x0000000106033824 */ /* 0x000fe400000e0603 */
[----:B------:R-:W-:Y:S01]  /*0750*/  IMAD.MOV.U32 R15, RZ, RZ, -0x1 ;  /* 0xffffffffff0f7424 */ /* 0x000fe200078e00ff */
[----:B------:R-:W2:Y:S01]  /*0760*/  @P4 LDG.E R234, desc[UR20][R12.64] ;  /* 0x000000140cea4981 */ /* 0x000ea2000c1e1900 */
[----:B---3--:R-:W-:-:S03]  /*0770*/  ISETP.NE.AND P4, PT, R0, RZ, PT ;  /* 0x000000ff0000720c */ /* 0x008fc60003f85270 */
[----:B------:R-:W2:Y:S04]  /*0780*/  @P3 LDG.E R235, desc[UR20][R2.64] ;  /* 0x0000001402eb3981 */ /* 0x000ea8000c1e1900 */
[----:B-----5:R3:W5:Y:S04]  /*0790*/  @P5 LDG.E R15, desc[UR20][R208.64] ;  /* 0x00000014d00f5981 */ /* 0x020768000c1e1900 */
[----:B------:R3:W5:Y:S01]  /*07a0*/  @P2 LDG.E R0, desc[UR20][R208.64+0x4] ;  /* 0x00000414d0002981 */ /* 0x000762000c1e1900 */
[----:B-1----:R-:W-:Y:S01]  /*07b0*/  ISETP.EQ.U32.AND P1, PT, R4, RZ, PT ;  /* 0x000000ff0400720c */ /* 0x002fe20003f22070 */
[----:B------:R-:W-:Y:S01]  /*07c0*/  IMAD.MOV.U32 R237, RZ, RZ, -0x1 ;  /* 0xffffffffffed7424 */ /* 0x000fe200078e00ff */
[----:B------:R-:W-:-:S02]  /*07d0*/  IADD3 R10, P0, PT, R11, R4, RZ ;  /* 0x000000040b0a7210 */ /* 0x000fc40007f1e0ff */
[----:B------:R-:W-:-:S03]  /*07e0*/  ISETP.EQ.OR.EX P1, PT, R5, RZ, !P4, P1 ;  /* 0x000000ff0500720c */ /* 0x000fc60006722710 */
[----:B------:R-:W-:Y:S02]  /*07f0*/  IMAD.X R11, R6, 0x1, R5, P0 ;  /* 0x00000001060b7824 */ /* 0x000fe400000e0605 */
[----:B------:R-:W1:Y:S08]  /*0800*/  @!P3 LDC R6, c[0x0][0x43c] ;  /* 0x00010f00ff06bb82 */ /* 0x000e700000000800 */
[----:B------:R-:W4:Y:S01]  /*0810*/  @!P3 LDC.64 R2, c[0x0][0x488] ;  /* 0x00012200ff02bb82 */ /* 0x000f220000000a00 */
[----:B------:R3:W5:Y:S01]  /*0820*/  @!P1 LDG.E R237, desc[UR20][R10.64] ;  /* 0x000000140aed9981 */ /* 0x000762000c1e1900 */
[----:B------:R-:W-:Y:S01]  /*0830*/  ISETP.NE.U32.AND P1, PT, R4, RZ, PT ;  /* 0x000000ff0400720c */ /* 0x000fe20003f25070 */
[----:B------:R-:W-:-:S03]  /*0840*/  USHF.L.U32 UR23, UR19, 0x6, URZ ;  /* 0x0000000613177899 */ /* 0x000fc600080006ff */
[----:B------:R-:W-:Y:S02]  /*0850*/  ISETP.NE.AND.EX P1, PT, R5, RZ, PT, P1 ;  /* 0x000000ff0500720c */ /* 0x000fe40003f25310 */
[----:B------:R-:W1:Y:S01]  /*0860*/  @!P2 LDC R228, c[0x0][0x434] ;  /* 0x00010d00ffe4ab82 */ /* 0x000e620000000800 */
[----:B----4-:R-:W-:-:S04]  /*0870*/  @!P3 ISETP.NE.U32.AND P0, PT, R2, RZ, PT ;  /* 0x000000ff0200b20c */ /* 0x010fc80003f05070 */
[----:B------:R-:W-:-:S04]  /*0880*/  @!P3 ISETP.NE.AND.EX P0, PT, R3, RZ, PT, P0 ;  /* 0x000000ff0300b20c */ /* 0x000fc80003f05300 */
[----:B-1----:R-:W-:Y:S01]  /*0890*/  @!P3 SEL R6, R6, RZ, P0 ;  /* 0x000000ff0606b207 */ /* 0x002fe20000000000 */
[----:B--2---:R-:W-:Y:S01]  /*08a0*/  @P3 IMAD.IADD R235, R235, 0x1, -R234 ;  /* 0x00000001ebeb3824 */ /* 0x004fe200078e0aea */
[----:B---3--:R-:W-:Y:S07]  /*08b0*/  @!P1 BRA `(.L_x_718) ;  /* 0x00000000000c9947 */ /* 0x008fee0003800000 */
[----:B------:R-:W2:Y:S02]  /*08c0*/  @P4 LDG.E R2, desc[UR20][R10.64+0x4] ;  /* 0x000004140a024981 */ /* 0x000ea4000c1e1900 */
[----:B--2--5:R-:W-:-:S06]  /*08d0*/  @P4 IADD3 R9, PT, PT, R2, -R237, RZ ;  /* 0x800000ed02094210 */ /* 0x024fcc0007ffe0ff */
[----:B------:R1:W5:Y:S02]  /*08e0*/  @!P4 LDG.E R9, desc[UR20][R10.64] ;  /* 0x000000140a09c981 */ /* 0x000364000c1e1900 */
.L_x_718:
        /* <DEDUP_REMOVED lines=10> */
[----:B------:R-:W-:-:S04]  /*0990*/  SHF.R.S32.HI R232, RZ, 0x6, R232 ;  /* 0x00000006ffe87819 */ /* 0x000fc800000114e8 */
[----:B------:R-:W-:-:S03]  /*09a0*/  SHF.L.U32 R233, R232, 0x6, RZ ;  /* 0x00000006e8e97819 */ /* 0x000fc600000006ff */
[----:B------:R-:W3:Y:S01]  /*09b0*/  @P3 LDC.64 R2, c[0x0][0x3b0] ;  /* 0x0000ec00ff023b82 */ /* 0x000ee20000000a00 */
[----:B------:R-:W-:-:S04]  /*09c0*/  IADD3 R17, PT, PT, R233, -0x40, RZ ;  /* 0xffffffc0e9117810 */ /* 0x000fc80007ffe0ff */
[----:B------:R-:W-:Y:S01]  /*09d0*/  SHF.R.S32.HI R19, RZ, 0x1f, R17 ;  /* 0x0000001fff137819 */ /* 0x000fe20000011411 */
[----:B--2---:R-:W-:-:S04]  /*09e0*/  @!P3 IMAD.WIDE.U32 R6, R201, R4, RZ ;  /* 0x00000004c906b225 */ /* 0x004fc800078e00ff */
[----:B------:R-:W-:Y:S02]  /*09f0*/  @!P3 IMAD R13, R201, R5, R7 ;  /* 0x00000005c90db224 */ /* 0x000fe400078e0207 */
[----:B------:R-:W-:Y:S02]  /*0a00*/  @!P3 IMAD.MOV.U32 R14, RZ, RZ, R6 ;  /* 0x000000ffff0eb224 */ /* 0x000fe400078e0006 */
[----:B---3--:R-:W-:-:S04]  /*0a10*/  @P3 IMAD.WIDE.U32 R4, R15, R2, RZ ;  /* 0x000000020f043225 */ /* 0x008fc800078e00ff */
[----:B------:R-:W-:Y:S02]  /*0a20*/  @P3 IMAD R13, R15, R3, R5 ;  /* 0x000000030f0d3224 */ /* 0x000fe400078e0205 */
[----:B------:R-:W-:Y:S01]  /*0a30*/  @P3 IMAD.MOV.U32 R14, RZ, RZ, R4 ;  /* 0x000000ffff0e3224 */ /* 0x000fe200078e0004 */
[----:B------:R-:W-:Y:S06]  /*0a40*/  @P2 BRA `(.L_x_720) ;  /* 0x0000000000282947 */ /* 0x000fec0003800000 */
[----:B------:R-:W2:Y:S01]  /*0a50*/  LDCU.64 UR14, c[0x0][0x3b8] ;  /* 0x00007700ff0e77ac */ /* 0x000ea20008000a00 */
[----:B------:R-:W-:Y:S01]  /*0a60*/  SHF.R.S32.HI R3, RZ, 0x1f, R234 ;  /* 0x0000001fff037819 */ /* 0x000fe200000114ea */
[----:B------:R-:W1:Y:S04]  /*0a70*/  LDCU.64 UR4, c[0x0][0x3a0] ;  /* 0x00007400ff0477ac */ /* 0x000e680008000a00 */
[----:B--2---:R-:W-:Y:S02]  /*0a80*/  IMAD R3, R3, UR14, RZ ;  /* 0x0000000e03037c24 */ /* 0x004fe4000f8e02ff */
[----:B------:R-:W-:-:S04]  /*0a90*/  IMAD.WIDE.U32 R4, R234, UR14, RZ ;  /* 0x0000000eea047c25 */ /* 0x000fc8000f8e00ff */
[----:B------:R-:W-:-:S05]  /*0aa0*/  IMAD R0, R234, UR15, R3 ;  /* 0x0000000fea007c24 */ /* 0x000fca000f8e0203 */
[----:B------:R-:W-:-:S03]  /*0ab0*/  IADD3 R5, PT, PT, R5, R0, RZ ;  /* 0x0000000005057210 */ /* 0x000fc60007ffe0ff */
[----:B-1----:R-:W-:-:S04]  /*0ac0*/  IMAD.WIDE.U32 R10, R201, UR4, R4 ;  /* 0x00000004c90a7c25 */ /* 0x002fc8000f8e0004 */
[----:B------:R-:W-:Y:S01]  /*0ad0*/  IMAD R9, R201, UR5, R11 ;  /* 0x00000005c9097c24 */ /* 0x000fe2000f8e020b */
[----:B------:R-:W-:Y:S06]  /*0ae0*/  BRA `(.L_x_721) ;  /* 0x0000000000147947 */ /* 0x000fec0003800000 */
.L_x_720:
[----:B------:R-:W2:Y:S01]  /*0af0*/  LDCU.64 UR14, c[0x0][0x3b8] ;  /* 0x00007700ff0e77ac */ /* 0x000ea20008000a00 */
[----:B-1----:R-:W-:-:S05]  /*0b00*/  IADD3 R10, PT, PT, R234, R237, RZ ;  /* 0x000000edea0a7210 */ /* 0x002fca0007ffe0ff */
[C---:B--2---:R-:W-:Y:S02]  /*0b10*/  IMAD R9, R10.reuse, UR15, RZ ;  /* 0x0000000f0a097c24 */ /* 0x044fe4000f8e02ff */
[----:B------:R-:W-:-:S05]  /*0b20*/  IMAD.WIDE.U32 R10, R10, UR14, RZ ;  /* 0x0000000e0a0a7c25 */ /* 0x000fca000f8e00ff */
[----:B------:R-:W-:Y:S02]  /*0b30*/  IADD3 R9, PT, PT, R11, R9, RZ ;  /* 0x000000090b097210 */ /* 0x000fe40007ffe0ff */
.L_x_721:
[----:B------:R-:W1:Y:S01]  /*0b40*/  LDC R3, c[0x0][0x3e8] ;  /* 0x0000fa00ff037b82 */ /* 0x000e620000000800 */
[----:B------:R-:W-:Y:S01]  /*0b50*/  MOV R6, RZ ;  /* 0x000000ff00067202 */ /* 0x000fe20000000f00 */
[----:B------:R-:W-:Y:S01]  /*0b60*/  USHF.R.S32.HI UR22, URZ, 0x1f, UR23 ;  /* 0x0000001fff167899 */ /* 0x000fe20008011417 */
        /* <DEDUP_REMOVED lines=34> */
[----:B------:R-:W-:Y:S06]  /*0d90*/  BRA `(.L_x_723) ;  /* 0x0000000000187947 */ /* 0x000fec0003800000 */
.L_x_722:
[----:B------:R-:W1:Y:S01]  /*0da0*/  LDCU.64 UR12, c[0x0][0x3c0] ;  /* 0x00007800ff0c77ac */ /* 0x000e620008000a00 */
[----:B------:R-:W-:-:S05]  /*0db0*/  IADD3 R2, PT, PT, R234, R237, RZ ;  /* 0x000000edea027210 */ /* 0x000fca0007ffe0ff */
[C---:B-1----:R-:W-:Y:S02]  /*0dc0*/  IMAD R7, R2.reuse, UR13, RZ ;  /* 0x0000000d02077c24 */ /* 0x042fe4000f8e02ff */
[----:B------:R-:W-:-:S05]  /*0dd0*/  IMAD.WIDE.U32 R2, R2, UR12, RZ ;  /* 0x0000000c02027c25 */ /* 0x000fca000f8e00ff */
[----:B------:R-:W-:Y:S02]  /*0de0*/  IADD3 R7, PT, PT, R3, R7, RZ ;  /* 0x0000000703077210 */ /* 0x000fe40007ffe0ff */
[----:B------:R-:W-:-:S07]  /*0df0*/  MOV R8, R2 ;  /* 0x0000000200087202 */ /* 0x000fce0000000f00 */
.L_x_723:
[----:B------:R-:W1:Y:S01]  /*0e00*/  @!P3 LDC.64 R4, c[0x0][0x588] ;  /* 0x00016200ff04bb82 */ /* 0x000e620000000a00 */
[----:B------:R-:W2:Y:S07]  /*0e10*/  LDCU UR24, c[0x0][0x3e0] ;  /* 0x00007c00ff1877ac */ /* 0x000eae0008000800 */
[----:B------:R-:W3:Y:S08]  /*0e20*/  @P3 LDC.64 R2, c[0x0][0x590] ;  /* 0x00016400ff023b82 */ /* 0x000ef00000000a00 */
[----:B------:R-:W2:Y:S01]  /*0e30*/  LDC R21, c[0x0][0x44c] ;  /* 0x00011300ff157b82 */ /* 0x000ea20000000800 */
[----:B-1----:R-:W-:-:S04]  /*0e40*/  @!P3 IMAD.WIDE.U32 R24, R201, R4, RZ ;  /* 0x00000004c918b225 */ /* 0x002fc800078e00ff */
[----:B------:R-:W-:Y:S01]  /*0e50*/  @!P3 IMAD R18, R201, R5, R25 ;  /* 0x00000005c912b224 */ /* 0x000fe200078e0219 */
[----:B------:R-:W-:Y:S01]  /*0e60*/  @!P3 MOV R20, R24 ;  /* 0x000000180014b202 */ /* 0x000fe20000000f00 */
        /* <DEDUP_REMOVED lines=18> */
[----:B------:R-:W-:-:S05]  /*0f90*/  IMAD R23, R2, R22, R23 ;  /* 0x0000001602177224 */ /* 0x000fca00078e0217 */
[----:B------:R-:W-:Y:S01]  /*0fa0*/  IADD3 R23, PT, PT, R25, R23, RZ ;  /* 0x0000001719177210 */ /* 0x000fe20007ffe0ff */
[----:B------:R-:W-:Y:S06]  /*0fb0*/  BRA `(.L_x_725) ;  /* 0x00000000000c7947 */ /* 0x000fec0003800000 */
.L_x_724:
[-C--:B------:R-:W-:Y:S02]  /*0fc0*/  IMAD R23, R5, R15.reuse, RZ ;  /* 0x0000000f05177224 */ /* 0x080fe400078e02ff */
[----:B------:R-:W-:-:S05]  /*0fd0*/  IMAD.WIDE.U32 R24, R4, R15, RZ ;  /* 0x0000000f04187225 */ /* 0x000fca00078e00ff */
[----:B------:R-:W-:-:S07]  /*0fe0*/  IADD3 R23, PT, PT, R25, R23, RZ ;  /* 0x0000001719177210 */ /* 0x000fce0007ffe0ff */
.L_x_725:
        /* <DEDUP_REMOVED lines=20> */
.L_x_726:
[----:B------:R-:W1:Y:S01]  /*1130*/  LDC R12, c[0x0][0x434] ;  /* 0x00010d00ff0c7b82 */ /* 0x000e620000000800 */
[----:B------:R-:W-:-:S04]  /*1140*/  IMAD R3, R201, UR24, R200 ;  /* 0x00000018c9037c24 */ /* 0x000fc8000f8e02c8 */
[----:B-1----:R-:W-:-:S03]  /*1150*/  IMAD R12, R3, R12, RZ ;  /* 0x0000000c030c7224 */ /* 0x002fc600078e02ff */
.L_x_727:
        /* <DEDUP_REMOVED lines=11> */
.L_x_728:
[----:B------:R-:W1:Y:S01]  /*1210*/  LDC R16, c[0x0][0x444] ;  /* 0x00011100ff107b82 */ /* 0x000e620000000800 */
[----:B------:R-:W-:-:S04]  /*1220*/  IMAD R3, R201, UR24, R200 ;  /* 0x00000018c9037c24 */ /* 0x000fc8000f8e02c8 */
[----:B-1----:R-:W-:-:S07]  /*1230*/  IMAD R16, R3, R16, RZ ;  /* 0x0000001003107224 */ /* 0x002fce00078e02ff */
.L_x_729:
[----:B------:R-:W1:Y:S01]  /*1240*/  LDCU.128 UR4, c[0x0][0x590] ;  /* 0x0000b200ff0477ac */ /* 0x000e620008000c00 */
[----:B------:R-:W2:Y:S01]  /*1250*/  LDC.64 R4, c[0x0][0x5f8] ;  /* 0x00017e00ff047b82 */ /* 0x000ea20000000a00 */
[----:B------:R-:W3:Y:S01]  /*1260*/  S2R R238, SR_TID.X ;  /* 0x0000000000ee7919 */ /* 0x000ee20000002100 */
[----:B------:R-:W-:Y:S01]  /*1270*/  IADD3 R28, P0, PT, R204, R20, RZ ;  /* 0x00000014cc1c7210 */ /* 0x000fe20007f1e0ff */
[----:B------:R-:W4:Y:S01]  /*1280*/  LDCU.64 UR10, c[0x0][0x3c8] ;  /* 0x00007900ff0a77ac */ /* 0x000f220008000a00 */
[----:B------:R-:W-:Y:S01]  /*1290*/  IMAD R21, R21, UR24, RZ ;  /* 0x0000001815157c24 */ /* 0x000fe2000f8e02ff */
[----:B------:R-:W-:Y:S01]  /*12a0*/  ISETP.NE.AND P3, PT, RZ, UR16, PT ;  /* 0x00000010ff007c0c */ /* 0x000fe2000bf65270 */
[----:B------:R-:W-:Y:S01]  /*12b0*/  IMAD R16, R11, 0x40, R16 ;  /* 0x000000400b107824 */ /* 0x000fe200078e0210 */
[----:B------:R-:W-:Y:S01]  /*12c0*/  IADD3 R218, PT, PT, R228, UR23, RZ ;  /* 0x00000017e4da7c10 */ /* 0x000fe2000fffe0ff */
[----:B------:R-:W5:Y:S01]  /*12d0*/  LDC.64 R2, c[0x0][0x3b0] ;  /* 0x0000ec00ff027b82 */ /* 0x000f620000000a00 */
[----:B------:R-:W-:Y:S01]  /*12e0*/  IMAD.X R29, RZ, RZ, R18, P0 ;  /* 0x000000ffff1d7224 */ /* 0x000fe200000e0612 */
[--C-:B------:R-:W-:Y:S01]  /*12f0*/  IADD3 R24, P1, P0, R26, R24, R25.reuse ;  /* 0x000000181a187210 */ /* 0x100fe2000783e019 */
[----:B------:R-:W4:Y:S01]  /*1300*/  LDCU.64 UR16, c[0x0][0x570] ;  /* 0x0000ae00ff1077ac */ /* 0x000f220008000a00 */
[----:B------:R-:W-:Y:S01]  /*1310*/  SHF.R.S32.HI R25, RZ, 0x1f, R25 ;  /* 0x0000001fff197819 */ /* 0x000fe20000011419 */
[----:B------:R-:W-:Y:S03]  /*1320*/  BSSY.RECONVERGENT B1, `(.L_x_719) ;  /* 0x0000720000017945 */ /* 0x000fe60003800200 */
[----:B------:R-:W-:Y:S01]  /*1330*/  IADD3.X R22, PT, PT, R22, R23, R25, P1, P0 ;  /* 0x0000001716167210 */ /* 0x000fe20000fe0419 */
[----:B-1----:R-:W-:Y:S01]  /*1340*/  IMAD R18, R19, UR4, RZ ;  /* 0x0000000413127c24 */ /* 0x002fe2000f8e02ff */
[----:B------:R-:W1:Y:S01]  /*1350*/  LDC.64 R246, c[0x0][0x420] ;  /* 0x00010800fff67b82 */ /* 0x000e620000000a00 */
[----:B------:R-:W-:Y:S01]  /*1360*/  IMAD.WIDE.U32 R28, R17, UR4, R28 ;  /* 0x00000004111c7c25 */ /* 0x000fe2000f8e001c */
[----:B------:R-:W-:-:S03]  /*1370*/  USHF.L.U64.HI UR27, UR4, 0x5, UR5 ;  /* 0x00000005041b7899 */ /* 0x000fc60008010205 */
[----:B------:R-:W-:Y:S02]  /*1380*/  IMAD R15, R17, UR5, R18 ;  /* 0x00000005110f7c24 */ /* 0x000fe4000f8e0212 */
[----:B--2---:R-:W-:-:S04]  /*1390*/  IMAD.WIDE.U32 R26, R4, UR18, RZ ;  /* 0x00000012041a7c25 */ /* 0x004fc8000f8e00ff */
[----:B------:R-:W-:Y:S01]  /*13a0*/  IMAD.MOV.U32 R18, RZ, RZ, R204 ;  /* 0x000000ffff127224 */ /* 0x000fe200078e00cc */
[----:B------:R-:W-:Y:S01]  /*13b0*/  SEL R26, R26, RZ, P3 ;  /* 0x000000ff1a1a7207 */ /* 0x000fe20001800000 */
[----:B------:R-:W-:Y:S02]  /*13c0*/  IMAD.IADD R29, R29, 0x1, R15 ;  /* 0x000000011d1d7824 */ /* 0x000fe400078e020f */
[-C--:B-----5:R-:W-:Y:S01]  /*13d0*/  IMAD R4, R19, R2.reuse, RZ ;  /* 0x0000000213047224 */ /* 0x0a0fe200078e02ff */
[----:B------:R-:W2:Y:S01]  /*13e0*/  LDC R15, c[0x0][0x508] ;  /* 0x00014200ff0f7b82 */ /* 0x000ea20000000800 */
[----:B------:R-:W-:Y:S01]  /*13f0*/  IMAD.MOV.U32 R19, RZ, RZ, RZ ;  /* 0x000000ffff137224 */ /* 0x000fe200078e00ff */
[----:B---3--:R-:W-:Y:S01]  /*1400*/  LOP3.LUT R238, R238, 0x1f, RZ, 0xc0, !PT ;  /* 0x0000001feeee7812 */ /* 0x008fe200078ec0ff */
[C---:B------:R-:W-:Y:S02]  /*1410*/  IMAD R4, R17.reuse, R3, R4 ;  /* 0x0000000311047224 */ /* 0x040fe400078e0204 */
[----:B------:R-:W-:-:S04]  /*1420*/  IMAD.WIDE.U32 R30, R17, R2, R18 ;  /* 0x00000002111e7225 */ /* 0x000fc800078e0012 */
[----:B------:R-:W-:Y:S01]  /*1430*/  IMAD.WIDE.U32 R28, R200, UR6, R28 ;  /* 0x00000006c81c7c25 */ /* 0x000fe2000f8e001c */
[----:B------:R-:W-:-:S03]  /*1440*/  IADD3 R30, P0, PT, R14, R30, RZ ;  /* 0x0000001e0e1e7210 */ /* 0x000fc60007f1e0ff */
[----:B------:R-:W-:Y:S01]  /*1450*/  IMAD R17, R203, R21, R238 ;  /* 0x00000015cb117224 */ /* 0x000fe200078e02ee */
[----:B------:R-:W-:Y:S01]  /*1460*/  IADD3.X R31, PT, PT, R13, R31, R4, P0, !PT ;  /* 0x0000001f0d1f7210 */ /* 0x000fe200007fe404 */
[C---:B------:R-:W-:Y:S01]  /*1470*/  IMAD R29, R200.reuse, UR7, R29 ;  /* 0x00000007c81d7c24 */ /* 0x040fe2000f8e021d */
[----:B------:R-:W3:Y:S01]  /*1480*/  LDCU.64 UR6, c[0x0][0x550] ;  /* 0x0000aa00ff0677ac */ /* 0x000ee20008000a00 */
[----:B------:R-:W-:Y:S01]  /*1490*/  IMAD R5, R5, UR18, R27 ;  /* 0x0000001205057c24 */ /* 0x000fe2000f8e021b */
[----:B------:R-:W-:Y:S01]  /*14a0*/  IADD3 R4, P1, P0, R17, R24, R26 ;  /* 0x0000001811047210 */ /* 0x000fe2000783e01a */
[C---:B----4-:R-:W-:Y:S01]  /*14b0*/  IMAD.WIDE.U32 R26, R200.reuse, UR10, R30 ;  /* 0x0000000ac81a7c25 */ /* 0x050fe2000f8e001e */
[----:B------:R-:W-:Y:S01]  /*14c0*/  SHF.R.S32.HI R17, RZ, 0x1f, R17 ;  /* 0x0000001fff117819 */ /* 0x000fe20000011411 */
[----:B------:R-:W4:Y:S01]  /*14d0*/  LDC.64 R24, c[0x0][0x5e8] ;  /* 0x00017a00ff187b82 */ /* 0x000f220000000a00 */
[----:B------:R-:W-:Y:S01]  /*14e0*/  SEL R5, R5, RZ, P3 ;  /* 0x000000ff05057207 */ /* 0x000fe20001800000 */
[----:B------:R-:W-:Y:S01]  /*14f0*/  IMAD R27, R200, UR11, R27 ;  /* 0x0000000bc81b7c24 */ /* 0x000fe2000f8e021b */
[----:B------:R-:W5:Y:S01]  /*1500*/  LDCU.64 UR10, c[0x0][0x380] ;  /* 0x00007000ff0a77ac */ /* 0x000f620008000a00 */
[----:B--2---:R-:W-:Y:S01]  /*1510*/  IADD3 R15, PT, PT, R218, -R15, -R235 ;  /* 0x8000000fda0f7210 */ /* 0x004fe20007ffe8eb */
[----:B------:R-:W-:Y:S01]  /*1520*/  IMAD.SHL.U32 R21, R21, 0x40, RZ ;  /* 0x0000004015157824 */ /* 0x000fe200078e00ff */
[----:B------:R-:W-:Y:S01]  /*1530*/  IADD3.X R5, PT, PT, R17, R22, R5, P1, P0 ;  /* 0x0000001611057210 */ /* 0x000fe20000fe0405 */
[----:B------:R-:W-:Y:S01]  /*1540*/  IMAD.WIDE.U32 R22, R206, UR4, R28 ;  /* 0x00000004ce167c25 */ /* 0x000fe2000f8e001c */
[----:B------:R-:W-:-:S02]  /*1550*/  SHF.R.S32.HI R14, RZ, 0x1f, R15 ;  /* 0x0000001fff0e7819 */ /* 0x000fc4000001140f */
[----:B------:R-:W-:Y:S01]  /*1560*/  IADD3 R4, P0, PT, R21, R4, RZ ;  /* 0x0000000415047210 */ /* 0x000fe20007f1e0ff */
[----:B------:R-:W-:Y:S01]  /*1570*/  IMAD R13, R206, UR5, R23 ;  /* 0x00000005ce0d7c24 */ /* 0x000fe2000f8e0217 */
[----:B------:R-:W-:Y:S01]  /*1580*/  LEA.HI R14, R14, R15, RZ, 0x6 ;  /* 0x0000000f0e0e7211 */ /* 0x000fe200078f30ff */
[----:B------:R-:W-:Y:S01]  /*1590*/  IMAD.WIDE.U32 R26, R206, R2, R26 ;  /* 0x00000002ce1a7225 */ /* 0x000fe200078e001a */
[C---:B---3--:R-:W-:Y:S01]  /*15a0*/  LEA R242, P1, R22.reuse, UR6, 0x1 ;  /* 0x0000000616f27c11 */ /* 0x048fe2000f8208ff */
[----:B------:R-:W-:Y:S01]  /*15b0*/  USHF.L.U32 UR6, UR4, 0x5, URZ ;  /* 0x0000000504067899 */ /* 0x000fe200080006ff */
[----:B------:R-:W-:Y:S02]  /*15c0*/  SHF.R.S32.HI R14, RZ, 0x6, R14 ;  /* 0x00000006ff0e7819 */ /* 0x000fe4000001140e */
[----:B------:R-:W-:Y:S01]  /*15d0*/  LEA.HI.X R243, R22, UR7, R13, 0x1, P1 ;  /* 0x0000000716f37c11 */ /* 0x000fe200088f0c0d */
[----:B------:R-:W-:Y:S01]  /*15e0*/  IMAD R13, R206, R3, R27 ;  /* 0x00000003ce0d7224 */ /* 0x000fe200078e021b */
[----:B------:R-:W-:-:S02]  /*15f0*/  VIMNMX R219, PT, PT, RZ, R14, !PT ;  /* 0x0000000effdb7248 */ /* 0x000fc40007fe0100 */
[----:B-----5:R-:W-:Y:S02]  /*1600*/  LEA R244, P1, R26, UR10, 0x1 ;  /* 0x0000000a1af47c11 */ /* 0x020fe4000f8208ff */
[----:B------:R-:W-:Y:S01]  /*1610*/  LEA.HI.X.SX32 R5, R21, R5, 0x1, P0 ;  /* 0x0000000515057211 */ /* 0x000fe200000f0eff */
[----:B----4-:R-:W-:Y:S01]  /*1620*/  IMAD.WIDE R222, R16, 0x4, R24 ;  /* 0x0000000410de7825 */ /* 0x010fe200078e0218 */
[----:B------:R-:W-:Y:S02]  /*1630*/  LEA.HI.X R245, R26, UR11, R13, 0x1, P1 ;  /* 0x0000000b1af57c11 */ /* 0x000fe400088f0c0d */
[----:B------:R-:W-:Y:S01]  /*1640*/  ISETP.GT.AND P1, PT, R232, R219, PT ;  /* 0x000000dbe800720c */ /* 0x000fe20003f24270 */
[----:B------:R-:W-:Y:S01]  /*1650*/  IMAD.SHL.U32 R13, R2, 0x20, RZ ;  /* 0x00000020020d7824 */ /* 0x000fe200078e00ff */
[----:B------:R-:W-:Y:S01]  /*1660*/  LEA R240, P0, R4, UR16, 0x2 ;  /* 0x0000001004f07c11 */ /* 0x000fe2000f8010ff */
[----:B------:R-:W-:Y:S01]  /*1670*/  IMAD.MOV.U32 R221, RZ, RZ, R223 ;  /* 0x000000ffffdd7224 */ /* 0x000fe200078e00df */
[----:B------:R-:W-:-:S02]  /*1680*/  SHF.L.U64.HI R3, R2, 0x5, R3 ;  /* 0x0000000502037819 */ /* 0x000fc40000010203 */
[----:B------:R-:W-:Y:S02]  /*1690*/  LEA.HI.X R241, R4, UR17, R5, 0x2, P0 ;  /* 0x0000001104f17c11 */ /* 0x000fe400080f1405 */
[----:B------:R-:W-:Y:S02]  /*16a0*/  LEA R5, R11, R12, 0x6 ;  /* 0x0000000c0b057211 */ /* 0x000fe400078e30ff */
[C---:B------:R-:W-:Y:S02]  /*16b0*/  IADD3 R4, P0, PT, R206.reuse, 0x20, RZ ;  /* 0x00000020ce047810 */ /* 0x040fe40007f1e0ff */
[----:B------:R-:W-:Y:S01]  /*16c0*/  IADD3 R2, PT, PT, R206, 0x20, RZ ;  /* 0x00000020ce027810 */ /* 0x000fe20007ffe0ff */
[----:B-1----:R-:W-:-:S04]  /*16d0*/  IMAD.WIDE R246, R5, 0x4, R246 ;  /* 0x0000000405f67825 */ /* 0x002fc800078e02f6 */
[----:B------:R-:W-:Y:S01]  /*16e0*/  IMAD.X R5, RZ, RZ, RZ, P0 ;  /* 0x000000ffff057224 */ /* 0x000fe200000e06ff */
[----:B------:R-:W-:Y:S06]  /*16f0*/  @P1 BRA `(.L_x_730) ;  /* 0x0000000400ec1947 */ /* 0x000fec0003800000 */
        /* <DEDUP_REMOVED lines=11> */
.L_x_731:
[----:B------:R-:W1:Y:S01]  /*17b0*/  LDCU.64 UR10, c[0x0][0x5c0] ;  /* 0x0000b800ff0a77ac */ /* 0x000e620008000a00 */
[----:B------:R-:W-:-:S05]  /*17c0*/  IADD3 R0, PT, PT, R234, R237, RZ ;  /* 0x000000edea007210 */ /* 0x000fca0007ffe0ff */
[C---:B-1----:R-:W-:Y:S02]  /*17d0*/  IMAD R3, R0.reuse, UR11, RZ ;  /* 0x0000000b00037c24 */ /* 0x042fe4000f8e02ff */
[----:B------:R-:W-:-:S05]  /*17e0*/  IMAD.WIDE.U32 R6, R0, UR10, RZ ;  /* 0x0000000a00067c25 */ /* 0x000fca000f8e00ff */
[----:B------:R-:W-:Y:S02]  /*17f0*/  IADD3 R0, PT, PT, R7, R3, RZ ;  /* 0x0000000307007210 */ /* 0x000fe40007ffe0ff */
.L_x_732:
        /* <DEDUP_REMOVED lines=11> */
.L_x_733:
[----:B------:R-:W1:Y:S01]  /*18b0*/  LDCU.64 UR6, c[0x0][0x5c8] ;  /* 0x0000b900ff0677ac */ /* 0x000e620008000a00 */
[----:B------:R-:W-:-:S05]  /*18c0*/  IADD3 R234, PT, PT, R234, R237, RZ ;  /* 0x000000edeaea7210 */ /* 0x000fca0007ffe0ff */
[C---:B-1----:R-:W-:Y:S02]  /*18d0*/  IMAD R7, R234.reuse, UR7, RZ ;  /* 0x00000007ea077c24 */ /* 0x042fe4000f8e02ff */
[----:B------:R-:W-:-:S05]  /*18e0*/  IMAD.WIDE.U32 R8, R234, UR6, RZ ;  /* 0x00000006ea087c25 */ /* 0x000fca000f8e00ff */
[----:B------:R-:W-:-:S07]  /*18f0*/  IADD3 R7, PT, PT, R9, R7, RZ ;  /* 0x0000000709077210 */ /* 0x000fce0007ffe0ff */
.L_x_734:
        /* <DEDUP_REMOVED lines=9> */
[----:B------:R-:W-:Y:S01]  /*1990*/  IADD3 R10, P0, PT, R6, R10, RZ ;  /* 0x0000000a060a7210 */ /* 0x000fe20007f1e0ff */
[----:B------:R-:W-:-:S04]  /*19a0*/  IMAD.U32 R3, RZ, RZ, UR6 ;  /* 0x00000006ff037e24 */ /* 0x000fc8000f8e00ff */
[----:B------:R-:W-:-:S03]  /*19b0*/  IADD3.X R11, PT, PT, R0, UR12, R11, P0, !PT ;  /* 0x0000000c000b7c10 */ /* 0x000fc600087fe40b */
        /* <DEDUP_REMOVED lines=17> */
.L_x_736:
[----:B------:R-:W-:Y:S05]  /*1ad0*/  BSYNC.RECONVERGENT B0 ;  /* 0x0000000000007941 */ /* 0x000fea0003800200 */
.L_x_735:
[----:B------:R-:W-:Y:S04]  /*1ae0*/  BSSY.RECONVERGENT B0, `(.L_x_737) ;  /* 0x0000012000007945 */ /* 0x000fe80003800200 */
[----:B------:R-:W-:Y:S05]  /*1af0*/  @P4 BRA `(.L_x_738) ;  /* 0x0000000000404947 */ /* 0x000fea0003800000 */
[----:B------:R-:W2:Y:S01]  /*1b00*/  LDCU UR12, c[0x0][0x440] ;  /* 0x00008800ff0c77ac */ /* 0x000ea20008000800 */
[----:B-1----:R-:W-:Y:S01]  /*1b10*/  MOV R13, R9 ;  /* 0x00000009000d7202 */ /* 0x002fe20000000f00 */
[----:B------:R-:W-:Y:S01]  /*1b20*/  IMAD R11, R5, UR10, RZ ;  /* 0x0000000a050b7c24 */ /* 0x000fe2000f8e02ff */
[----:B------:R-:W1:Y:S01]  /*1b30*/  LDCU.64 UR4, c[0x0][0x560] ;  /* 0x0000ac00ff0477ac */ /* 0x000e620008000a00 */
[----:B------:R-:W-:Y:S02]  /*1b40*/  IMAD.MOV.U32 R12, RZ, RZ, R10 ;  /* 0x000000ffff0c7224 */ /* 0x000fe400078e000a */
        /* <DEDUP_REMOVED lines=11> */
.L_x_738:
[----:B------:R-:W-:Y:S05]  /*1c00*/  BSYNC.RECONVERGENT B0 ;  /* 0x0000000000007941 */ /* 0x000fea0003800200 */
.L_x_737:
        /* <DEDUP_REMOVED lines=11> */
[----:B------:R-:W-:Y:S01]  /*1cc0*/  IMAD.MOV.U32 R2, RZ, RZ, R8 ;  /* 0x000000ffff027224 */ /* 0x000fe200078e0008 */
[----:B------:R-:W4:Y:S03]  /*1cd0*/  LDCU.64 UR4, c[0x0][0x568] ;  /* 0x0000ad00ff0477ac */ /* 0x000f260008000a00 */
[----:B--2---:R-:W-:-:S04]  /*1ce0*/  IMAD.WIDE.U32 R10, R206, UR6, R2 ;  /* 0x00000006ce0a7c25 */ /* 0x004fc8000f8e0002 */
        /* <DEDUP_REMOVED lines=9> */
.L_x_740:
[----:B------:R-:W-:Y:S05]  /*1d80*/  BSYNC.RECONVERGENT B0 ;  /* 0x0000000000007941 */ /* 0x000fea0003800200 */
.L_x_739:
[----:B------:R-:W-:Y:S05]  /*1d90*/  @P4 BRA `(.L_x_741) ;  /* 0x0000006400e04947 */ /* 0x000fea0003800000 */
[----:B------:R-:W4:Y:S01]  /*1da0*/  LDCU UR10, c[0x0][0x440] ;  /* 0x00008800ff0a77ac */ /* 0x000f220008000800 */
[----:B------:R-:W-:Y:S02]  /*1db0*/  IMAD R5, R5, UR6, RZ ;  /* 0x0000000605057c24 */ /* 0x000fe4000f8e02ff */
[----:B------:R-:W-:Y:S01]  /*1dc0*/  IMAD.MOV.U32 R2, RZ, RZ, R8 ;  /* 0x000000ffff027224 */ /* 0x000fe200078e0008 */
[----:B------:R-:W5:Y:S01]  /*1dd0*/  LDCU.64 UR4, c[0x0][0x568] ;  /* 0x0000ad00ff0477ac */ /* 0x000f620008000a00 */
[C---:B------:R-:W-:Y:S02]  /*1de0*/  IMAD R5, R4.reuse, UR7, R5 ;  /* 0x0000000704057c24 */ /* 0x040fe4000f8e0205 */
[----:B------:R-:W-:-:S04]  /*1df0*/  IMAD.WIDE.U32 R2, R4, UR6, R2 ;  /* 0x0000000604027c25 */ /* 0x000fc8000f8e0002 */
[----:B------:R-:W-:Y:S01]  /*1e00*/  IMAD.IADD R5, R3, 0x1, R5 ;  /* 0x0000000103057824 */ /* 0x000fe200078e0205 */
[----:B----4-:R-:W-:Y:S02]  /*1e10*/  ISETP.GE.AND P1, PT, R204, UR10, PT ;  /* 0x0000000acc007c0c */ /* 0x010fe4000bf26270 */
[----:B------:R-:W-:Y:S02]  /*1e20*/  ISETP.GE.AND P0, PT, R210, UR10, PT ;  /* 0x0000000ad2007c0c */ /* 0x000fe4000bf06270 */
[----:B-----5:R-:W-:-:S04]  /*1e30*/  LEA R4, P2, R2, UR4, 0x1 ;  /* 0x0000000402047c11 */ /* 0x020fc8000f8408ff */
[----:B------:R-:W-:-:S05]  /*1e40*/  LEA.HI.X R5, R2, UR5, R5, 0x1, P2 ;  /* 0x0000000502057c11 */ /* 0x000fca00090f0c05 */
[----:B------:R4:W-:Y:S04]  /*1e50*/  @!P1 STG.E.128 desc[UR20][R4.64], RZ ;  /* 0x000000ff04009986 */ /* 0x0009e8000c101d14 */
[----:B------:R4:W-:Y:S01]  /*1e60*/  @!P0 STG.E.128 desc[UR20][R4.64+0x80], RZ ;  /* 0x000080ff04008986 */ /* 0x0009e2000c101d14 */
[----:B------:R-:W-:-:S13]  /*1e70*/  ISETP.GE.AND P0, PT, R207, UR10, PT ;  /* 0x0000000acf007c0c */ /* 0x000fda000bf06270 */
[----:B------:R-:W-:Y:S05]  /*1e80*/  @P0 BRA `(.L_x_741) ;  /* 0x0000006400a40947 */ /* 0x000fea0003800000 */
[----:B------:R1:W-:Y:S01]  /*1e90*/  STG.E.128 desc[UR20][R4.64+0x100], RZ ;  /* 0x000100ff04007986 */ /* 0x0003e2000c101d14 */
[----:B------:R-:W-:Y:S05]  /*1ea0*/  BRA `(.L_x_741) ;  /* 0x00000064009c7947 */ /* 0x000fea0003800000 */
.L_x_730:
        /* <DEDUP_REMOVED lines=28> */
.L_x_744:
[----:B------:R2:W-:Y:S01]  /*2070*/  STS.128 [R213+0x10000], RZ ;  /* 0x010000ffd5007388 */ /* 0x0005e20000000c00 */
[----:B------:R-:W-:Y:S05]  /*2080*/  BRA `(.L_x_745) ;  /* 0x00000000000c7947 */ /* 0x000fea0003800000 */
.L_x_743:
[----:B------:R1:W-:Y:S04]  /*2090*/  STS.128 [R213+0xc000], RZ ;  /* 0x00c000ffd5007388 */ /* 0x0003e80000000c00 */
[----:B------:R1:W-:Y:S04]  /*20a0*/  STS.128 [R213+0xe000], RZ ;  /* 0x00e000ffd5007388 */ /* 0x0003e80000000c00 */
[----:B------:R1:W-:Y:S02]  /*20b0*/  STS.128 [R213+0x10000], RZ ;  /* 0x010000ffd5007388 */ /* 0x0003e40000000c00 */
.L_x_745:
[----:B------:R-:W-:Y:S05]  /*20c0*/  BSYNC.RECONVERGENT B0 ;  /* 0x0000000000007941 */ /* 0x000fea0003800200 */
.L_x_742:
        /* <DEDUP_REMOVED lines=31> */
.L_x_748:
[----:B------:R1:W-:Y:S02]  /*22c0*/  STS.128 [R213+0x11000], RZ ;  /* 0x011000ffd5007388 */ /* 0x0003e40000000c00 */
.L_x_747:
[----:B------:R-:W-:Y:S05]  /*22d0*/  BSYNC.RECONVERGENT B0 ;  /* 0x0000000000007941 */ /* 0x000fea0003800200 */
.L_x_746:
        /* <DEDUP_REMOVED lines=23> */
.L_x_751:
[----:B------:R1:W-:Y:S01]  /*2450*/  STS.128 [R231+0x4000], RZ ;  /* 0x004000ffe7007388 */ /* 0x0003e20000000c00 */
[----:B------:R-:W-:Y:S05]  /*2460*/  BRA `(.L_x_752) ;  /* 0x00000000000c7947 */ /* 0x000fea0003800000 */
.L_x_750:
[----:B------:R1:W-:Y:S04]  /*2470*/  STS.128 [R231], RZ ;  /* 0x000000ffe7007388 */ /* 0x0003e80000000c00 */
[----:B------:R1:W-:Y:S04]  /*2480*/  STS.128 [R231+0x2000], RZ ;  /* 0x002000ffe7007388 */ /* 0x0003e80000000c00 */
[----:B------:R1:W-:Y:S02]  /*2490*/  STS.128 [R231+0x4000], RZ ;  /* 0x004000ffe7007388 */ /* 0x0003e40000000c00 */
.L_x_752:
[----:B------:R-:W-:Y:S05]  /*24a0*/  BSYNC.RECONVERGENT B0 ;  /* 0x0000000000007941 */ /* 0x000fea0003800200 */
.L_x_749:
[----:B------:R1:W-:Y:S01]  /*24b0*/  @P3 STS.128 [R231+0x1000], RZ ;  /* 0x001000ffe7003388 */ /* 0x0003e20000000c00 */
[----:B------:R-:W-:Y:S03]  /*24c0*/  BSSY.RECONVERGENT B0, `(.L_x_753) ;  /* 0x000001b000007945 */ /* 0x000fe60003800200 */
        /* <DEDUP_REMOVED lines=25> */
.L_x_755:
[----:B------:R1:W-:Y:S02]  /*2660*/  STS.128 [R231+0x5000], RZ ;  /* 0x005000ffe7007388 */ /* 0x0003e40000000c00 */
.L_x_754:
[----:B------:R-:W-:Y:S05]  /*2670*/  BSYNC.RECONVERGENT B0 ;  /* 0x0000000000007941 */ /* 0x000fea0003800200 */
.L_x_753:
[CC--:B------:R-:W-:Y:S01]  /*2680*/  ISETP.GE.AND P1, PT, R202.reuse, R11.reuse, PT ;  /* 0x0000000bca00720c */ /* 0x0c0fe20003f26270 */
[----:B-1----:R-:W-:Y:S01]  /*2690*/  VIADD R12, R202, 0x8 ;  /* 0x00000008ca0c7836 */ /* 0x002fe20000000000 */
[----:B------:R-:W1:Y:S01]  /*26a0*/  LDCU.64 UR4, c[0x0][0x3d0] ;  /* 0x00007a00ff0477ac */ /* 0x000e620008000a00 */
[----:B------:R-:W-:Y:S01]  /*26b0*/  IMAD.MOV.U32 R230, RZ, RZ, 0x7f800000 ;  /* 0x7f800000ffe67424 */ /* 0x000fe200078e00ff */
[----:B------:R-:W-:Y:S02]  /*26c0*/  MOV R229, 0x7f800000 ;  /* 0x7f80000000e57802 */ /* 0x000fe40000000f00 */
[----:B------:R-:W-:Y:S01]  /*26d0*/  ISETP.GE.AND P0, PT, R12, R11, PT ;  /* 0x0000000b0c00720c */ /* 0x000fe20003f06270 */
[----:B------:R-:W-:-:S06]  /*26e0*/  IMAD.WIDE.U32 R12, R202, 0x4, R246 ;  /* 0x00000004ca0c7825 */ /* 0x000fcc00078e00f6 */
[----:B------:R2:W5:Y:S01]  /*26f0*/  @!P1 LDG.E R230, desc[UR20][R12.64] ;  /* 0x000000140ce69981 */ /* 0x000562000c1e1900 */
[----:B------:R-:W-:Y:S01]  /*2700*/  IMAD.U32 R3, RZ, RZ, UR14 ;  /* 0x0000000eff037e24 */ /* 0x000fe2000f8e00ff */
[----:B------:R-:W-:Y:S01]  /*2710*/  UIMAD UR7, UR22, UR14, URZ ;  /* 0x0000000e160772a4 */ /* 0x000fe2000f8e02ff */
[----:B------:R-:W-:Y:S02]  /*2720*/  IADD3 R217, PT, PT, R235, -UR23, RZ ;  /* 0x80000017ebd97c10 */ /* 0x000fe4000fffe0ff */
[----:B------:R-:W-:Y:S01]  /*2730*/  IMAD.WIDE.U32 R14, R3, UR23, R18 ;  /* 0x00000017030e7c25 */ /* 0x000fe2000f8e0012 */
[----:B------:R-:W-:Y:S01]  /*2740*/  UIMAD UR7, UR23, UR15, UR7 ;  /* 0x0000000f170772a4 */ /* 0x000fe2000f8e0207 */
[----:B------:R2:W5:Y:S01]  /*2750*/  @!P0 LDG.E R229, desc[UR20][R12.64+0x20] ;  /* 0x000020140ce58981 */ /* 0x000562000c1e1900 */
[----:B------:R-:W-:Y:S01]  /*2760*/  ISETP.GE.AND P4, PT, R206, R217, PT ;  /* 0x000000d9ce00720c */ /* 0x000fe20003f86270 */
[----:B-1----:R-:W-:Y:S01]  /*2770*/  IMAD R3, R0, UR4, RZ ;  /* 0x0000000400037c24 */ /* 0x002fe2000f8e02ff */
[----:B------:R-:W-:Y:S01]  /*2780*/  IADD3 R10, P0, PT, R10, R14, RZ ;  /* 0x0000000e0a0a7210 */ /* 0x000fe20007f1e0ff */
[----:B------:R-:W-:Y:S02]  /*2790*/  BSSY.RECONVERGENT B0, `(.L_x_756) ;  /* 0x0000026000007945 */ /* 0x000fe40003800200 */
[----:B------:R-:W-:Y:S01]  /*27a0*/  IMAD R3, R6, UR5, R3 ;  /* 0x0000000506037c24 */ /* 0x000fe2000f8e0203 */
[----:B------:R-:W-:-:S03]  /*27b0*/  IADD3.X R11, PT, PT, R9, UR7, R15, P0, !PT ;  /* 0x00000007090b7c10 */ /* 0x000fc600087fe40f */
[----:B------:R-:W-:-:S05]  /*27c0*/  IMAD.WIDE.U32 R10, R6, UR4, R10 ;  /* 0x00000004060a7c25 */ /* 0x000fca000f8e000a */
[----:B------:R-:W-:Y:S01]  /*27d0*/  IADD3 R3, PT, PT, R11, R3, RZ ;  /* 0x000000030b037210 */ /* 0x000fe20007ffe0ff */
[----:B------:R-:W-:Y:S06]  /*27e0*/  @P4 BRA `(.L_x_757) ;  /* 0x0000000000744947 */ /* 0x000fec0003800000 */
[----:B------:R-:W1:Y:S01]  /*27f0*/  LDCU UR7, c[0x0][0x440] ;  /* 0x00008800ff0777ac */ /* 0x000e620008000800 */
[----:B--2---:R-:W-:Y:S02]  /*2800*/  IMAD.MOV.U32 R12, RZ, RZ, R10 ;  /* 0x000000ffff0c7224 */ /* 0x004fe400078e000a */
        /* <DEDUP_REMOVED lines=25> */
.L_x_758:
[----:B------:R2:W-:Y:S01]  /*29a0*/  STS.128 [R213+0x16000], RZ ;  /* 0x016000ffd5007388 */ /* 0x0005e20000000c00 */
[----:B------:R-:W-:Y:S05]  /*29b0*/  BRA `(.L_x_759) ;  /* 0x00000000000c7947 */ /* 0x000fea0003800000 */
.L_x_757:
[----:B------:R1:W-:Y:S04]  /*29c0*/  STS.128 [R213+0x12000], RZ ;  /* 0x012000ffd5007388 */ /* 0x0003e80000000c00 */
[----:B------:R1:W-:Y:S04]  /*29d0*/  STS.128 [R213+0x14000], RZ ;  /* 0x014000ffd5007388 */ /* 0x0003e80000000c00 */
[----:B------:R1:W-:Y:S02]  /*29e0*/  STS.128 [R213+0x16000], RZ ;  /* 0x016000ffd5007388 */ /* 0x0003e40000000c00 */
.L_x_759:
[----:B------:R-:W-:Y:S05]  /*29f0*/  BSYNC.RECONVERGENT B0 ;  /* 0x0000000000007941 */ /* 0x000fea0003800200 */
.L_x_756:
        /* <DEDUP_REMOVED lines=34> */
.L_x_762:
[----:B------:R3:W-:Y:S02]  /*2c20*/  STS.128 [R213+0x17000], RZ ;  /* 0x017000ffd5007388 */ /* 0x0007e40000000c00 */
.L_x_761:
[----:B------:R-:W-:Y:S05]  /*2c30*/  BSYNC.RECONVERGENT B0 ;  /* 0x0000000000007941 */ /* 0x000fea0003800200 */
.L_x_760:
[----:B------:R-:W4:Y:S01]  /*2c40*/  LDCU.64 UR4, c[0x0][0x3d8] ;  /* 0x00007b00ff0477ac */ /* 0x000f220008000a00 */
[----:B------:R-:W-:Y:S01]  /*2c50*/  MOV R3, UR12 ;  /* 0x0000000c00037c02 */ /* 0x000fe20008000f00 */
[----:B------:R-:W-:Y:S01]  /*2c60*/  BSSY.RECONVERGENT B0, `(.L_x_763) ;  /* 0x000002a000007945 */ /* 0x000fe20003800200 */
[----:B------:R-:W-:-:S03]  /*2c70*/  UIMAD UR7, UR22, UR12, URZ ;  /* 0x0000000c160772a4 */ /* 0x000fc6000f8e02ff */
[----:B--23--:R-:W-:Y:S01]  /*2c80*/  IMAD.WIDE.U32 R10, R3, UR23, R18 ;  /* 0x00000017030a7c25 */ /* 0x00cfe2000f8e0012 */
[----:B------:R-:W-:Y:S02]  /*2c90*/  UIMAD UR7, UR23, UR13, UR7 ;  /* 0x0000000d170772a4 */ /* 0x000fe4000f8e0207 */
[----:B-1----:R-:W-:-:S04]  /*2ca0*/  IADD3 R12, P1, PT, R8, R10, RZ ;  /* 0x0000000a080c7210 */ /* 0x002fc80007f3e0ff */
[----:B------:R-:W-:Y:S01]  /*2cb0*/  IADD3.X R13, PT, PT, R7, UR7, R11, P1, !PT ;  /* 0x00000007070d7c10 */ /* 0x000fe20008ffe40b */
[----:B----4-:R-:W-:Y:S02]  /*2cc0*/  IMAD R3, R0, UR4, RZ ;  /* 0x0000000400037c24 */ /* 0x010fe4000f8e02ff */
[----:B------:R-:W-:-:S04]  /*2cd0*/  IMAD.WIDE.U32 R12, R6, UR4, R12 ;  /* 0x00000004060c7c25 */ /* 0x000fc8000f8e000c */
[----:B------:R-:W-:-:S05]  /*2ce0*/  IMAD R7, R6, UR5, R3 ;  /* 0x0000000506077c24 */ /* 0x000fca000f8e0203 */
[----:B------:R-:W-:Y:S01]  /*2cf0*/  IADD3 R7, PT, PT, R13, R7, RZ ;  /* 0x000000070d077210 */ /* 0x000fe20007ffe0ff */
[----:B------:R-:W-:Y:S06]  /*2d00*/  @P4 BRA `(.L_x_764) ;  /* 0x0000000000704947 */ /* 0x000fec0003800000 */
[----:B------:R-:W1:Y:S01]  /*2d10*/  LDCU UR7, c[0x0][0x440] ;  /* 0x00008800ff0777ac */ /* 0x000e620008000800 */
[----:B------:R-:W-:Y:S01]  /*2d20*/  IMAD.MOV.U32 R6, RZ, RZ, R12 ;  /* 0x000000ffff067224 */ /* 0x000fe200078e000c */
[----:B------:R-:W2:Y:S03]  /*2d30*/  LDCU.64 UR4, c[0x0][0x390] ;  /* 0x00007200ff0477ac */ /* 0x000ea60008000a00 */
        /* <DEDUP_REMOVED lines=23> */
.L_x_765:
[----:B------:R3:W-:Y:S01]  /*2eb0*/  STS.128 [R213+0x1c000], RZ ;  /* 0x01c000ffd5007388 */ /* 0x0007e20000000c00 */
[----:B------:R-:W-:Y:S05]  /*2ec0*/  BRA `(.L_x_766) ;  /* 0x00000000000c7947 */ /* 0x000fea0003800000 */
.L_x_764:
[----:B------:R4:W-:Y:S04]  /*2ed0*/  STS.128 [R213+0x18000], RZ ;  /* 0x018000ffd5007388 */ /* 0x0009e80000000c00 */
[----:B------:R4:W-:Y:S04]  /*2ee0*/  STS.128 [R213+0x1a000], RZ ;  /* 0x01a000ffd5007388 */ /* 0x0009e80000000c00 */
[----:B------:R4:W-:Y:S02]  /*2ef0*/  STS.128 [R213+0x1c000], RZ ;  /* 0x01c000ffd5007388 */ /* 0x0009e40000000c00 */
.L_x_766:
[----:B------:R-:W-:Y:S05]  /*2f00*/  BSYNC.RECONVERGENT B0 ;  /* 0x0000000000007941 */ /* 0x000fea0003800200 */
.L_x_763:
[----:B------:R-:W1:Y:S01]  /*2f10*/  LDC.64 R16, c[0x0][0x528] ;  /* 0x00014a00ff107b82 */ /* 0x000e620000000a00 */
[----:B------:R-:W-:Y:S01]  /*2f20*/  IMAD R9, R201, UR24, R200 ;  /* 0x00000018c9097c24 */ /* 0x000fe2000f8e02c8 */
[----:B------:R-:W1:Y:S01]  /*2f30*/  LDCU UR7, c[0x0][0x440] ;  /* 0x00008800ff0777ac */ /* 0x000e620008000800 */
[----:B------:R-:W1:Y:S01]  /*2f40*/  LDCU UR10, c[0x0][0x3e0] ;  /* 0x00007c00ff0a77ac */ /* 0x000e620008000800 */
[----:B------:R-:W1:Y:S02]  /*2f50*/  LDCU UR11, c[0x0][0x45c] ;  /* 0x00008b80ff0b77ac */ /* 0x000e640008000800 */
[----:B-1----:R-:W3:Y:S04]  /*2f60*/  LDG.E.64 R14, desc[UR20][R16.64+0x8] ;  /* 0x00000814100e7981 */ /* 0x002ee8000c1e1b00 */
[----:B--2---:R1:W5:Y:S01]  /*2f70*/  LDG.E.64 R2, desc[UR20][R16.64] ;  /* 0x0000001410027981 */ /* 0x004362000c1e1b00 */
[----:B------:R-:W-:Y:S01]  /*2f80*/  IMAD.SHL.U32 R9, R9, 0x20, RZ ;  /* 0x0000002009097824 */ /* 0x000fe200078e00ff */
[----:B------:R-:W-:Y:S01]  /*2f90*/  IADD3 R11, PT, PT, R233, R202, R235 ;  /* 0x000000cae90b7210 */ /* 0x000fe20007ffe0eb */
[----:B------:R-:W-:Y:S01]  /*2fa0*/  BSSY.RECONVERGENT B0, `(.L_x_767) ;  /* 0x0000023000007945 */ /* 0x000fe20003800200 */
[----:B------:R1:W-:Y:S02]  /*2fb0*/  @P0 STS.128 [R213+0x19000], RZ ;  /* 0x019000ffd5000388 */ /* 0x0003e40000000c00 */
[----:B------:R-:W-:Y:S01]  /*2fc0*/  SHF.R.S32.HI R224, RZ, 0x1f, R9 ;  /* 0x0000001fffe07819 */ /* 0x000fe20000011409 */
[----:B------:R-:W-:Y:S01]  /*2fd0*/  IMAD.IADD R228, R11, 0x1, -R228 ;  /* 0x000000010be47824 */ /* 0x000fe200078e0ae4 */
[----:B------:R1:W-:Y:S04]  /*2fe0*/  @P0 STS.128 [R213+0x1b000], RZ ;  /* 0x01b000ffd5000388 */ /* 0x0003e80000000c00 */
[----:B------:R1:W-:Y:S01]  /*2ff0*/  @P0 STS.128 [R213+0x1d000], RZ ;  /* 0x01d000ffd5000388 */ /* 0x0003e20000000c00 */
[----:B---3--:R-:W-:Y:S01]  /*3000*/  IADD3 R238, P4, P3, R9, R14, R238 ;  /* 0x0000000e09ee7210 */ /* 0x008fe20007b9e0ee */
[----:B-1----:R-:W-:-:S12]  /*3010*/  @P0 BRA `(.L_x_768) ;  /* 0x00000000006c0947 */ /* 0x002fd80003800000 */
[----:B------:R-:W1:Y:S01]  /*3020*/  LDCU UR14, c[0x0][0x440] ;  /* 0x00008800ff0e77ac */ /* 0x000e620008000800 */
[----:B------:R-:W-:Y:S02]  /*3030*/  IMAD R5, R5, UR12, RZ ;  /* 0x0000000c05057c24 */ /* 0x000fe4000f8e02ff */
[----:B------:R-:W-:Y:S01]  /*3040*/  IMAD.MOV.U32 R6, RZ, RZ, R12 ;  /* 0x000000ffff067224 */ /* 0x000fe200078e000c */
[----:B------:R-:W2:Y:S01]  /*3050*/  LDCU.64 UR4, c[0x0][0x390] ;  /* 0x00007200ff0477ac */ /* 0x000ea20008000a00 */
[C---:B------:R-:W-:Y:S02]  /*3060*/  IMAD R5, R4.reuse, UR13, R5 ;  /* 0x0000000d04057c24 */ /* 0x040fe4000f8e0205 */
[----:B------:R-:W-:-:S04]  /*3070*/  IMAD.WIDE.U32 R6, R4, UR12, R6 ;  /* 0x0000000c04067c25 */ /* 0x000fc8000f8e0006 */
[----:B------:R-:W-:Y:S01]  /*3080*/  IMAD.IADD R5, R7, 0x1, R5 ;  /* 0x0000000107057824 */ /* 0x000fe200078e0205 */
[----:B-1----:R-:W-:Y:S02]  /*3090*/  ISETP.GE.AND P2, PT, R204, UR14, PT ;  /* 0x0000000ecc007c0c */ /* 0x002fe4000bf46270 */
[----:B------:R-:W-:Y:S02]  /*30a0*/  ISETP.GE.AND P1, PT, R210, UR14, PT ;  /* 0x0000000ed2007c0c */ /* 0x000fe4000bf26270 */
[C---:B--2---:R-:W-:Y:S02]  /*30b0*/  LEA R4, P5, R6.reuse, UR4, 0x1 ;  /* 0x0000000406047c11 */ /* 0x044fe4000f8a08ff */
[----:B------:R-:W-:Y:S02]  /*30c0*/  ISETP.GE.AND P0, PT, R207, UR14, PT ;  /* 0x0000000ecf007c0c */ /* 0x000fe4000bf06270 */
        /* <DEDUP_REMOVED lines=15> */
[----:B------:R1:W-:Y:S02]  /*31c0*/  @P0 STS.128 [R213+0x1d000], RZ ;  /* 0x01d000ffd5000388 */ /* 0x0003e40000000c00 */
.L_x_768:
[----:B------:R-:W-:Y:S05]  /*31d0*/  BSYNC.RECONVERGENT B0 ;  /* 0x0000000000007941 */ /* 0x000fea0003800200 */
.L_x_767:
[----:B------:R-:W2:Y:S01]  /*31e0*/  S2R R216, SR_TID.X ;  /* 0x0000000000d87919 */ /* 0x000ea20000002100 */
[----:B------:R-:W3:Y:S01]  /*31f0*/  LDC R215, c[0x0][0x44c] ;  /* 0x00011300ffd77b82 */ /* 0x000ee20000000800 */
[----:B------:R-:W4:Y:S01]  /*3200*/  LDCU UR5, c[0x0][0x590] ;  /* 0x0000b200ff0577ac */ /* 0x000f220008000800 */
[----:B-----5:R-:W-:Y:S01]  /*3210*/  R2UR UR12, R3 ;  /* 0x00000000030c72ca */ /* 0x020fe200000e0000 */
[----:B------:R-:W0:Y:S01]  /*3220*/  LDGDEPBAR ;  /* 0x00000000000079af */ /* 0x000e220000000000 */
[----:B------:R-:W-:Y:S01]  /*3230*/  R2UR UR13, R2 ;  /* 0x00000000020d72ca */ /* 0x000fe200000e0000 */
[----:B------:R-:W-:Y:S01]  /*3240*/  IMAD.IADD R0, R193, 0x1, R194 ;  /* 0x00000001c1007824 */ /* 0x000fe200078e02c2 */
[----:B------:R-:W-:Y:S01]  /*3250*/  LOP3.LUT R227, R203, 0x3, RZ, 0xc0, !PT ;  /* 0x00000003cbe37812 */ /* 0x000fe200078ec0ff */
[----:B------:R-:W-:Y:S01]  /*3260*/  IMAD.IADD R3, R193, 0x1, R192 ;  /* 0x00000001c1037824 */ /* 0x000fe200078e02c0 */
[----:B------:R-:W-:Y:S01]  /*3270*/  IADD3.X R224, PT, PT, R224, R15, RZ, P4, P3 ;  /* 0x0000000fe0e07210 */ /* 0x000fe200027e64ff */
[--C-:B------:R-:W-:Y:S01]  /*3280*/  IMAD.IADD R190, R198, 0x1, R188.reuse ;  /* 0x00000001c6be7824 */ /* 0x100fe200078e02bc */
[----:B------:R-:W-:Y:S01]  /*3290*/  IADD3 R218, PT, PT, R218, 0x40, -R235 ;  /* 0x00000040dada7810 */ /* 0x000fe20007ffe8eb */
        /* <DEDUP_REMOVED lines=8> */
[--C-:B------:R-:W-:Y:S01]  /*3320*/  IMAD.IADD R186, R198, 0x1, R187.reuse ;  /* 0x00000001c6ba7824 */ /* 0x100fe200078e02bb */
        /* <DEDUP_REMOVED lines=44> */
[----:B------:R-:W-:Y:S01]  /*35f0*/  CS2R R20, SRZ ;  /* 0x0000000000147805 */ /* 0x000fe2000001ff00 */
[----:B------:R-:W-:Y:S01]  /*3600*/  IMAD R227, R232, 0x4, R227 ;  /* 0x00000004e8e37824 */ /* 0x000fe200078e02e3 */
[----:B--2---:R-:W-:Y:S01]  /*3610*/  SHF.R.U32.HI R225, RZ, 0x7, R216 ;  /* 0x00000007ffe17819 */ /* 0x004fe200000116d8 */
[----:B------:R-:W-:Y:S01]  /*3620*/  IMAD.IADD R197, R0, 0x1, R187 ;  /* 0x0000000100c57824 */ /* 0x000fe200078e02bb */
[----:B------:R-:W2:Y:S01]  /*3630*/  LDCU.U8 UR4, c[0x0][0x4f8] ;  /* 0x00009f00ff0477ac */ /* 0x000ea20008000000 */
[----:B------:R-:W-:-:S02]  /*3640*/  IMAD.IADD R2, R187, 0x1, R3 ;  /* 0x00000001bb027824 */ /* 0x000fc400078e0203 */
[----:B------:R-:W-:Y:S01]  /*3650*/  IMAD.WIDE.U32 R238, R238, -0x2daee0ad, RZ ;  /* 0xd2511f53eeee7825 */ /* 0x000fe200078e00ff */
[----:B----4-:R-:W-:Y:S02]  /*3660*/  USHF.L.U32 UR5, UR5, 0x6, URZ ;  /* 0x0000000605057899 */ /* 0x010fe400080006ff */
[----:B------:R-:W-:Y:S02]  /*3670*/  UIADD3 UR23, UPT, UPT, UR23, 0x40, URZ ;  /* 0x0000004017177890 */ /* 0x000fe4000fffe0ff */
[----:B------:R-:W-:Y:S02]  /*3680*/  UIADD3 UR33, UPT, UPT, UR13, -0x61c88647, URZ ;  /* 0x9e3779b90d217890 */ /* 0x000fe4000fffe0ff */
[----:B------:R-:W-:Y:S02]  /*3690*/  UIADD3 UR32, UPT, UPT, UR12, -0x4498517b, URZ ;  /* 0xbb67ae850c207890 */ /* 0x000fe4000fffe0ff */
[----:B------:R-:W-:Y:S02]  /*36a0*/  UIADD3 UR31, UPT, UPT, UR13, 0x3c6ef372, URZ ;  /* 0x3c6ef3720d1f7890 */ /* 0x000fe4000fffe0ff */
[----:B------:R-:W-:-:S02]  /*36b0*/  UIADD3 UR30, UPT, UPT, UR12, 0x76cf5d0a, URZ ;  /* 0x76cf5d0a0c1e7890 */ /* 0x000fc4000fffe0ff */
[----:B------:R-:W-:Y:S02]  /*36c0*/  UIADD3 UR29, UPT, UPT, UR13, -0x255992d5, URZ ;  /* 0xdaa66d2b0d1d7890 */ /* 0x000fe4000fffe0ff */
[----:B------:R-:W-:Y:S02]  /*36d0*/  UIADD3 UR28, UPT, UPT, UR12, 0x32370b8f, URZ ;  /* 0x32370b8f0c1c7890 */ /* 0x000fe4000fffe0ff */
[----:B------:R-:W-:Y:S02]  /*36e0*/  UIADD3 UR24, UPT, UPT, UR13, 0x78dde6e4, URZ ;  /* 0x78dde6e40d187890 */ /* 0x000fe4000fffe0ff */
[----:B------:R-:W-:Y:S02]  /*36f0*/  UIADD3 UR22, UPT, UPT, UR12, -0x126145ec, URZ ;  /* 0xed9eba140c167890 */ /* 0x000fe4000fffe0ff */
[----:B------:R-:W-:Y:S02]  /*3700*/  UIADD3 UR17, UPT, UPT, UR13, 0x1715609d, URZ ;  /* 0x1715609d0d117890 */ /* 0x000fe4000fffe0ff */
[----:B------:R-:W-:-:S02]  /*3710*/  UIADD3 UR16, UPT, UPT, UR12, -0x56f99767, URZ ;  /* 0xa90668990c107890 */ /* 0x000fc4000fffe0ff */
[----:B------:R-:W-:Y:S02]  /*3720*/  UIADD3 UR15, UPT, UPT, UR13, -0x4ab325aa, URZ ;  /* 0xb54cda560d0f7890 */ /* 0x000fe4000fffe0ff */
[----:B--23--:R-:W-:-:S12]  /*3730*/  UIADD3 UR14, UPT, UPT, UR12, 0x646e171e, URZ ;  /* 0x646e171e0c0e7890 */ /* 0x00cfd8000fffe0ff */
.L_x_771:
[----:B------:R-:W0:Y:S01]  /*3740*/  LDGDEPBAR ;  /* 0x00000000000079af */ /* 0x000e220000000000 */
[----:B------:R-:W-:Y:S01]  /*3750*/  IMAD.IADD R149, R190, 0x1, R187 ;  /* 0x00000001be957824 */ /* 0x000fe200078e02bb */
[C---:B------:R-:W-:Y:S01]  /*3760*/  LEA R170, P0, R202.reuse, R222, 0x2 ;  /* 0x000000decaaa7211 */ /* 0x040fe200078010ff */
[----:B------:R-:W-:Y:S02]  /*3770*/  IMAD.IADD R150, R193, 0x1, R190 ;  /* 0x00000001c1967824 */ /* 0x000fe400078e02be */
[----:B------:R-:W-:Y:S02]  /*3780*/  IMAD.MOV.U32 R223, RZ, RZ, R221 ;  /* 0x000000ffffdf7224 */ /* 0x000fe400078e00dd */
[----:B------:R-:W-:Y:S02]  /*3790*/  IMAD.IADD R148, R187, 0x1, R150 ;  /* 0x00000001bb947824 */ /* 0x000fe400078e0296 */
[----:B------:R-:W-:Y:S01]  /*37a0*/  VIADD R233, R233, 0xffffffc0 ;  /* 0xffffffc0e9e97836 */ /* 0x000fe20000000000 */
[----:B------:R-:W-:Y:S01]  /*37b0*/  LEA.HI.X R171, R202, R223, RZ, 0x2, P0 ;  /* 0x000000dfcaab7211 */ /* 0x000fe200000f14ff */
[----:B------:R-:W-:Y:S01]  /*37c0*/  VIADD R227, R227, 0xfffffffc ;  /* 0xfffffffce3e37836 */ /* 0x000fe20000000000 */
[----:B-----5:R-:W-:Y:S01]  /*37d0*/  FSETP.NEU.FTZ.AND P0, PT, R230, -INF , PT ;  /* 0xff800000e600780b */ /* 0x020fe20003f1d000 */
[----:B------:R-:W-:Y:S01]  /*37e0*/  IMAD.U32 R152, RZ, RZ, UR19 ;  /* 0x00000013ff987e24 */ /* 0x000fe2000f8e00ff */
[----:B------:R-:W-:Y:S01]  /*37f0*/  ISETP.GE.AND P3, PT, R233, R218, PT ;  /* 0x000000dae900720c */ /* 0x000fe20003f66270 */
[----:B------:R-:W-:Y:S03]  /*3800*/  IMAD.WIDE.U32 R156, R227, -0x326172a9, RZ ;  /* 0xcd9e8d57e39c7825 */ /* 0x000fe600078e00ff */
[----:B------:R-:W-:Y:S01]  /*3810*/  ISETP.GT.AND P3, PT, R235, UR23, P3 ;  /* 0x00000017eb007c0c */ /* 0x000fe20009f64270 */
[----:B------:R-:W-:Y:S01]  /*3820*/  IMAD R151, R152, 0x2, R225 ;  /* 0x0000000298977824 */ /* 0x000fe200078e02e1 */
[----:B------:R-:W-:Y:S01]  /*3830*/  LOP3.LUT R153, R224, UR13, R157, 0x96, !PT ;  /* 0x0000000de0997c12 */ /* 0x000fe2000f8e969d */
[----:B------:R-:W-:Y:S01]  /*3840*/  VIADD R232, R232, 0xffffffff ;  /* 0xffffffffe8e87836 */ /* 0x000fe20000000000 */
[----:B------:R-:W-:Y:S04]  /*3850*/  DEPBAR.LE SB0, 0x0 ;  /* 0x000080000000791a */ /* 0x000fe80000000000 */
[----:B------:R-:W-:Y:S01]  /*3860*/  BAR.SYNC.DEFER_BLOCKING 0x0 ;  /* 0x0000000000007b1d */ /* 0x000fe20000010000 */
[----:B------:R-:W-:Y:S01]  /*3870*/  IMAD.WIDE.U32 R152, R153, -0x2daee0ad, RZ ;  /* 0xd2511f5399987825 */ /* 0x000fe200078e00ff */
[----:B------:R-:W-:Y:S03]  /*3880*/  LOP3.LUT R154, R151, UR12, R239, 0x96, !PT ;  /* 0x0000000c979a7c12 */ /* 0x000fe6000f8e96ef */
[----:B------:R-:W-:Y:S01]  /*3890*/  @!P3 SHF.R.U32.HI R155, RZ, 0x2, R216 ;  /* 0x00000002ff9bb819 */ /* 0x000fe200000116d8 */
[----:B------:R-:W-:Y:S01]  /*38a0*/  @!P3 IMAD.SHL.U32 R158, R216, 0x2, RZ ;  /* 0x00000002d89eb824 */ /* 0x000fe200078e00ff */
[----:B------:R-:W-:Y:S01]  /*38b0*/  LOP3.LUT R151, R238, UR32, R153, 0x96, !PT ;  /* 0x00000020ee977c12 */ /* 0x000fe2000f8e9699 */
[----:B------:R-:W-:Y:S03]  /*38c0*/  IMAD.WIDE.U32 R160, R154, -0x326172a9, RZ ;  /* 0xcd9e8d579aa07825 */ /* 0x000fe600078e00ff */
[----:B------:R-:W-:Y:S01]  /*38d0*/  @!P3 LOP3.LUT R158, R158, 0x6, RZ, 0xc0, !PT ;  /* 0x000000069e9eb812 */ /* 0x000fe200078ec0ff */
[----:B------:R-:W-:Y:S02]  /*38e0*/  IMAD.U32 R154, RZ, RZ, UR19 ;  /* 0x00000013ff9a7e24 */ /* 0x000fe4000f8e00ff */
[----:B------:R-:W-:Y:S01]  /*38f0*/  IMAD.WIDE.U32 R164, R151, -0x326172a9, RZ ;  /* 0xcd9e8d5797a47825 */ /* 0x000fe200078e00ff */
[----:B------:R-:W-:Y:S02]  /*3900*/  LOP3.LUT R151, R156, UR33, R161, 0x96, !PT ;  /* 0x000000219c977c12 */ /* 0x000fe4000f8e96a1 */
[----:B------:R-:W-:Y:S02]  /*3910*/  @!P3 VIADDMNMX R156, R228, 0xffffffc1, R235, PT ;  /* 0xffffffc1e49cb846 */ /* 0x000fe400038001eb */
[----:B------:R-:W-:Y:S01]  /*3920*/  @!P3 LOP3.LUT R155, R158, 0xe0, R155, 0xf8, !PT ;  /* 0x000000e09e9bb812 */ /* 0x000fe200078ef89b */
[----:B------:R-:W-:Y:S01]  /*3930*/  IMAD.WIDE.U32 R166, R151, -0x2daee0ad, RZ ;  /* 0xd2511f5397a67825 */ /* 0x000fe200078e00ff */
[----:B------:R-:W-:Y:S02]  /*3940*/  @!P3 VIADDMNMX R158, R228, 0xffffffc9, R235, PT ;  /* 0xffffffc9e49eb846 */ /* 0x000fe400038001eb */
[----:B------:R-:W-:Y:S01]  /*3950*/  LOP3.LUT R160, R160, UR31, R165, 0x96, !PT ;  /* 0x0000001fa0a07c12 */ /* 0x000fe2000f8e96a5 */
[----:B------:R-:W-:Y:S01]  /*3960*/  @!P3 IMAD R155, R154, 0x40, R155 ;  /* 0x000000409a9bb824 */ /* 0x000fe200078e029b */
[----:B------:R-:W-:Y:S01]  /*3970*/  LDSM.16.M88.4 R68, [R190] ;  /* 0x00000000be44783b */ /* 0x000fe20000000200 */
[----:B------:R-:W-:Y:S01]  /*3980*/  LOP3.LUT R162, R152, UR30, R167, 0x96, !PT ;  /* 0x0000001e98a27c12 */ /* 0x000fe2000f8e96a7 */
[----:B------:R-:W-:Y:S01]  /*3990*/  FMUL.FTZ R152, R230, 1.4426950216293334961 ;  /* 0x3fb8aa3be6987820 */ /* 0x000fe20000410000 */
[C---:B------:R-:W-:Y:S01]  /*39a0*/  @!P3 VIADD R151, R155.reuse, 0x1 ;  /* 0x000000019b97b836 */ /* 0x040fe20000000000 */
[CC--:B------:R-:W-:Y:S01]  /*39b0*/  @!P3 ISETP.GE.AND P1, PT, R155.reuse, R156.reuse, PT ;  /* 0x0000009c9b00b20c */ /* 0x0c0fe20003f26270 */
[----:B------:R-:W-:Y:S01]  /*39c0*/  @!P3 VIADD R159, R155, 0x9 ;  /* 0x000000099b9fb836 */ /* 0x000fe20000000000 */
[----:B------:R-:W1:Y:S01]  /*39d0*/  LDSM.16.M88.4 R72, [R194] ;  /* 0x00000000c248783b */ /* 0x000e620000000200 */
[----:B------:R-:W-:Y:S01]  /*39e0*/  IMAD.WIDE.U32 R160, R160, -0x2daee0ad, RZ ;  /* 0xd2511f53a0a07825 */ /* 0x000fe200078e00ff */
[C---:B------:R-:W-:Y:S02]  /*39f0*/  @!P3 ISETP.GE.AND P5, PT, R151.reuse, R156, PT ;  /* 0x0000009c9700b20c */ /* 0x040fe40003fa6270 */
[-C--:B------:R-:W-:Y:S01]  /*3a00*/  @!P3 ISETP.GE.AND P4, PT, R151, R158.reuse, PT ;  /* 0x0000009e9700b20c */ /* 0x080fe20003f86270 */
[----:B------:R-:W-:Y:S01]  /*3a10*/  @!P3 VIADD R151, R155, 0x8 ;  /* 0x000000089b97b836 */ /* 0x000fe20000000000 */
[----:B------:R-:W2:Y:S01]  /*3a20*/  LDSM.16.M88.4 R76, [R194+0x800] ;  /* 0x00080000c24c783b */ /* 0x000ea20000000200 */
[----:B------:R-:W-:Y:S01]  /*3a30*/  @!P3 ISETP.GE.AND P6, PT, R159, R158, PT ;  /* 0x0000009e9f00b20c */ /* 0x000fe20003fc6270 */
[----:B------:R-:W-:Y:S01]  /*3a40*/  IMAD.WIDE.U32 R162, R162, -0x326172a9, RZ ;  /* 0xcd9e8d57a2a27825 */ /* 0x000fe200078e00ff */
[----:B------:R-:W-:Y:S02]  /*3a50*/  LOP3.LUT R153, R166, UR28, R161, 0x96, !PT ;  /* 0x0000001ca6997c12 */ /* 0x000fe4000f8e96a1 */
[----:B------:R-:W-:Y:S01]  /*3a60*/  @!P3 ISETP.GE.AND P2, PT, R151, R156, PT ;  /* 0x0000009c9700b20c */ /* 0x000fe20003f46270 */
[----:B------:R-:W-:Y:S01]  /*3a70*/  LDSM.16.M88.4 R80, [R149] ;  /* 0x000000009550783b */ /* 0x000fe20000000200 */
[----:B------:R-:W-:Y:S02]  /*3a80*/  @!P3 VIADD R161, R155, 0x11 ;  /* 0x000000119ba1b836 */ /* 0x000fe40000000000 */
[----:B------:R-:W-:Y:S01]  /*3a90*/  FMUL.FTZ R166, R229, 1.4426950216293334961 ;  /* 0x3fb8aa3be5a67820 */ /* 0x000fe20000410000 */
[----:B------:R-:W-:Y:S01]  /*3aa0*/  IMAD.WIDE.U32 R168, R153, -0x326172a9, RZ ;  /* 0xcd9e8d5799a87825 */ /* 0x000fe200078e00ff */
[----:B------:R-:W-:Y:S01]  /*3ab0*/  LOP3.LUT R157, R164, UR29, R163, 0x96, !PT ;  /* 0x0000001da49d7c12 */ /* 0x000fe2000f8e96a3 */
[----:B------:R-:W3:Y:S01]  /*3ac0*/  LDSM.16.M88.4 R84, [R199] ;  /* 0x00000000c754783b */ /* 0x000ee20000000200 */
[----:B------:R-:W-:Y:S02]  /*3ad0*/  FSEL R164, R152, RZ, P0 ;  /* 0x000000ff98a47208 */ /* 0x000fe40000000000 */
[----:B------:R-:W-:Y:S01]  /*3ae0*/  @!P3 ISETP.GE.AND P0, PT, R151, R158, PT ;  /* 0x0000009e9700b20c */ /* 0x000fe20003f06270 */
[----:B------:R-:W-:Y:S01]  /*3af0*/  IMAD.WIDE.U32 R174, R157, -0x2daee0ad, RZ ;  /* 0xd2511f539dae7825 */ /* 0x000fe200078e00ff */
[----:B------:R-:W-:Y:S01]  /*3b00*/  LOP3.LUT R162, R162, UR24, R169, 0x96, !PT ;  /* 0x00000018a2a27c12 */ /* 0x000fe2000f8e96a9 */
[----:B------:R-:W4:Y:S02]  /*3b10*/  LDSM.16.M88.4 R88, [R199+0x800] ;  /* 0x00080000c758783b */ /* 0x000f240000000200 */
[----:B------:R-:W-:Y:S01]  /*3b20*/  @!P3 VIADD R157, R155, 0x19 ;  /* 0x000000199b9db836 */ /* 0x000fe20000000000 */
[----:B------:R-:W-:Y:S01]  /*3b30*/  LOP3.LUT R160, R160, UR22, R175, 0x96, !PT ;  /* 0x00000016a0a07c12 */ /* 0x000fe2000f8e96af */
[----:B------:R-:W-:Y:S02]  /*3b40*/  IMAD.WIDE.U32 R172, R162, -0x2daee0ad, RZ ;  /* 0xd2511f53a2ac7825 */ /* 0x000fe400078e00ff */
[----:B------:R-:W-:Y:S02]  /*3b50*/  LDSM.16.M88.4 R92, [R150] ;  /* 0x00000000965c783b */ /* 0x000fe40000000200 */
[----:B------:R-:W-:Y:S04]  /*3b60*/  IMAD.WIDE.U32 R162, R160, -0x326172a9, RZ ;  /* 0xcd9e8d57a0a27825 */ /* 0x000fe800078e00ff */
[----:B------:R-:W5:Y:S01]  /*3b70*/  LDSM.16.M88.4 R96, [R0] ;  /* 0x000000000060783b */ /* 0x000f620000000200 */
[----:B------:R-:W-:Y:S01]  /*3b80*/  LOP3.LUT R168, R168, UR17, R163, 0x96, !PT ;  /* 0x00000011a8a87c12 */ /* 0x000fe2000f8e96a3 */
[C---:B-1----:R-:W-:Y:S04]  /*3b90*/  HMMA.16816.F32 R4, R68.reuse, R72, RZ ;  /* 0x000000484404723c */ /* 0x042fe800000018ff */
[----:B------:R-:W-:Y:S04]  /*3ba0*/  IMAD.WIDE.U32 R168, R168, -0x2daee0ad, RZ ;  /* 0xd2511f53a8a87825 */ /* 0x000fe800078e00ff */
[C---:B------:R-:W-:Y:S01]  /*3bb0*/  HMMA.16816.F32 R8, R68.reuse, R74, RZ ;  /* 0x0000004a4408723c */ /* 0x040fe200000018ff */
[----:B------:R-:W-:Y:S01]  /*3bc0*/  LDSM.16.M88.4 R72, [R148] ;  /* 0x000000009448783b */ /* 0x000fe20000000200 */
[----:B------:R-:W-:Y:S02]  /*3bd0*/  LOP3.LUT R167, R172, UR14, R169, 0x96, !PT ;  /* 0x0000000eaca77c12 */ /* 0x000fe4000f8e96a9 */
[C---:B------:R-:W-:Y:S02]  /*3be0*/  PRMT R172, R168.reuse, 0x7771, RZ ;  /* 0x00007771a8ac7816 */ /* 0x040fe400000000ff */
[----:B------:R-:W-:Y:S02]  /*3bf0*/  PRMT R169, R168, 0x7772, RZ ;  /* 0x00007772a8a97816 */ /* 0x000fe400000000ff */
[C---:B--2---:R-:W-:Y:S08]  /*3c00*/  HMMA.16816.F32 R12, R68.reuse, R76, RZ ;  /* 0x0000004c440c723c */ /* 0x044ff000000018ff */
[----:B------:R-:W-:Y:S01]  /*3c10*/  HMMA.16816.F32 R16, R68, R78, RZ ;  /* 0x0000004e4410723c */ /* 0x000fe200000018ff */
[----:B------:R-:W1:Y:S06]  /*3c20*/  LDSM.16.M88.4 R68, [R0+0x800] ;  /* 0x000800000044783b */ /* 0x000e6c0000000200 */
[----:B------:R-:W2:Y:S01]  /*3c30*/  LDSM.16.M88.4 R76, [R197] ;  /* 0x00000000c54c783b */ /* 0x000ea20000000200 */
[C---:B---3--:R-:W-:Y:S08]  /*3c40*/  HMMA.16816.F32 R4, R80.reuse, R84, R4 ;  /* 0x000000545004723c */ /* 0x048ff00000001804 */
[C---:B------:R-:W-:Y:S01]  /*3c50*/  HMMA.16816.F32 R8, R80.reuse, R86, R8 ;  /* 0x000000565008723c */ /* 0x040fe20000001808 */
[----:B------:R-:W-:Y:S07]  /*3c60*/  LDSM.16.M88.4 R84, [R190+0x2000] ;  /* 0x00200000be54783b */ /* 0x000fee0000000200 */
[C---:B----4-:R-:W-:Y:S08]  /*3c70*/  HMMA.16816.F32 R12, R80.reuse, R88, R12 ;  /* 0x00000058500c723c */ /* 0x050ff0000000180c */
[----:B------:R-:W-:Y:S01]  /*3c80*/  HMMA.16816.F32 R16, R80, R90, R16 ;  /* 0x0000005a5010723c */ /* 0x000fe20000001810 */
[----:B------:R-:W3:Y:S06]  /*3c90*/  LDSM.16.M88.4 R80, [R197+0x800] ;  /* 0x00080000c550783b */ /* 0x000eec0000000200 */
[----:B------:R-:W4:Y:S01]  /*3ca0*/  LDSM.16.M88.4 R88, [R194+0x2000] ;  /* 0x00200000c258783b */ /* 0x000f220000000200 */
[C---:B-----5:R-:W-:Y:S08]  /*3cb0*/  HMMA.16816.F32 R4, R92.reuse, R96, R4 ;  /* 0x000000605c04723c */ /* 0x060ff00000001804 */
[C---:B------:R-:W-:Y:S01]  /*3cc0*/  HMMA.16816.F32 R8, R92.reuse, R98, R8 ;  /* 0x000000625c08723c */ /* 0x040fe20000001808 */
[----:B------:R-:W-:Y:S07]  /*3cd0*/  LDSM.16.M88.4 R96, [R199+0x2000] ;  /* 0x00200000c760783b */ /* 0x000fee0000000200 */
[C---:B-1----:R-:W-:Y:S08]  /*3ce0*/  HMMA.16816.F32 R12, R92.reuse, R68, R12 ;  /* 0x000000445c0c723c */ /* 0x042ff0000000180c */
[----:B------:R-:W-:Y:S01]  /*3cf0*/  HMMA.16816.F32 R16, R92, R70, R16 ;  /* 0x000000465c10723c */ /* 0x000fe20000001810 */
[----:B------:R-:W1:Y:S06]  /*3d00*/  LDSM.16.M88.4 R68, [R194+0x2800] ;  /* 0x00280000c244783b */ /* 0x000e6c0000000200 */
[----:B------:R-:W5:Y:S01]  /*3d10*/  LDSM.16.M88.4 R92, [R149+0x2000] ;  /* 0x00200000955c783b */ /* 0x000f620000000200 */
[C---:B--2---:R-:W-:Y:S08]  /*3d20*/  HMMA.16816.F32 R4, R72.reuse, R76, R4 ;  /* 0x0000004c4804723c */ /* 0x044ff00000001804 */
[C---:B------:R-:W-:Y:S01]  /*3d30*/  HMMA.16816.F32 R8, R72.reuse, R78, R8 ;  /* 0x0000004e4808723c */ /* 0x040fe20000001808 */
[----:B------:R-:W-:Y:S07]  /*3d40*/  LDSM.16.M88.4 R76, [R150+0x2000] ;  /* 0x00200000964c783b */ /* 0x000fee0000000200 */
[C---:B---3--:R-:W-:Y:S08]  /*3d50*/  HMMA.16816.F32 R12, R72.reuse, R80, R12 ;  /* 0x00000050480c723c */ /* 0x048ff0000000180c */
[----:B------:R-:W-:Y:S01]  /*3d60*/  HMMA.16816.F32 R16, R72, R82, R16 ;  /* 0x000000524810723c */ /* 0x000fe20000001810 */
[----:B------:R-:W2:Y:S06]  /*3d70*/  LDSM.16.M88.4 R72, [R199+0x2800] ;  /* 0x00280000c748783b */ /* 0x000eac0000000200 */
[----:B------:R-:W3:Y:S01]  /*3d80*/  LDSM.16.M88.4 R80, [R0+0x2000] ;  /* 0x002000000050783b */ /* 0x000ee20000000200 */
[C---:B----4-:R-:W-:Y:S08]  /*3d90*/  HMMA.16816.F32 R4, R84.reuse, R88, R4 ;  /* 0x000000585404723c */ /* 0x050ff00000001804 */
[C---:B------:R-:W-:Y:S01]  /*3da0*/  HMMA.16816.F32 R8, R84.reuse, R90, R8 ;  /* 0x0000005a5408723c */ /* 0x040fe20000001808 */
[----:B------:R-:W-:Y:S07]  /*3db0*/  LDSM.16.M88.4 R88, [R197+0x2000] ;  /* 0x00200000c558783b */ /* 0x000fee0000000200 */
[C---:B-1----:R-:W-:Y:S08]  /*3dc0*/  HMMA.16816.F32 R12, R84.reuse, R68, R12 ;  /* 0x00000044540c723c */ /* 0x042ff0000000180c */
[----:B------:R-:W-:Y:S01]  /*3dd0*/  HMMA.16816.F32 R16, R84, R70, R16 ;  /* 0x000000465410723c */ /* 0x000fe20000001810 */
[----:B------:R-:W1:Y:S06]  /*3de0*/  LDSM.16.M88.4 R68, [R0+0x2800] ;  /* 0x002800000044783b */ /* 0x000e6c0000000200 */
[----:B------:R-:W4:Y:S01]  /*3df0*/  LDSM.16.M88.4 R84, [R148+0x2000] ;  /* 0x002000009454783b */ /* 0x000f220000000200 */
[C---:B-----5:R-:W-:Y:S08]  /*3e00*/  HMMA.16816.F32 R4, R92.reuse, R96, R4 ;  /* 0x000000605c04723c */ /* 0x060ff00000001804 */
[C---:B------:R-:W-:Y:S01]  /*3e10*/  HMMA.16816.F32 R8, R92.reuse, R98, R8 ;  /* 0x000000625c08723c */ /* 0x040fe20000001808 */
[----:B------:R-:W-:Y:S07]  /*3e20*/  LDSM.16.M88.4 R96, [R194+0x4000] ;  /* 0x00400000c260783b */ /* 0x000fee0000000200 */
[C---:B--2---:R-:W-:Y:S08]  /*3e30*/  HMMA.16816.F32 R12, R92.reuse, R72, R12 ;  /* 0x000000485c0c723c */ /* 0x044ff0000000180c */
[----:B------:R-:W-:Y:S01]  /*3e40*/  HMMA.16816.F32 R16, R92, R74, R16 ;  /* 0x0000004a5c10723c */ /* 0x000fe20000001810 */
[----:B------:R-:W2:Y:S06]  /*3e50*/  LDSM.16.M88.4 R72, [R197+0x2800] ;  /* 0x00280000c548783b */ /* 0x000eac0000000200 */
[----:B------:R-:W5:Y:S01]  /*3e60*/  LDSM.16.M88.4 R92, [R190+0x4000] ;  /* 0x00400000be5c783b */ /* 0x000f620000000200 */
[C---:B---3--:R-:W-:Y:S08]  /*3e70*/  HMMA.16816.F32 R4, R76.reuse, R80, R4 ;  /* 0x000000504c04723c */ /* 0x048ff00000001804 */
[C---:B------:R-:W-:Y:S01]  /*3e80*/  HMMA.16816.F32 R8, R76.reuse, R82, R8 ;  /* 0x000000524c08723c */ /* 0x040fe20000001808 */
[----:B------:R-:W-:Y:S07]  /*3e90*/  LDSM.16.M88.4 R80, [R199+0x4000] ;  /* 0x00400000c750783b */ /* 0x000fee0000000200 */
[C---:B-1----:R-:W-:Y:S08]  /*3ea0*/  HMMA.16816.F32 R12, R76.reuse, R68, R12 ;  /* 0x000000444c0c723c */ /* 0x042ff0000000180c */
[----:B------:R-:W-:Y:S01]  /*3eb0*/  HMMA.16816.F32 R16, R76, R70, R16 ;  /* 0x000000464c10723c */ /* 0x000fe20000001810 */
[----:B------:R-:W1:Y:S06]  /*3ec0*/  LDSM.16.M88.4 R68, [R194+0x4800] ;  /* 0x00480000c244783b */ /* 0x000e6c0000000200 */
[----:B------:R-:W3:Y:S01]  /*3ed0*/  LDSM.16.M88.4 R76, [R149+0x4000] ;  /* 0x00400000954c783b */ /* 0x000ee20000000200 */
[C---:B----4-:R-:W-:Y:S08]  /*3ee0*/  HMMA.16816.F32 R4, R84.reuse, R88, R4 ;  /* 0x000000585404723c */ /* 0x050ff00000001804 */
[C---:B------:R-:W-:Y:S01]  /*3ef0*/  HMMA.16816.F32 R8, R84.reuse, R90, R8 ;  /* 0x0000005a5408723c */ /* 0x040fe20000001808 */
[----:B------:R-:W-:Y:S07]  /*3f00*/  LDSM.16.M88.4 R88, [R0+0x4000] ;  /* 0x004000000058783b */ /* 0x000fee0000000200 */
[C---:B--2---:R-:W-:Y:S08]  /*3f10*/  HMMA.16816.F32 R12, R84.reuse, R72, R12 ;  /* 0x00000048540c723c */ /* 0x044ff0000000180c */
[----:B------:R-:W-:Y:S01]  /*3f20*/  HMMA.16816.F32 R16, R84, R74, R16 ;  /* 0x0000004a5410723c */ /* 0x000fe20000001810 */
[----:B------:R2:W4:Y:S06]  /*3f30*/  LDSM.16.M88.4 R72, [R199+0x4800] ;  /* 0x00480000c748783b */ /* 0x00052c0000000200 */
[----:B------:R-:W4:Y:S01]  /*3f40*/  LDSM.16.M88.4 R84, [R150+0x4000] ;  /* 0x004000009654783b */ /* 0x000f220000000200 */
[C---:B-----5:R-:W-:Y:S08]  /*3f50*/  HMMA.16816.F32 R4, R92.reuse, R96, R4 ;  /* 0x000000605c04723c */ /* 0x060ff00000001804 */
[C---:B------:R-:W-:Y:S08]  /*3f60*/  HMMA.16816.F32 R8, R92.reuse, R98, R8 ;  /* 0x000000625c08723c */ /* 0x040ff00000001808 */
[C---:B-1----:R-:W-:Y:S03]  /*3f70*/  HMMA.16816.F32 R12, R92.reuse, R68, R12 ;  /* 0x000000445c0c723c */ /* 0x042fe6000000180c */
[--C-:B--2---:R-:W-:Y:S05]  /*3f80*/  IMAD.IADD R199, R194, 0x1, R187.reuse ;  /* 0x00000001c2c77824 */ /* 0x104fea00078e02bb */
[----:B------:R-:W-:Y:S01]  /*3f90*/  HMMA.16816.F32 R16, R92, R70, R16 ;  /* 0x000000465c10723c */ /* 0x000fe20000001810 */
[----:B------:R-:W1:Y:S07]  /*3fa0*/  LDSM.16.M88.4 R68, [R0+0x4800] ;  /* 0x004800000044783b */ /* 0x000e6e0000000200 */
[C---:B---3--:R-:W-:Y:S08]  /*3fb0*/  HMMA.16816.F32 R4, R76.reuse, R80, R4 ;  /* 0x000000504c04723c */ /* 0x048ff00000001804 */
[C---:B------:R-:W-:Y:S08]  /*3fc0*/  HMMA.16816.F32 R8, R76.reuse, R82, R8 ;  /* 0x000000524c08723c */ /* 0x040ff00000001808 */
[C---:B----4-:R-:W-:Y:S08]  /*3fd0*/  HMMA.16816.F32 R12, R76.reuse, R72, R12 ;  /* 0x000000484c0c723c */ /* 0x050ff0000000180c */
[----:B------:R-:W-:Y:S01]  /*3fe0*/  HMMA.16816.F32 R16, R76, R74, R16 ;  /* 0x0000004a4c10723c */ /* 0x000fe20000001810 */
[----:B------:R-:W-:Y:S06]  /*3ff0*/  LDSM.16.M88.4 R72, [R148+0x4000] ;  /* 0x004000009448783b */ /* 0x000fec0000000200 */
[----:B------:R-:W2:Y:S01]  /*4000*/  LDSM.16.M88.4 R76, [R197+0x4000] ;  /* 0x00400000c54c783b */ /* 0x000ea20000000200 */
[C---:B------:R-:W-:Y:S08]  /*4010*/  HMMA.16816.F32 R4, R84.reuse, R88, R4 ;  /* 0x000000585404723c */ /* 0x040ff00000001804 */
[C---:B------:R-:W-:Y:S08]  /*4020*/  HMMA.16816.F32 R8, R84.reuse, R90, R8 ;  /* 0x0000005a5408723c */ /* 0x040ff00000001808 */
[C---:B-1----:R-:W-:Y:S08]  /*4030*/  HMMA.16816.F32 R12, R84.reuse, R68, R12 ;  /* 0x00000044540c723c */ /* 0x042ff0000000180c */
[----:B------:R-:W-:Y:S01]  /*4040*/  HMMA.16816.F32 R16, R84, R70, R16 ;  /* 0x000000465410723c */ /* 0x000fe20000001810 */
[----:B------:R1:W3:Y:S07]  /*4050*/  LDSM.16.M88.4 R68, [R197+0x4800] ;  /* 0x00480000c544783b */ /* 0x0002ee0000000200 */
[C---:B--2---:R-:W-:Y:S08]  /*4060*/  HMMA.16816.F32 R4, R72.reuse, R76, R4 ;  /* 0x0000004c4804723c */ /* 0x044ff00000001804 */
[C---:B------:R-:W-:Y:S03]  /*4070*/  HMMA.16816.F32 R8, R72.reuse, R78, R8 ;  /* 0x0000004e4808723c */ /* 0x040fe60000001808 */
[----:B-1----:R-:W-:Y:S08]  /*4080*/  IMAD.IADD R197, R0, 0x1, R187 ;  /* 0x0000000100c57824 */ /* 0x002ff000078e02bb */
[----:B------:R-:W-:Y:S02]  /*4090*/  @!P3 FSEL R4, R4, -INF , !P1 ;  /* 0xff8000000404b808 */ /* 0x000fe40004800000 */
[----:B------:R-:W-:Y:S02]  /*40a0*/  FSETP.NEU.FTZ.AND P1, PT, R229, -INF , PT ;  /* 0xff800000e500780b */ /* 0x000fe40003f3d000 */
[----:B------:R-:W-:Y:S01]  /*40b0*/  @!P3 FSEL R5, R5, -INF , !P5 ;  /* 0xff8000000505b808 */ /* 0x000fe20006800000 */
[--C-:B------:R-:W-:Y:S01]  /*40c0*/  FFMA.FTZ R151, R4, UR11, -R164.reuse ;  /* 0x0000000b04977c23 */ /* 0x100fe200080108a4 */
[----:B------:R-:W-:Y:S01]  /*40d0*/  FSEL R166, R166, RZ, P1 ;  /* 0x000000ffa6a67208 */ /* 0x000fe20000800000 */
[C---:B---3--:R-:W-:Y:S03]  /*40e0*/  HMMA.16816.F32 R12, R72.reuse, R68, R12 ;  /* 0x00000044480c723c */ /* 0x048fe6000000180c */
[----:B------:R-:W-:Y:S01]  /*40f0*/  @!P3 ISETP.GE.AND P1, PT, R159, R156, PT ;  /* 0x0000009c9f00b20c */ /* 0x000fe20003f26270 */
[C---:B------:R-:W-:Y:S01]  /*4100*/  @!P3 VIADD R159, R155.reuse, 0x10 ;  /* 0x000000109b9fb836 */ /* 0x040fe20000000000 */
[----:B------:R-:W-:Y:S01]  /*4110*/  @!P3 ISETP.GE.AND P5, PT, R155, R158, PT ;  /* 0x0000009e9b00b20c */ /* 0x000fe20003fa6270 */
[----:B------:R-:W-:Y:S01]  /*4120*/  FFMA.FTZ R152, R5, UR11, -R164 ;  /* 0x0000000b05987c23 */ /* 0x000fe200080108a4 */
[----:B------:R-:W-:Y:S01]  /*4130*/  @!P3 FSEL R7, R7, -INF , !P4 ;  /* 0xff8000000707b808 */ /* 0x000fe20006000000 */
[----:B------:R-:W-:Y:S01]  /*4140*/  HMMA.16816.F32 R16, R72, R70, R16 ;  /* 0x000000464810723c */ /* 0x000fe20000001810 */
[----:B------:R-:W-:Y:S02]  /*4150*/  MUFU.EX2 R151, R151 ;  /* 0x0000009700977308 */ /* 0x000fe40000000800 */
[----:B------:R-:W-:Y:S02]  /*4160*/  @!P3 FSEL R6, R6, -INF , !P5 ;  /* 0xff8000000606b808 */ /* 0x000fe40006800000 */
[C---:B------:R-:W-:Y:S02]  /*4170*/  @!P3 ISETP.GE.AND P5, PT, R159.reuse, R156, PT ;  /* 0x0000009c9f00b20c */ /* 0x040fe40003fa6270 */
[----:B------:R-:W-:Y:S01]  /*4180*/  @!P3 ISETP.GE.AND P4, PT, R159, R158, PT ;  /* 0x0000009e9f00b20c */ /* 0x000fe20003f86270 */
[--C-:B------:R-:W-:Y:S01]  /*4190*/  FFMA.FTZ R159, R7, UR11, -R166.reuse ;  /* 0x0000000b079f7c23 */ /* 0x100fe200080108a6 */
[----:B------:R-:W-:Y:S01]  /*41a0*/  @!P3 FSEL R8, R8, -INF , !P2 ;  /* 0xff8000000808b808 */ /* 0x000fe20005000000 */
[----:B------:R-:W-:Y:S01]  /*41b0*/  FFMA.FTZ R154, R6, UR11, -R166 ;  /* 0x0000000b069a7c23 */ /* 0x000fe200080108a6 */
[----:B------:R-:W-:Y:S01]  /*41c0*/  @!P3 FSEL R9, R9, -INF , !P1 ;  /* 0xff8000000909b808 */ /* 0x000fe20004800000 */
[----:B------:R1:W-:Y:S01]  /*41d0*/  MUFU.EX2 R153, R159 ;  /* 0x0000009f00997308 */ /* 0x0003e20000000800 */
[C---:B------:R-:W-:Y:S02]  /*41e0*/  @!P3 ISETP.GE.AND P2, PT, R161.reuse, R156, PT ;  /* 0x0000009ca100b20c */ /* 0x040fe40003f46270 */
[----:B------:R-:W-:Y:S01]  /*41f0*/  @!P3 ISETP.GE.AND P1, PT, R161, R158, PT ;  /* 0x0000009ea100b20c */ /* 0x000fe20003f26270 */
[----:B------:R-:W-:Y:S01]  /*4200*/  @!P3 VIADD R161, R155, 0x18 ;  /* 0x000000189ba1b836 */ /* 0x000fe20000000000 */
[----:B------:R-:W-:Y:S01]  /*4210*/  @!P3 FSEL R10, R10, -INF , !P0 ;  /* 0xff8000000a0ab808 */ /* 0x000fe20004000000 */
[--C-:B------:R-:W-:Y:S01]  /*4220*/  FFMA.FTZ R155, R8, UR11, -R164.reuse ;  /* 0x0000000b089b7c23 */ /* 0x100fe200080108a4 */
[----:B------:R-:W-:Y:S03]  /*4230*/  @!P3 FSEL R12, R12, -INF , !P5 ;  /* 0xff8000000c0cb808 */ /* 0x000fe60006800000 */
[----:B------:R-:W-:Y:S01]  /*4240*/  MUFU.EX2 R154, R154 ;  /* 0x0000009a009a7308 */ /* 0x000fe20000000800 */
[C---:B------:R-:W-:Y:S02]  /*4250*/  @!P3 ISETP.GE.AND P0, PT, R161.reuse, R156, PT ;  /* 0x0000009ca100b20c */ /* 0x040fe40003f06270 */
[----:B------:R-:W-:Y:S02]  /*4260*/  @!P3 ISETP.GE.AND P5, PT, R161, R158, PT ;  /* 0x0000009ea100b20c */ /* 0x000fe40003fa6270 */
[----:B------:R-:W-:Y:S02]  /*4270*/  @!P3 FSEL R11, R11, -INF , !P6 ;  /* 0xff8000000b0bb808 */ /* 0x000fe40007000000 */
[----:B------:R-:W-:Y:S03]  /*4280*/  @!P3 FSEL R13, R13, -INF , !P2 ;  /* 0xff8000000d0db808 */ /* 0x000fe60005000000 */
[----:B------:R-:W-:Y:S01]  /*4290*/  MUFU.EX2 R152, R152 ;  /* 0x0000009800987308 */ /* 0x000fe20000000800 */
[----:B-1----:R-:W-:Y:S02]  /*42a0*/  LOP3.LUT R159, R174, UR16, R173, 0x96, !PT ;  /* 0x00000010ae9f7c12 */ /* 0x002fe4000f8e96ad */
[----:B------:R-:W-:Y:S01]  /*42b0*/  @!P3 ISETP.GE.AND P6, PT, R157, R156, PT ;  /* 0x0000009c9d00b20c */ /* 0x000fe20003fc6270 */
[----:B------:R-:W-:Y:S01]  /*42c0*/  FFMA.FTZ R156, R9, UR11, -R164 ;  /* 0x0000000b099c7c23 */ /* 0x000fe200080108a4 */
[----:B------:R-:W-:Y:S01]  /*42d0*/  @!P3 ISETP.GE.AND P2, PT, R157, R158, PT ;  /* 0x0000009e9d00b20c */ /* 0x000fe20003f46270 */
[----:B------:R-:W-:Y:S04]  /*42e0*/  IMAD.WIDE.U32 R174, R159, -0x326172a9, RZ ;  /* 0xcd9e8d579fae7825 */ /* 0x000fe800078e00ff */
[--C-:B------:R-:W-:Y:S01]  /*42f0*/  FFMA.FTZ R159, R10, UR11, -R166.reuse ;  /* 0x0000000b0a9f7c23 */ /* 0x100fe200080108a6 */
[----:B------:R-:W1:Y:S01]  /*4300*/  MUFU.EX2 R155, R155 ;  /* 0x0000009b009b7308 */ /* 0x000e620000000800 */
[----:B------:R-:W-:Y:S01]  /*4310*/  @!P3 FSEL R14, R14, -INF , !P4 ;  /* 0xff8000000e0eb808 */ /* 0x000fe20006000000 */
[----:B------:R-:W-:Y:S01]  /*4320*/  FFMA.FTZ R158, R11, UR11, -R166 ;  /* 0x0000000b0b9e7c23 */ /* 0x000fe200080108a6 */
[----:B------:R-:W-:Y:S01]  /*4330*/  LOP3.LUT R161, R162, UR15, R175, 0x96, !PT ;  /* 0x0000000fa2a17c12 */ /* 0x000fe2000f8e96af */
[----:B------:R-:W-:Y:S01]  /*4340*/  FFMA.FTZ R175, R13, UR11, -R164 ;  /* 0x0000000b0daf7c23 */ /* 0x000fe200080108a4 */
[----:B------:R-:W-:Y:S01]  /*4350*/  PRMT R162, R174, 0x7772, RZ ;  /* 0x00007772aea27816 */ /* 0x000fe200000000ff */
[----:B------:R-:W-:Y:S01]  /*4360*/  FFMA.FTZ R177, R14, UR11, -R166 ;  /* 0x0000000b0eb17c23 */ /* 0x000fe200080108a6 */
[C---:B------:R-:W-:Y:S03]  /*4370*/  PRMT R163, R174.reuse, 0x7773, RZ ;  /* 0x00007773aea37816 */ /* 0x040fe600000000ff */
[----:B------:R2:W-:Y:S01]  /*4380*/  MUFU.EX2 R157, R159 ;  /* 0x0000009f009d7308 */ /* 0x0005e20000000800 */
[C---:B------:R-:W-:Y:S02]  /*4390*/  PRMT R160, R174.reuse, 0x7770, RZ ;  /* 0x00007770aea07816 */ /* 0x040fe400000000ff */
[----:B------:R-:W-:Y:S02]  /*43a0*/  PRMT R165, R174, 0x7771, RZ ;  /* 0x00007771aea57816 */ /* 0x000fe400000000ff */
[C---:B------:R-:W-:Y:S02]  /*43b0*/  LOP3.LUT R174, R161.reuse, 0xffff, RZ, 0xc0, !PT ;  /* 0x0000ffffa1ae7812 */ /* 0x040fe400078ec0ff */
[C---:B------:R-:W-:Y:S03]  /*43c0*/  PRMT R176, R161.reuse, 0x7632, R176 ;  /* 0x00007632a1b07816 */ /* 0x040fe600000000b0 */
[----:B------:R-:W3:Y:S01]  /*43d0*/  MUFU.EX2 R156, R156 ;  /* 0x0000009c009c7308 */ /* 0x000ee20000000800 */
[----:B------:R-:W-:Y:S02]  /*43e0*/  SHF.R.U32.HI R174, RZ, 0x8, R174 ;  /* 0x00000008ffae7819 */ /* 0x000fe400000116ae */
[----:B------:R-:W-:Y:S02]  /*43f0*/  @!P3 FSEL R16, R16, -INF , !P0 ;  /* 0xff8000001010b808 */ /* 0x000fe40004000000 */
[----:B------:R-:W-:Y:S02]  /*4400*/  LOP3.LUT R174, R174, 0xffff, RZ, 0xc0, !PT ;  /* 0x0000ffffaeae7812 */ /* 0x000fe400078ec0ff */
[----:B------:R-:W-:Y:S03]  /*4410*/  ISETP.LE.U32.AND P4, PT, R160, UR4, PT ;  /* 0x00000004a0007c0c */ /* 0x000fe6000bf83070 */
[----:B------:R-:W4:Y:S01]  /*4420*/  MUFU.EX2 R158, R158 ;  /* 0x0000009e009e7308 */ /* 0x000f220000000800 */
[----:B------:R-:W-:Y:S01]  /*4430*/  ISETP.LE.U32.AND P0, PT, R174, UR4, PT ;  /* 0x00000004ae007c0c */ /* 0x000fe2000bf03070 */
[--C-:B--2---:R-:W-:Y:S01]  /*4440*/  FFMA.FTZ R159, R12, UR11, -R164.reuse ;  /* 0x0000000b0c9f7c23 */ /* 0x104fe200080108a4 */
[----:B------:R-:W-:Y:S02]  /*4450*/  LOP3.LUT R176, R176, 0xff, RZ, 0xc0, !PT ;  /* 0x000000ffb0b07812 */ /* 0x000fe400078ec0ff */
[----:B------:R-:W-:Y:S02]  /*4460*/  LOP3.LUT R160, R161, 0xff, RZ, 0xc0, !PT ;  /* 0x000000ffa1a07812 */ /* 0x000fe400078ec0ff */
[----:B------:R-:W-:Y:S03]  /*4470*/  SHF.R.U32.HI R174, RZ, 0x18, R161 ;  /* 0x00000018ffae7819 */ /* 0x000fe600000116a1 */
[----:B------:R-:W2:Y:S01]  /*4480*/  MUFU.EX2 R159, R159 ;  /* 0x0000009f009f7308 */ /* 0x000ea20000000800 */
[----:B------:R-:W-:Y:S02]  /*4490*/  @!P3 FSEL R17, R17, -INF , !P6 ;  /* 0xff8000001111b808 */ /* 0x000fe40007000000 */
[----:B------:R-:W-:Y:S01]  /*44a0*/  @!P3 FSEL R15, R15, -INF , !P1 ;  /* 0xff8000000f0fb808 */ /* 0x000fe20004800000 */
[----:B-1----:R-:W-:Y:S01]  /*44b0*/  @!P4 FADD.FTZ R155, -R155, -RZ ;  /* 0x800000ff9b9bc221 */ /* 0x002fe20000010100 */
[----:B------:R-:W-:Y:S01]  /*44c0*/  @!P3 FSEL R18, R18, -INF , !P5 ;  /* 0xff8000001212b808 */ /* 0x000fe20006800000 */
[----:B------:R-:W-:Y:S01]  /*44d0*/  @!P0 FADD.FTZ R152, -R152, -RZ ;  /* 0x800000ff98988221 */ /* 0x000fe20000010100 */
[----:B------:R-:W-:Y:S03]  /*44e0*/  ISETP.LE.U32.AND P6, PT, R176, UR4, PT ;  /* 0x00000004b0007c0c */ /* 0x000fe6000bfc3070 */
[----:B------:R-:W1:Y:S01]  /*44f0*/  MUFU.EX2 R161, R177 ;  /* 0x000000b100a17308 */ /* 0x000e620000000800 */
[----:B------:R-:W-:Y:S02]  /*4500*/  ISETP.LE.U32.AND P1, PT, R160, UR4, PT ;  /* 0x00000004a0007c0c */ /* 0x000fe4000bf23070 */
[----:B------:R-:W-:Y:S02]  /*4510*/  ISETP.LE.U32.AND P5, PT, R174, UR4, PT ;  /* 0x00000004ae007c0c */ /* 0x000fe4000bfa3070 */
[----:B------:R-:W-:Y:S02]  /*4520*/  @!P3 FSEL R19, R19, -INF , !P2 ;  /* 0xff8000001313b808 */ /* 0x000fe40005000000 */
[----:B------:R-:W-:Y:S03]  /*4530*/  ISETP.GT.U32.AND P2, PT, R165, UR4, PT ;  /* 0x00000004a5007c0c */ /* 0x000fe6000bf44070 */
[----:B------:R5:W1:Y:S01]  /*4540*/  MUFU.EX2 R160, R175 ;  /* 0x000000af00a07308 */ /* 0x000a620000000800 */
[----:B------:R-:W-:Y:S02]  /*4550*/  ISETP.GT.U32.AND P3, PT, R162, UR4, PT ;  /* 0x00000004a2007c0c */ /* 0x000fe4000bf64070 */
[----:B------:R-:W-:Y:S01]  /*4560*/  PRMT R173, R168, 0x7770, RZ ;  /* 0x00007770a8ad7816 */ /* 0x000fe200000000ff */
[----:B------:R-:W-:Y:S01]  /*4570*/  @!P6 FADD.FTZ R154, -R154, -RZ ;  /* 0x800000ff9a9ae221 */ /* 0x000fe20000010100 */
[----:B------:R-:W-:Y:S01]  /*4580*/  ISETP.GT.U32.AND P6, PT, R172, UR4, PT ;  /* 0x00000004ac007c0c */ /* 0x000fe2000bfc4070 */
[----:B------:R-:W-:Y:S01]  /*4590*/  @!P1 FADD.FTZ R151, -R151, -RZ ;  /* 0x800000ff97979221 */ /* 0x000fe20000010100 */
[----:B------:R-:W-:Y:S01]  /*45a0*/  ISETP.GT.U32.AND P1, PT, R163, UR4, PT ;  /* 0x00000004a3007c0c */ /* 0x000fe2000bf24070 */
[----:B------:R-:W-:Y:S01]  /*45b0*/  @!P5 FADD.FTZ R153, -R153, -RZ ;  /* 0x800000ff9999d221 */ /* 0x000fe20000010100 */
[----:B------:R-:W-:Y:S01]  /*45c0*/  ISETP.GT.U32.AND P5, PT, R169, UR4, PT ;  /* 0x00000004a9007c0c */ /* 0x000fe2000bfa4070 */
[--C-:B------:R-:W-:Y:S01]  /*45d0*/  FFMA.FTZ R163, R16, UR11, -R164.reuse ;  /* 0x0000000b10a37c23 */ /* 0x100fe200080108a4 */
[C---:B------:R-:W-:Y:S01]  /*45e0*/  LOP3.LUT R172, R167.reuse, 0xff, RZ, 0xc0, !PT ;  /* 0x000000ffa7ac7812 */ /* 0x040fe200078ec0ff */
[----:B---3--:R-:W-:Y:S01]  /*45f0*/  @P2 FADD.FTZ R156, -R156, -RZ ;  /* 0x800000ff9c9c2221 */ /* 0x008fe20000010100 */
[----:B------:R-:W-:Y:S01]  /*4600*/  PRMT R169, R167, 0x7632, R169 ;  /* 0x00007632a7a97816 */ /* 0x000fe200000000a9 */
[----:B------:R-:W-:Y:S01]  /*4610*/  FFMA.FTZ R164, R17, UR11, -R164 ;  /* 0x0000000b11a47c23 */ /* 0x000fe200080108a4 */
[----:B------:R-:W-:Y:S01]  /*4620*/  LOP3.LUT R165, R167, 0xffff, RZ, 0xc0, !PT ;  /* 0x0000ffffa7a57812 */ /* 0x000fe200078ec0ff */
[----:B------:R-:W-:Y:S01]  /*4630*/  @P3 FADD.FTZ R157, -R157, -RZ ;  /* 0x800000ff9d9d3221 */ /* 0x000fe20000010100 */
[----:B------:R-:W-:Y:S01]  /*4640*/  ISETP.LE.U32.AND P4, PT, R172, UR4, PT ;  /* 0x00000004ac007c0c */ /* 0x000fe2000bf83070 */
[--C-:B-----5:R-:W-:Y:S01]  /*4650*/  FFMA.FTZ R175, R15, UR11, -R166.reuse ;  /* 0x0000000b0faf7c23 */ /* 0x120fe200080108a6 */
[----:B------:R-:W-:Y:S01]  /*4660*/  ISETP.LE.U32.AND P0, PT, R173, UR4, PT ;  /* 0x00000004ad007c0c */ /* 0x000fe2000bf03070 */
[--C-:B------:R-:W-:Y:S01]  /*4670*/  FFMA.FTZ R172, R18, UR11, -R166.reuse ;  /* 0x0000000b12ac7c23 */ /* 0x100fe200080108a6 */
[----:B------:R-:W-:Y:S01]  /*4680*/  LOP3.LUT R169, R169, 0xff, RZ, 0xc0, !PT ;  /* 0x000000ffa9a97812 */ /* 0x000fe200078ec0ff */
[----:B------:R-:W-:Y:S01]  /*4690*/  FFMA.FTZ R166, R19, UR11, -R166 ;  /* 0x0000000b13a67c23 */ /* 0x000fe200080108a6 */
[----:B------:R-:W-:Y:S01]  /*46a0*/  F2FP.RELU.F16.F32.PACK_AB R173, R152, R151 ;  /* 0x0000009798ad723e */ /* 0x000fe200000008ff */
[----:B------:R-:W3:Y:S01]  /*46b0*/  MUFU.EX2 R162, R175 ;  /* 0x000000af00a27308 */ /* 0x000ee20000000800 */
[----:B------:R-:W-:Y:S01]  /*46c0*/  SHF.R.U32.HI R165, RZ, 0x8, R165 ;  /* 0x00000008ffa57819 */ /* 0x000fe200000116a5 */
[----:B----4-:R-:W-:Y:S01]  /*46d0*/  @P1 FADD.FTZ R158, -R158, -RZ ;  /* 0x800000ff9e9e1221 */ /* 0x010fe20000010100 */
[----:B------:R-:W-:Y:S01]  /*46e0*/  ISETP.LE.U32.AND P2, PT, R169, UR4, PT ;  /* 0x00000004a9007c0c */ /* 0x000fe2000bf43070 */
[----:B------:R-:W-:Y:S01]  /*46f0*/  STS [R212], R173 ;  /* 0x000000add4007388 */ /* 0x000fe20000000800 */
[----:B------:R-:W-:Y:S01]  /*4700*/  LOP3.LUT R169, R165, 0xffff, RZ, 0xc0, !PT ;  /* 0x0000ffffa5a97812 */ /* 0x000fe200078ec0ff */
[----:B--2---:R-:W-:Y:S01]  /*4710*/  @!P4 FADD.FTZ R159, -R159, -RZ ;  /* 0x800000ff9f9fc221 */ /* 0x004fe20000010100 */
[----:B------:R-:W-:Y:S03]  /*4720*/  SHF.R.U32.HI R167, RZ, 0x18, R167 ;  /* 0x00000018ffa77819 */ /* 0x000fe600000116a7 */
[----:B------:R-:W2:Y:S01]  /*4730*/  MUFU.EX2 R163, R163 ;  /* 0x000000a300a37308 */ /* 0x000ea20000000800 */
[----:B------:R-:W-:Y:S02]  /*4740*/  ISETP.LE.U32.AND P3, PT, R169, UR4, PT ;  /* 0x00000004a9007c0c */ /* 0x000fe4000bf63070 */
[----:B------:R-:W-:Y:S02]  /*4750*/  ISETP.LE.U32.AND P1, PT, R167, UR4, PT ;  /* 0x00000004a7007c0c */ /* 0x000fe4000bf23070 */
[----:B------:R-:W-:Y:S02]  /*4760*/  PRMT R168, R168, 0x7773, RZ ;  /* 0x00007773a8a87816 */ /* 0x000fe400000000ff */
[----:B------:R-:W-:Y:S03]  /*4770*/  F2FP.RELU.F16.F32.PACK_AB R169, R153, R154 ;  /* 0x0000009a99a9723e */ /* 0x000fe600000008ff */
[----:B------:R-:W4:Y:S01]  /*4780*/  MUFU.EX2 R164, R164 ;  /* 0x000000a400a47308 */ /* 0x000f220000000800 */
[----:B------:R-:W-:Y:S01]  /*4790*/  ISETP.GT.U32.AND P4, PT, R168, UR4, PT ;  /* 0x00000004a8007c0c */ /* 0x000fe2000bf84070 */
[----:B-1----:R-:W-:Y:S01]  /*47a0*/  @!P2 FADD.FTZ R161, -R161, -RZ ;  /* 0x800000ffa1a1a221 */ /* 0x002fe20000010100 */
[----:B------:R-:W-:Y:S01]  /*47b0*/  F2FP.RELU.F16.F32.PACK_AB R167, R156, R155 ;  /* 0x0000009b9ca7723e */ /* 0x000fe200000008ff */
[----:B------:R1:W-:Y:S01]  /*47c0*/  STS [R212+0x400], R169 ;  /* 0x000400a9d4007388 */ /* 0x0003e20000000800 */
[----:B------:R-:W-:Y:S01]  /*47d0*/  F2FP.RELU.F16.F32.PACK_AB R181, R158, R157 ;  /* 0x0000009d9eb5723e */ /* 0x000fe200000008ff */
[----:B------:R-:W-:Y:S01]  /*47e0*/  @!P3 FADD.FTZ R160, -R160, -RZ ;  /* 0x800000ffa0a0b221 */ /* 0x000fe20000010100 */
[----:B------:R-:W-:Y:S03]  /*47f0*/  FSETP.GE.FTZ.AND P2, PT, R151, RZ, PT ;  /* 0x000000ff9700720b */ /* 0x000fe60003f56000 */
[----:B------:R-:W5:Y:S01]  /*4800*/  MUFU.EX2 R165, R172 ;  /* 0x000000ac00a57308 */ /* 0x000f620000000800 */
[----:B---3--:R-:W-:Y:S01]  /*4810*/  @!P1 FADD.FTZ R162, -R162, -RZ ;  /* 0x800000ffa2a29221 */ /* 0x008fe20000010100 */
[----:B--2---:R-:W-:Y:S01]  /*4820*/  @!P0 FADD.FTZ R163, -R163, -RZ ;  /* 0x800000ffa3a38221 */ /* 0x004fe20000010100 */
[----:B------:R-:W-:Y:S01]  /*4830*/  F2FP.RELU.F16.F32.PACK_AB R179, R160, R159 ;  /* 0x0000009fa0b3723e */ /* 0x000fe200000008ff */
[----:B------:R-:W-:Y:S01]  /*4840*/  STS [R236+0x400], R181 ;  /* 0x000400b5ec007388 */ /* 0x000fe20000000800 */
[----:B------:R-:W-:Y:S02]  /*4850*/  FSETP.GE.FTZ.AND P1, PT, R152, RZ, PT ;  /* 0x000000ff9800720b */ /* 0x000fe40003f36000 */
[----:B------:R-:W-:Y:S03]  /*4860*/  F2FP.RELU.F16.F32.PACK_AB R177, R162, R161 ;  /* 0x000000a1a2b1723e */ /* 0x000fe600000008ff */
[----:B------:R-:W2:Y:S01]  /*4870*/  MUFU.EX2 R166, R166 ;  /* 0x000000a600a67308 */ /* 0x000ea20000000800 */
[----:B----4-:R-:W-:Y:S01]  /*4880*/  @P6 FADD.FTZ R164, -R164, -RZ ;  /* 0x800000ffa4a46221 */ /* 0x010fe20000010100 */
[----:B------:R3:W-:Y:S01]  /*4890*/  STS [R236], R167 ;  /* 0x000000a7ec007388 */ /* 0x0007e20000000800 */
[----:B------:R-:W-:Y:S02]  /*48a0*/  FSETP.GE.FTZ.AND P0, PT, R155, RZ, PT ;  /* 0x000000ff9b00720b */ /* 0x000fe40003f16000 */
[----:B------:R-:W-:Y:S03]  /*48b0*/  ISETP.GT.AND P3, PT, R232, R219, PT ;  /* 0x000000dbe800720c */ /* 0x000fe60003f64270 */
[----:B------:R-:W-:Y:S01]  /*48c0*/  STS [R214], R179 ;  /* 0x000000b3d6007388 */ /* 0x000fe20000000800 */
[----:B------:R-:W-:Y:S01]  /*48d0*/  F2FP.RELU.F16.F32.PACK_AB R175, R164, R163 ;  /* 0x000000a3a4af723e */ /* 0x000fe200000008ff */
[----:B-----5:R-:W-:Y:S04]  /*48e0*/  @P5 FADD.FTZ R165, -R165, -RZ ;  /* 0x800000ffa5a55221 */ /* 0x020fe80000010100 */
[----:B------:R-:W-:Y:S01]  /*48f0*/  STS [R214+0x400], R177 ;  /* 0x000400b1d6007388 */ /* 0x000fe20000000800 */
[----:B------:R-:W-:Y:S02]  /*4900*/  FSETP.GE.FTZ.AND P6, PT, R154, RZ, PT ;  /* 0x000000ff9a00720b */ /* 0x000fe40003fd6000 */
[----:B------:R-:W-:Y:S03]  /*4910*/  FSETP.GE.FTZ.AND P5, PT, R153, RZ, PT ;  /* 0x000000ff9900720b */ /* 0x000fe60003fb6000 */
[----:B------:R-:W-:Y:S01]  /*4920*/  STS [R220], R175 ;  /* 0x000000afdc007388 */ /* 0x000fe20000000800 */
[----:B--2---:R-:W-:Y:S05]  /*4930*/  @P4 FADD.FTZ R166, -R166, -RZ ;  /* 0x800000ffa6a64221 */ /* 0x004fea0000010100 */
[----:B-1----:R-:W2:Y:S01]  /*4940*/  LDG.E R169, desc[UR20][R170.64] ;  /* 0x00000014aaa97981 */ /* 0x002ea2000c1e1900 */
[----:B------:R-:W-:Y:S05]  /*4950*/  F2FP.RELU.F16.F32.PACK_AB R173, R166, R165 ;  /* 0x000000a5a6ad723e */ /* 0x000fea00000008ff */
[----:B------:R-:W-:Y:S06]  /*4960*/  STS [R220+0x400], R173 ;  /* 0x000400addc007388 */ /* 0x000fec0000000800 */
[----:B------:R-:W-:Y:S06]  /*4970*/  LDSM.16.M88.4 R68, [R198+0xc000] ;  /* 0x00c00000c644783b */ /* 0x000fec0000000200 */
[----:B------:R-:W1:Y:S06]  /*4980*/  LDSM.16.M88.4 R72, [R194+0x6000] ;  /* 0x00600000c248783b */ /* 0x000e6c0000000200 */
[----:B------:R-:W4:Y:S06]  /*4990*/  LDSM.16.M88.4 R76, [R194+0x6800] ;  /* 0x00680000c24c783b */ /* 0x000f2c0000000200 */
[----:B------:R-:W-:Y:S06]  /*49a0*/  LDSM.16.M88.4 R80, [R186+0xc000] ;  /* 0x00c00000ba50783b */ /* 0x000fec0000000200 */
[----:B------:R-:W5:Y:S06]  /*49b0*/  LDSM.16.M88.4 R84, [R199+0x6000] ;  /* 0x00600000c754783b */ /* 0x000f6c0000000200 */
[----:B---3--:R3:W3:Y:S06]  /*49c0*/  LDG.E R167, desc[UR20][R170.64+0x20] ;  /* 0x00002014aaa77981 */ /* 0x0086ec000c1e1900 */
[----:B------:R-:W5:Y:S06]  /*49d0*/  LDSM.16.M88.4 R88, [R199+0x6800] ;  /* 0x00680000c758783b */ /* 0x000f6c0000000200 */
[----:B------:R-:W-:Y:S01]  /*49e0*/  LDSM.16.M88.4 R92, [R196+0xc000] ;  /* 0x00c00000c45c783b */ /* 0x000fe20000000200 */
[C---:B-1----:R-:W-:Y:S05]  /*49f0*/  HMMA.16816.F32 R4, R68.reuse, R72, RZ ;  /* 0x000000484404723c */ /* 0x042fea00000018ff */
[----:B------:R-:W1:Y:S03]  /*4a00*/  LDSM.16.M88.4 R96, [R0+0x6000] ;  /* 0x006000000060783b */ /* 0x000e660000000200 */
[C---:B------:R-:W-:Y:S03]  /*4a10*/  HMMA.16816.F32 R8, R68.reuse, R74, RZ ;  /* 0x0000004a4408723c */ /* 0x040fe600000018ff */
[----:B------:R-:W-:Y:S05]  /*4a20*/  LDSM.16.M88.4 R72, [R185+0xc000] ;  /* 0x00c00000b948783b */ /* 0x000fea0000000200 */
[C---:B----4-:R-:W-:Y:S08]  /*4a30*/  HMMA.16816.F32 R12, R68.reuse, R76, RZ ;  /* 0x0000004c440c723c */ /* 0x050ff000000018ff */
[----:B------:R-:W-:Y:S01]  /*4a40*/  HMMA.16816.F32 R16, R68, R78, RZ ;  /* 0x0000004e4410723c */ /* 0x000fe200000018ff */
[----:B------:R-:W4:Y:S06]  /*4a50*/  LDSM.16.M88.4 R68, [R0+0x6800] ;  /* 0x006800000044783b */ /* 0x000f2c0000000200 */
[----:B------:R-:W4:Y:S01]  /*4a60*/  LDSM.16.M88.4 R76, [R197+0x6000] ;  /* 0x00600000c54c783b */ /* 0x000f220000000200 */
[C---:B-----5:R-:W-:Y:S08]  /*4a70*/  HMMA.16816.F32 R4, R80.reuse, R84, R4 ;  /* 0x000000545004723c */ /* 0x060ff00000001804 */
[C---:B------:R-:W-:Y:S01]  /*4a80*/  HMMA.16816.F32 R8, R80.reuse, R86, R8 ;  /* 0x000000565008723c */ /* 0x040fe20000001808 */
[----:B------:R-:W-:Y:S07]  /*4a90*/  LDSM.16.M88.4 R84, [R198+0xe000] ;  /* 0x00e00000c654783b */ /* 0x000fee0000000200 */
[C---:B------:R-:W-:Y:S08]  /*4aa0*/  HMMA.16816.F32 R12, R80.reuse, R88, R12 ;  /* 0x00000058500c723c */ /* 0x040ff0000000180c */
[----:B------:R-:W-:Y:S01]  /*4ab0*/  HMMA.16816.F32 R16, R80, R90, R16 ;  /* 0x0000005a5010723c */ /* 0x000fe20000001810 */
[----:B------:R-:W5:Y:S06]  /*4ac0*/  LDSM.16.M88.4 R80, [R197+0x6800] ;  /* 0x00680000c550783b */ /* 0x000f6c0000000200 */
[----:B------:R-:W5:Y:S01]  /*4ad0*/  LDSM.16.M88.4 R88, [R194+0x8000] ;  /* 0x00800000c258783b */ /* 0x000f620000000200 */
[C---:B-1----:R-:W-:Y:S08]  /*4ae0*/  HMMA.16816.F32 R4, R92.reuse, R96, R4 ;  /* 0x000000605c04723c */ /* 0x042ff00000001804 */
[C---:B------:R-:W-:Y:S01]  /*4af0*/  HMMA.16816.F32 R8, R92.reuse, R98, R8 ;  /* 0x000000625c08723c */ /* 0x040fe20000001808 */
[----:B------:R-:W-:Y:S07]  /*4b00*/  LDSM.16.M88.4 R96, [R199+0x8000] ;  /* 0x00800000c760783b */ /* 0x000fee0000000200 */
[C---:B----4-:R-:W-:Y:S08]  /*4b10*/  HMMA.16816.F32 R12, R92.reuse, R68, R12 ;  /* 0x000000445c0c723c */ /* 0x050ff0000000180c */
[----:B------:R-:W-:Y:S01]  /*4b20*/  HMMA.16816.F32 R16, R92, R70, R16 ;  /* 0x000000465c10723c */ /* 0x000fe20000001810 */
[----:B------:R-:W1:Y:S06]  /*4b30*/  LDSM.16.M88.4 R68, [R194+0x8800] ;  /* 0x00880000c244783b */ /* 0x000e6c0000000200 */
[----:B------:R-:W4:Y:S01]  /*4b40*/  LDSM.16.M88.4 R92, [R186+0xe000] ;  /* 0x00e00000ba5c783b */ /* 0x000f220000000200 */
[C---:B------:R-:W-:Y:S08]  /*4b50*/  HMMA.16816.F32 R4, R72.reuse, R76, R4 ;  /* 0x0000004c4804723c */ /* 0x040ff00000001804 */
[C---:B------:R-:W-:Y:S01]  /*4b60*/  HMMA.16816.F32 R8, R72.reuse, R78, R8 ;  /* 0x0000004e4808723c */ /* 0x040fe20000001808 */
[----:B------:R-:W-:Y:S07]  /*4b70*/  LDSM.16.M88.4 R76, [R196+0xe000] ;  /* 0x00e00000c44c783b */ /* 0x000fee0000000200 */
[C---:B-----5:R-:W-:Y:S08]  /*4b80*/  HMMA.16816.F32 R12, R72.reuse, R80, R12 ;  /* 0x00000050480c723c */ /* 0x060ff0000000180c */
[----:B------:R-:W-:Y:S01]  /*4b90*/  HMMA.16816.F32 R16, R72, R82, R16 ;  /* 0x000000524810723c */ /* 0x000fe20000001810 */
[----:B------:R-:W5:Y:S06]  /*4ba0*/  LDSM.16.M88.4 R72, [R199+0x8800] ;  /* 0x00880000c748783b */ /* 0x000f6c0000000200 */
[----:B------:R-:W5:Y:S01]  /*4bb0*/  LDSM.16.M88.4 R80, [R0+0x8000] ;  /* 0x008000000050783b */ /* 0x000f620000000200 */
[C---:B------:R-:W-:Y:S08]  /*4bc0*/  HMMA.16816.F32 R4, R84.reuse, R88, R4 ;  /* 0x000000585404723c */ /* 0x040ff00000001804 */
[C---:B------:R-:W-:Y:S01]  /*4bd0*/  HMMA.16816.F32 R8, R84.reuse, R90, R8 ;  /* 0x0000005a5408723c */ /* 0x040fe20000001808 */
[----:B------:R-:W-:Y:S07]  /*4be0*/  LDSM.16.M88.4 R88, [R197+0x8000] ;  /* 0x00800000c558783b */ /* 0x000fee0000000200 */
[C---:B-1----:R-:W-:Y:S08]  /*4bf0*/  HMMA.16816.F32 R12, R84.reuse, R68, R12 ;  /* 0x00000044540c723c */ /* 0x042ff0000000180c */
[----:B------:R-:W-:Y:S01]  /*4c00*/  HMMA.16816.F32 R16, R84, R70, R16 ;  /* 0x000000465410723c */ /* 0x000fe20000001810 */
[----:B------:R-:W1:Y:S06]  /*4c10*/  LDSM.16.M88.4 R68, [R0+0x8800] ;  /* 0x008800000044783b */ /* 0x000e6c0000000200 */
[----:B------:R-:W1:Y:S01]  /*4c20*/  LDSM.16.M88.4 R84, [R185+0xe000] ;  /* 0x00e00000b954783b */ /* 0x000e620000000200 */
[C---:B----4-:R-:W-:Y:S08]  /*4c30*/  HMMA.16816.F32 R4, R92.reuse, R96, R4 ;  /* 0x000000605c04723c */ /* 0x050ff00000001804 */
[C---:B------:R-:W-:Y:S01]  /*4c40*/  HMMA.16816.F32 R8, R92.reuse, R98, R8 ;  /* 0x000000625c08723c */ /* 0x040fe20000001808 */
[----:B------:R-:W-:Y:S07]  /*4c50*/  LDSM.16.M88.4 R96, [R194+0xa000] ;  /* 0x00a00000c260783b */ /* 0x000fee0000000200 */
[C---:B-----5:R-:W-:Y:S08]  /*4c60*/  HMMA.16816.F32 R12, R92.reuse, R72, R12 ;  /* 0x000000485c0c723c */ /* 0x060ff0000000180c */
[----:B------:R-:W-:Y:S01]  /*4c70*/  HMMA.16816.F32 R16, R92, R74, R16 ;  /* 0x0000004a5c10723c */ /* 0x000fe20000001810 */
[----:B------:R-:W4:Y:S06]  /*4c80*/  LDSM.16.M88.4 R72, [R197+0x8800] ;  /* 0x00880000c548783b */ /* 0x000f2c0000000200 */
[----:B------:R-:W5:Y:S01]  /*4c90*/  LDSM.16.M88.4 R92, [R198+0x10000] ;  /* 0x01000000c65c783b */ /* 0x000f620000000200 */
[C---:B------:R-:W-:Y:S08]  /*4ca0*/  HMMA.16816.F32 R4, R76.reuse, R80, R4 ;  /* 0x000000504c04723c */ /* 0x040ff00000001804 */
[C---:B------:R-:W-:Y:S01]  /*4cb0*/  HMMA.16816.F32 R8, R76.reuse, R82, R8 ;  /* 0x000000524c08723c */ /* 0x040fe20000001808 */
[----:B------:R-:W-:Y:S07]  /*4cc0*/  LDSM.16.M88.4 R80, [R199+0xa000] ;  /* 0x00a00000c750783b */ /* 0x000fee0000000200 */
[C---:B-1----:R-:W-:Y:S08]  /*4cd0*/  HMMA.16816.F32 R12, R76.reuse, R68, R12 ;  /* 0x000000444c0c723c */ /* 0x042ff0000000180c */
[----:B------:R-:W-:Y:S01]  /*4ce0*/  HMMA.16816.F32 R16, R76, R70, R16 ;  /* 0x000000464c10723c */ /* 0x000fe20000001810 */
[----:B------:R-:W1:Y:S06]  /*4cf0*/  LDSM.16.M88.4 R68, [R194+0xa800] ;  /* 0x00a80000c244783b */ /* 0x000e6c0000000200 */
[----:B------:R-:W2:Y:S01]  /*4d00*/  LDSM.16.M88.4 R76, [R186+0x10000] ;  /* 0x01000000ba4c783b */ /* 0x000ea20000000200 */
[C---:B------:R-:W-:Y:S08]  /*4d10*/  HMMA.16816.F32 R4, R84.reuse, R88, R4 ;  /* 0x000000585404723c */ /* 0x040ff00000001804 */
[C---:B------:R-:W-:Y:S01]  /*4d20*/  HMMA.16816.F32 R8, R84.reuse, R90, R8 ;  /* 0x0000005a5408723c */ /* 0x040fe20000001808 */
[----:B------:R-:W-:Y:S07]  /*4d30*/  LDSM.16.M88.4 R88, [R0+0xa000] ;  /* 0x00a000000058783b */ /* 0x000fee0000000200 */
[C---:B----4-:R-:W-:Y:S08]  /*4d40*/  HMMA.16816.F32 R12, R84.reuse, R72, R12 ;  /* 0x00000048540c723c */ /* 0x050ff0000000180c */
[----:B------:R-:W-:Y:S01]  /*4d50*/  HMMA.16816.F32 R16, R84, R74, R16 ;  /* 0x0000004a5410723c */ /* 0x000fe20000001810 */
[----:B------:R-:W4:Y:S06]  /*4d60*/  LDSM.16.M88.4 R72, [R199+0xa800] ;  /* 0x00a80000c748783b */ /* 0x000f2c0000000200 */
[----:B------:R-:W3:Y:S01]  /*4d70*/  LDSM.16.M88.4 R84, [R196+0x10000] ;  /* 0x01000000c454783b */ /* 0x000ee20000000200 */
        /* <DEDUP_REMOVED lines=8> */
[C---:B------:R-:W-:Y:S08]  /*4e00*/  HMMA.16816.F32 R8, R76.reuse, R82, R8 ;  /* 0x000000524c08723c */ /* 0x040ff00000001808 */
[C---:B----4-:R-:W-:Y:S08]  /*4e10*/  HMMA.16816.F32 R12, R76.reuse, R72, R12 ;  /* 0x000000484c0c723c */ /* 0x050ff0000000180c */
[----:B------:R-:W-:Y:S01]  /*4e20*/  HMMA.16816.F32 R16, R76, R74, R16 ;  /* 0x0000004a4c10723c */ /* 0x000fe20000001810 */
[----:B------:R-:W2:Y:S07]  /*4e30*/  LDSM.16.M88.4 R72, [R197+0xa800] ;  /* 0x00a80000c548783b */ /* 0x000eae0000000200 */
[C---:B---3--:R-:W-:Y:S08]  /*4e40*/  HMMA.16816.F32 R4, R84.reuse, R88, R4 ;  /* 0x000000585404723c */ /* 0x048ff00000001804 */
[C---:B------:R-:W-:Y:S08]  /*4e50*/  HMMA.16816.F32 R8, R84.reuse, R90, R8 ;  /* 0x0000005a5408723c */ /* 0x040ff00000001808 */
[C---:B-1----:R-:W-:Y:S08]  /*4e60*/  HMMA.16816.F32 R12, R84.reuse, R68, R12 ;  /* 0x00000044540c723c */ /* 0x042ff0000000180c */
[----:B------:R-:W-:Y:S08]  /*4e70*/  HMMA.16816.F32 R16, R84, R70, R16 ;  /* 0x000000465410723c */ /* 0x000ff00000001810 */
[C---:B-----5:R-:W-:Y:S08]  /*4e80*/  HMMA.16816.F32 R4, R92.reuse, R96, R4 ;  /* 0x000000605c04723c */ /* 0x060ff00000001804 */
[C---:B------:R-:W-:Y:S08]  /*4e90*/  HMMA.16816.F32 R8, R92.reuse, R98, R8 ;  /* 0x000000625c08723c */ /* 0x040ff00000001808 */
[C---:B--2---:R-:W-:Y:S03]  /*4ea0*/  HMMA.16816.F32 R12, R92.reuse, R72, R12 ;  /* 0x000000485c0c723c */ /* 0x044fe6000000180c */
[C---:B------:R-:W-:Y:S01]  /*4eb0*/  FADD.FTZ R172, -R169.reuse, R4 ;  /* 0x00000004a9ac7221 */ /* 0x040fe20000010100 */
[C---:B------:R-:W-:Y:S04]  /*4ec0*/  FADD.FTZ R168, -R169.reuse, R5 ;  /* 0x00000005a9a87221 */ /* 0x040fe80000010100 */
[-C--:B------:R-:W-:Y:S01]  /*4ed0*/  FSEL R172, R172, R169.reuse, P2 ;  /* 0x000000a9acac7208 */ /* 0x080fe20001000000 */
[----:B------:R-:W-:Y:S03]  /*4ee0*/  HMMA.16816.F32 R16, R92, R74, R16 ;  /* 0x0000004a5c10723c */ /* 0x000fe60000001810 */
[-C--:B------:R-:W-:Y:S01]  /*4ef0*/  FSEL R171, R168, R169.reuse, P1 ;  /* 0x000000a9a8ab7208 */ /* 0x080fe20000800000 */
[----:B------:R-:W-:Y:S01]  /*4f00*/  FADD.FTZ R170, -R169, R8 ;  /* 0x00000008a9aa7221 */ /* 0x000fe20000010100 */
[----:B------:R-:W-:Y:S01]  /*4f10*/  FSETP.GE.FTZ.AND P2, PT, R159, RZ, PT ;  /* 0x000000ff9f00720b */ /* 0x000fe20003f56000 */
[----:B------:R-:W-:Y:S01]  /*4f20*/  FADD.FTZ R168, -R169, R9 ;  /* 0x00000009a9a87221 */ /* 0x000fe20000010100 */
[----:B------:R-:W-:Y:S01]  /*4f30*/  FSETP.GE.FTZ.AND P1, PT, R160, RZ, PT ;  /* 0x000000ffa000720b */ /* 0x000fe20003f36000 */
[----:B------:R-:W-:Y:S01]  /*4f40*/  FMUL.FTZ R172, R151, R172 ;  /* 0x000000ac97ac7220 */ /* 0x000fe20000410000 */
[----:B------:R-:W-:Y:S01]  /*4f50*/  FSEL R170, R170, R169, P0 ;  /* 0x000000a9aaaa7208 */ /* 0x000fe20000000000 */
[----:B------:R-:W-:Y:S01]  /*4f60*/  FMUL.FTZ R171, R152, R171 ;  /* 0x000000ab98ab7220 */ /* 0x000fe20000410000 */
[----:B------:R-:W-:Y:S01]  /*4f70*/  FSETP.GE.FTZ.AND P0, PT, R156, RZ, PT ;  /* 0x000000ff9c00720b */ /* 0x000fe20003f16000 */
[----:B------:R-:W-:Y:S02]  /*4f80*/  FADD.FTZ R152, -R169, R12 ;  /* 0x0000000ca9987221 */ /* 0x000fe40000010100 */
[----:B------:R-:W-:Y:S01]  /*4f90*/  FMUL.FTZ R170, R155, R170 ;  /* 0x000000aa9baa7220 */ /* 0x000fe20000410000 */
[-C--:B------:R-:W-:Y:S01]  /*4fa0*/  FSEL R151, R168, R169.reuse, P0 ;  /* 0x000000a9a8977208 */ /* 0x080fe20000000000 */
[C---:B------:R-:W-:Y:S01]  /*4fb0*/  FADD.FTZ R168, -R169.reuse, R13 ;  /* 0x0000000da9a87221 */ /* 0x040fe20000010100 */
[----:B------:R-:W-:Y:S02]  /*4fc0*/  FSETP.GE.FTZ.AND P0, PT, R164, RZ, PT ;  /* 0x000000ffa400720b */ /* 0x000fe40003f16000 */
[----:B------:R-:W-:Y:S01]  /*4fd0*/  FSEL R152, R152, R169, P2 ;  /* 0x000000a998987208 */ /* 0x000fe20001000000 */
[----:B------:R-:W-:Y:S01]  /*4fe0*/  FMUL.FTZ R151, R156, R151 ;  /* 0x000000979c977220 */ /* 0x000fe20000410000 */
[----:B------:R-:W-:Y:S01]  /*4ff0*/  FSEL R155, R168, R169, P1 ;  /* 0x000000a9a89b7208 */ /* 0x000fe20000800000 */
[----:B------:R-:W-:Y:S01]  /*5000*/  FADD.FTZ R156, -R169, R16 ;  /* 0x00000010a99c7221 */ /* 0x000fe20000010100 */
[----:B------:R-:W-:Y:S01]  /*5010*/  FSETP.GE.FTZ.AND P1, PT, R163, RZ, PT ;  /* 0x000000ffa300720b */ /* 0x000fe20003f36000 */
[----:B------:R-:W-:Y:S01]  /*5020*/  FMUL.FTZ R152, R159, R152 ;  /* 0x000000989f987220 */ /* 0x000fe20000410000 */
[----:B------:R-:W-:Y:S01]  /*5030*/  F2FP.F16.F32.PACK_AB R171, R171, R172 ;  /* 0x000000acabab723e */ /* 0x000fe200000000ff */
[----:B------:R-:W-:Y:S01]  /*5040*/  FMUL.FTZ R155, R160, R155 ;  /* 0x0000009ba09b7220 */ /* 0x000fe20000410000 */
[----:B------:R-:W-:Y:S01]  /*5050*/  FSEL R156, R156, R169, P1 ;  /* 0x000000a99c9c7208 */ /* 0x000fe20000800000 */
[----:B------:R-:W-:Y:S01]  /*5060*/  FADD.FTZ R160, -R167, R7 ;  /* 0x00000007a7a07221 */ /* 0x000fe20000010100 */
[----:B------:R-:W-:Y:S01]  /*5070*/  F2FP.F16.F32.PACK_AB R151, R151, R170 ;  /* 0x000000aa9797723e */ /* 0x000fe200000000ff */
[----:B------:R-:W-:Y:S01]  /*5080*/  @P0 FADD.FTZ R169, -R169, R17 ;  /* 0x00000011a9a90221 */ /* 0x000fe20000010100 */
[----:B------:R-:W-:Y:S01]  /*5090*/  F2FP.F16.F32.PACK_AB R155, R155, R152 ;  /* 0x000000989b9b723e */ /* 0x000fe200000000ff */
[----:B------:R-:W-:Y:S01]  /*50a0*/  FMUL.FTZ R156, R163, R156 ;  /* 0x0000009ca39c7220 */ /* 0x000fe20000410000 */
[----:B------:R-:W-:Y:S01]  /*50b0*/  FADD.FTZ R152, -R167, R6 ;  /* 0x00000006a7987221 */ /* 0x000fe20000010100 */
        /* <DEDUP_REMOVED lines=12> */
[----:B------:R-:W-:Y:S04]  /*5180*/  IADD3 R244, P0, PT, R244, R13, RZ ;  /* 0x0000000df4f47210 */ /* 0x000fe80007f1e0ff */
[----:B------:R-:W-:Y:S02]  /*5190*/  LEA.HI.X.SX32 R245, R9, R245, 0x1, P0 ;  /* 0x000000f509f57211 */ /* 0x000fe400000f0eff */
[----:B------:R-:W-:Y:S02]  /*51a0*/  SEL R9, R4, 0x6000, !P1 ;  /* 0x0000600004097807 */ /* 0x000fe40004800000 */
[----:B------:R-:W-:Y:S02]  /*51b0*/  ISETP.GE.AND P1, PT, R210, UR7, PT ;  /* 0x00000007d2007c0c */ /* 0x000fe4000bf26270 */
[----:B------:R-:W-:Y:S01]  /*51c0*/  ISETP.GE.AND P0, PT, R207, UR7, PT ;  /* 0x00000007cf007c0c */ /* 0x000fe2000bf06270 */
[--C-:B------:R-:W-:Y:S01]  /*51d0*/  IMAD.IADD R226, R226, 0x1, R9.reuse ;  /* 0x00000001e2e27824 */ /* 0x100fe200078e0209 */
[----:B------:R-:W-:Y:S01]  /*51e0*/  LEA R4, P4, R7, R244, 0x6 ;  /* 0x000000f407047211 */ /* 0x000fe200078830ff */
[--C-:B------:R-:W-:Y:S02]  /*51f0*/  IMAD.IADD R231, R231, 0x1, R9.reuse ;  /* 0x00000001e7e77824 */ /* 0x100fe400078e0209 */
[----:B------:R-:W-:Y:S01]  /*5200*/  IMAD.IADD R190, R190, 0x1, R9 ;  /* 0x00000001bebe7824 */ /* 0x000fe200078e0209 */
[----:B------:R-:W-:Y:S01]  /*5210*/  @!PT LDS RZ, [RZ] ;  /* 0x00000000fffff984 */ /* 0x000fe20000000800 */
[----:B------:R-:W-:Y:S01]  /*5220*/  @!PT LDS RZ, [RZ] ;  /* 0x00000000fffff984 */ /* 0x000fe20000000800 */
[----:B------:R-:W-:Y:S01]  /*5230*/  @!PT LDS RZ, [RZ] ;  /* 0x00000000fffff984 */ /* 0x000fe20000000800 */
[----:B------:R1:W-:Y:S01]  /*5240*/  @!P2 LDGSTS.E.BYPASS.LTC128B.128 [R226], desc[UR20][R244.64] ;  /* 0x00000000f4e2afae */ /* 0x0003e2000b981a14 */
[----:B--2---:R-:W-:Y:S03]  /*5250*/  LEA.HI.X R5, R7, R245, R5, 0x6, P4 ;  /* 0x000000f507057211 */ /* 0x004fe600020f3405 */
        /* <DEDUP_REMOVED lines=33> */
.L_x_769:
[----:B------:R-:W-:Y:S01]  /*5470*/  FADD.FTZ R10, -R167, R10 ;  /* 0x0000000aa70a7221 */ /* 0x000fe20000010100 */
[----:B------:R-:W-:Y:S01]  /*5480*/  FSETP.GE.FTZ.AND P0, PT, R157, RZ, PT ;  /* 0x000000ff9d00720b */ /* 0x000fe20003f16000 */
[C---:B-1----:R-:W-:Y:S01]  /*5490*/  FADD.FTZ R4, -R167.reuse, R11 ;  /* 0x0000000ba7047221 */ /* 0x042fe20000010100 */
[-C--:B------:R-:W-:Y:S01]  /*54a0*/  FSEL R5, R152, R167.reuse, P6 ;  /* 0x000000a798057208 */ /* 0x080fe20003000000 */
[C---:B------:R-:W-:Y:S01]  /*54b0*/  FADD.FTZ R6, -R167.reuse, R15 ;  /* 0x0000000fa7067221 */ /* 0x040fe20000010100 */
[-C--:B------:R-:W-:Y:S01]  /*54c0*/  FSEL R10, R10, R167.reuse, P0 ;  /* 0x000000a70a0a7208 */ /* 0x080fe20000000000 */
[C---:B------:R-:W-:Y:S01]  /*54d0*/  FADD.FTZ R14, -R167.reuse, R14 ;  /* 0x0000000ea70e7221 */ /* 0x040fe20000010100 */
[----:B------:R-:W-:Y:S01]  /*54e0*/  FSEL R160, R160, R167, P5 ;  /* 0x000000a7a0a07208 */ /* 0x000fe20002800000 */
[----:B------:R-:W-:Y:S01]  /*54f0*/  FMUL.FTZ R5, R154, R5 ;  /* 0x000000059a057220 */ /* 0x000fe20000410000 */
[----:B------:R-:W-:Y:S01]  /*5500*/  FSETP.GE.FTZ.AND P1, PT, R158, RZ, PT ;  /* 0x000000ff9e00720b */ /* 0x000fe20003f36000 */
[----:B------:R-:W-:Y:S01]  /*5510*/  FADD.FTZ R18, -R167, R18 ;  /* 0x00000012a7127221 */ /* 0x000fe20000010100 */
[----:B------:R-:W-:Y:S01]  /*5520*/  FSETP.GE.FTZ.AND P0, PT, R166, RZ, PT ;  /* 0x000000ffa600720b */ /* 0x000fe20003f16000 */
[----:B------:R-:W-:Y:S01]  /*5530*/  FMUL.FTZ R160, R153, R160 ;  /* 0x000000a099a07220 */ /* 0x000fe20000410000 */
[----:B------:R-:W-:Y:S01]  /*5540*/  FSEL R7, R4, R167, P1 ;  /* 0x000000a704077208 */ /* 0x000fe20000800000 */
[----:B------:R-:W-:Y:S01]  /*5550*/  FMUL.FTZ R10, R157, R10 ;  /* 0x0000000a9d0a7220 */ /* 0x000fe20000410000 */
[----:B------:R-:W-:Y:S01]  /*5560*/  FSETP.GE.FTZ.AND P2, PT, R162, RZ, PT ;  /* 0x000000ffa200720b */ /* 0x000fe20003f56000 */
[----:B------:R-:W-:Y:S01]  /*5570*/  STS [R212+-0x2000], R171 ;  /* 0xffe000abd4007388 */ /* 0x000fe20000000800 */
[----:B------:R-:W-:Y:S01]  /*5580*/  FSETP.GE.FTZ.AND P4, PT, R161, RZ, PT ;  /* 0x000000ffa100720b */ /* 0x000fe20003f96000 */
[----:B------:R-:W-:Y:S01]  /*5590*/  FMUL.FTZ R7, R158, R7 ;  /* 0x000000079e077220 */ /* 0x000fe20000410000 */
[-C--:B------:R-:W-:Y:S01]  /*55a0*/  FSEL R9, R6, R167.reuse, P2 ;  /* 0x000000a706097208 */ /* 0x080fe20001000000 */
[----:B------:R-:W-:Y:S01]  /*55b0*/  IMAD R223, R215, UR10, RZ ;  /* 0x0000000ad7df7c24 */ /* 0x000fe2000f8e02ff */
[----:B------:R-:W-:Y:S02]  /*55c0*/  FSEL R14, R14, R167, P4 ;  /* 0x000000a70e0e7208 */ /* 0x000fe40002000000 */
[----:B------:R-:W-:Y:S01]  /*55d0*/  FSETP.GE.FTZ.AND P1, PT, R165, RZ, PT ;  /* 0x000000ffa500720b */ /* 0x000fe20003f36000 */
[----:B------:R-:W-:Y:S01]  /*55e0*/  FMUL.FTZ R9, R162, R9 ;  /* 0x00000009a2097220 */ /* 0x000fe20000410000 */
[----:B------:R-:W-:Y:S01]  /*55f0*/  F2FP.F16.F32.PACK_AB R13, R160, R5 ;  /* 0x00000005a00d723e */ /* 0x000fe200000000ff */
[----:B------:R-:W-:Y:S01]  /*5600*/  FMUL.FTZ R14, R161, R14 ;  /* 0x0000000ea10e7220 */ /* 0x000fe20000410000 */
[----:B------:R-:W-:Y:S01]  /*5610*/  FSEL R18, R18, R167, P1 ;  /* 0x000000a712127208 */ /* 0x000fe20000800000 */
[----:B------:R-:W-:Y:S01]  /*5620*/  @P0 FADD.FTZ R167, -R167, R19 ;  /* 0x00000013a7a70221 */ /* 0x000fe20000010100 */
[----:B------:R-:W-:Y:S01]  /*5630*/  F2FP.F16.F32.PACK_AB R73, R7, R10 ;  /* 0x0000000a0749723e */ /* 0x000fe200000000ff */
[----:B------:R-:W-:Y:S01]  /*5640*/  STS [R212+-0x1c00], R13 ;  /* 0xffe4000dd4007388 */ /* 0x000fe20000000800 */
[----:B------:R-:W-:Y:S01]  /*5650*/  F2FP.F16.F32.PACK_AB R81, R9, R14 ;  /* 0x0000000e0951723e */ /* 0x000fe200000000ff */
[----:B------:R-:W-:Y:S01]  /*5660*/  FMUL.FTZ R18, R165, R18 ;  /* 0x00000012a5127220 */ /* 0x000fe20000410000 */
[----:B------:R-:W-:Y:S02]  /*5670*/  FMUL.FTZ R167, R166, R167 ;  /* 0x000000a7a6a77220 */ /* 0x000fe40000410000 */
[----:B------:R-:W-:Y:S01]  /*5680*/  STS [R236+-0x2000], R151 ;  /* 0xffe00097ec007388 */ /* 0x000fe20000000800 */
[----:B------:R-:W-:Y:S04]  /*5690*/  F2FP.F16.F32.PACK_AB R169, R169, R156 ;  /* 0x0000009ca9a9723e */ /* 0x000fe800000000ff */
[----:B------:R-:W-:Y:S01]  /*56a0*/  STS [R236+-0x1c00], R73 ;  /* 0xffe40049ec007388 */ /* 0x000fe20000000800 */
[----:B------:R-:W-:Y:S04]  /*56b0*/  F2FP.F16.F32.PACK_AB R167, R167, R18 ;  /* 0x00000012a7a7723e */ /* 0x000fe800000000ff */
[----:B------:R-:W-:Y:S05]  /*56c0*/  STS [R214+-0x2000], R155 ;  /* 0xffe0009bd6007388 */ /* 0x000fea0000000800 */
[----:B------:R-:W-:Y:S05]  /*56d0*/  STS [R214+-0x1c00], R81 ;  /* 0xffe40051d6007388 */ /* 0x000fea0000000800 */
[----:B------:R-:W-:Y:S05]  /*56e0*/  STS [R220+-0x2000], R169 ;  /* 0xffe000a9dc007388 */ /* 0x000fea0000000800 */
[----:B------:R-:W-:Y:S01]  /*56f0*/  STS [R220+-0x1c00], R167 ;  /* 0xffe400a7dc007388 */ /* 0x000fe20000000800 */
[----:B------:R-:W-:Y:S06]  /*5700*/  BAR.SYNC.DEFER_BLOCKING 0x0 ;  /* 0x0000000000007b1d */ /* 0x000fec0000010000 */
[----:B------:R-:W-:Y:S05]  /*5710*/  LDSM.16.MT88.4 R4, [R191] ;  /* 0x00000000bf04783b */ /* 0x000fea0000004200 */
        /* <DEDUP_REMOVED lines=78> */
[----:B------:R-:W-:Y:S01]  /*5c00*/  SHF.R.S64 R7, R4, 0x1f, R5 ;  /* 0x0000001f04077819 */ /* 0x000fe20000001005 */
[----:B------:R-:W-:Y:S03]  /*5c10*/  IMAD.U32 R4, RZ, RZ, UR6 ;  /* 0x00000006ff047e24 */ /* 0x000fe6000f8e00ff */
        /* <DEDUP_REMOVED lines=37> */
.L_x_770:
        /* <DEDUP_REMOVED lines=32> */
[----:B------:R-:W-:Y:S04]  /*6070*/  IMAD.SHL.U32 R157, R223, 0x8, RZ ;  /* 0x00000008df9d7824 */ /* 0x000fe800078e00ff */
        /* <DEDUP_REMOVED lines=32> */
[C---:B------:R-:W-:Y:S05]  /*6280*/  LEA.HI.X.SX32 R251, R223.reuse, R249, 0x5, P0 ;  /* 0x000000f9dffb7211 */ /* 0x040fea00000f2eff */
[C---:B------:R-:W-:Y:S01]  /*6290*/  HMMA.16816.F32 R80, R172.reuse, R150, R80 ;  /* 0x00000096ac50723c */ /* 0x040fe20000001850 */
[----:B------:R-:W1:Y:S07]  /*62a0*/  LDSM.16.M88.4 R148, [R2+0x1e000] ;  /* 0x01e000000294783b */ /* 0x000e6e0000000200 */
[-C--:B---3--:R-:W-:Y:S08]  /*62b0*/  HMMA.16816.F32 R84, R172, R152.reuse, R84 ;  /* 0x00000098ac54723c */ /* 0x088ff00000001854 */
[C---:B------:R-:W-:Y:S08]  /*62c0*/  HMMA.16816.F32 R88, R180.reuse, R152, R88 ;  /* 0x00000098b458723c */ /* 0x040ff00000001858 */
[-C--:B------:R-:W-:Y:S03]  /*62d0*/  HMMA.16816.F32 R92, R180, R154.reuse, R92 ;  /* 0x0000009ab45c723c */ /* 0x080fe6000000185c */
[C---:B------:R-:W-:Y:S04]  /*62e0*/  LEA R180, P0, R223.reuse, R250, 0x5 ;  /* 0x000000fadfb47211 */ /* 0x040fe800078028ff */
[C---:B------:R-:W-:Y:S01]  /*62f0*/  LEA.HI.X.SX32 R181, R223.reuse, R251, 0x5, P0 ;  /* 0x000000fbdfb57211 */ /* 0x040fe200000f2eff */
[----:B------:R-:W-:Y:S01]  /*6300*/  HMMA.16816.F32 R96, R172, R154, R96 ;  /* 0x0000009aac60723c */ /* 0x000fe20000001860 */
[----:B------:R-:W2:Y:S03]  /*6310*/  LDSM.16.MT88.4 R152, [R195+0x17800] ;  /* 0x01780000c398783b */ /* 0x000ea60000004200 */
[C---:B------:R-:W-:Y:S04]  /*6320*/  IMAD.WIDE R174, R223.reuse, -0xc0, R180 ;  /* 0xffffff40dfae7825 */ /* 0x040fe800078e02b4 */
        /* <DEDUP_REMOVED lines=17> */
[-C--:B--2---:R-:W-:Y:S03]  /*6440*/  HMMA.16816.F32 R84, R148, R152.reuse, R84 ;  /* 0x000000989454723c */ /* 0x084fe60000001854 */
[C---:B------:R-:W-:Y:S05]  /*6450*/  LEA.HI.X.SX32 R167, R223.reuse, R165, 0x5, P0 ;  /* 0x000000a5dfa77211 */ /* 0x040fea00000f2eff */
[C---:B------:R-:W-:Y:S04]  /*6460*/  HMMA.16816.F32 R88, R160.reuse, R152, R88 ;  /* 0x00000098a058723c */ /* 0x040fe80000001858 */
[C---:B------:R-:W-:Y:S04]  /*6470*/  LEA R152, P0, R223.reuse, R166, 0x5 ;  /* 0x000000a6df987211 */ /* 0x040fe800078028ff */
[-C--:B------:R-:W-:Y:S03]  /*6480*/  HMMA.16816.F32 R92, R160, R154.reuse, R92 ;  /* 0x0000009aa05c723c */ /* 0x080fe6000000185c */
[C---:B------:R-:W-:Y:S05]  /*6490*/  LEA.HI.X.SX32 R153, R223.reuse, R167, 0x5, P0 ;  /* 0x000000a7df997211 */ /* 0x040fea00000f2eff */
[----:B------:R-:W-:Y:S04]  /*64a0*/  HMMA.16816.F32 R96, R148, R154, R96 ;  /* 0x0000009a9460723c */ /* 0x000fe80000001860 */
[----:B------:R-:W-:Y:S04]  /*64b0*/  @P3 IMAD.WIDE.U32 R154, R202, 0x4, R246 ;  /* 0x00000004ca9a3825 */ /* 0x000fe800078e00f6 */
[C---:B------:R-:W-:Y:S01]  /*64c0*/  IMAD.WIDE R162, R223.reuse, -0xc0, R152 ;  /* 0xffffff40dfa27825 */ /* 0x040fe200078e0298 */
[----:B------:R-:W5:Y:S04]  /*64d0*/  @P3 LDG.E R230, desc[UR20][R154.64+-0x100] ;  /* 0xffff00149ae63981 */ /* 0x000f68000c1e1900 */
[----:B------:R1:W5:Y:S01]  /*64e0*/  @P3 LDG.E R229, desc[UR20][R154.64+-0xe0] ;  /* 0xffff20149ae53981 */ /* 0x000362000c1e1900 */
[C---:B------:R-:W-:Y:S03]  /*64f0*/  LEA R160, P0, R223.reuse, R162, 0x5 ;  /* 0x000000a2dfa07211 */ /* 0x040fe600078028ff */
        /* <DEDUP_REMOVED lines=9> */
[----:B------:R4:W-:Y:S04]  /*6590*/  REDG.E.ADD.F32.FTZ.RN.STRONG.GPU desc[UR20][R178.64], R8 ;  /* 0x00000008b20079a6 */ /* 0x0009e8000c12f314 */
[----:B------:R4:W-:Y:S01]  /*65a0*/  REDG.E.ADD.F32.FTZ.RN.STRONG.GPU desc[UR20][R248.64], R9 ;  /* 0x00000009f80079a6 */ /* 0x0009e2000c12f314 */
[C---:B-1----:R-:W-:Y:S03]  /*65b0*/  LEA R154, P0, R223.reuse, R182, 0x5 ;  /* 0x000000b6df9a7211 */ /* 0x042fe600078028ff */
[----:B------:R1:W-:Y:S01]  /*65c0*/  REDG.E.ADD.F32.FTZ.RN.STRONG.GPU desc[UR20][R250.64], R10 ;  /* 0x0000000afa0079a6 */ /* 0x0003e2000c12f314 */
[C---:B------:R-:W-:Y:S02]  /*65d0*/  LEA.HI.X.SX32 R155, R223.reuse, R183, 0x5, P0 ;  /* 0x000000b7df9b7211 */ /* 0x040fe400000f2eff */
[C---:B--2---:R-:W-:Y:S01]  /*65e0*/  LEA R4, P0, R223.reuse, R154, 0x5 ;  /* 0x0000009adf047211 */ /* 0x044fe200078028ff */
[----:B------:R2:W-:Y:S03]  /*65f0*/  REDG.E.ADD.F32.FTZ.RN.STRONG.GPU desc[UR20][R180.64], R11 ;  /* 0x0000000bb40079a6 */ /* 0x0005e6000c12f314 */
[C---:B---3--:R-:W-:Y:S01]  /*6600*/  LEA.HI.X.SX32 R5, R223.reuse, R155, 0x5, P0 ;  /* 0x0000009bdf057211 */ /* 0x048fe200000f2eff */
[----:B------:R-:W-:Y:S01]  /*6610*/  REDG.E.ADD.F32.FTZ.RN.STRONG.GPU desc[UR20][R240.64+0x80], R16 ;  /* 0x00008010f00079a6 */ /* 0x000fe2000c12f314 */
[C---:B------:R-:W-:Y:S03]  /*6620*/  LEA R168, P0, R223.reuse, R4, 0x5 ;  /* 0x00000004dfa87211 */ /* 0x040fe600078028ff */
[----:B------:R3:W-:Y:S01]  /*6630*/  REDG.E.ADD.F32.FTZ.RN.STRONG.GPU desc[UR20][R174.64+0x80], R17 ;  /* 0x00008011ae0079a6 */ /* 0x0007e2000c12f314 */
[C---:B------:R-:W-:Y:S03]  /*6640*/  LEA.HI.X.SX32 R169, R223.reuse, R5, 0x5, P0 ;  /* 0x00000005dfa97211 */ /* 0x040fe600000f2eff */
[----:B------:R3:W-:Y:S01]  /*6650*/  REDG.E.ADD.F32.FTZ.RN.STRONG.GPU desc[UR20][R172.64+0x80], R18 ;  /* 0x00008012ac0079a6 */ /* 0x0007e2000c12f314 */
[C---:B------:R-:W-:Y:S03]  /*6660*/  IMAD.WIDE R148, R223.reuse, -0xc0, R168 ;  /* 0xffffff40df947825 */ /* 0x040fe600078e02a8 */
[----:B------:R3:W-:Y:S01]  /*6670*/  REDG.E.ADD.F32.FTZ.RN.STRONG.GPU desc[UR20][R156.64+0x80], R19 ;  /* 0x000080139c0079a6 */ /* 0x0007e2000c12f314 */
[C---:B----4-:R-:W-:Y:S03]  /*6680*/  LEA R170, P0, R223.reuse, R148, 0x5 ;  /* 0x00000094dfaa7211 */ /* 0x050fe600078028ff */
[----:B------:R4:W-:Y:S01]  /*6690*/  REDG.E.ADD.F32.FTZ.RN.STRONG.GPU desc[UR20][R158.64+0x80], R12 ;  /* 0x0000800c9e0079a6 */ /* 0x0009e2000c12f314 */
[C---:B------:R-:W-:Y:S03]  /*66a0*/  LEA.HI.X.SX32 R171, R223.reuse, R149, 0x5, P0 ;  /* 0x00000095dfab7211 */ /* 0x040fe600000f2eff */
[----:B------:R4:W-:Y:S01]  /*66b0*/  REDG.E.ADD.F32.FTZ.RN.STRONG.GPU desc[UR20][R164.64+0x80], R13 ;  /* 0x0000800da40079a6 */ /* 0x0009e2000c12f314 */
[C---:B------:R-:W-:Y:S03]  /*66c0*/  LEA R176, P0, R223.reuse, R170, 0x5 ;  /* 0x000000aadfb07211 */ /* 0x040fe600078028ff */
[----:B------:R-:W-:Y:S01]  /*66d0*/  REDG.E.ADD.F32.FTZ.RN.STRONG.GPU desc[UR20][R166.64+0x80], R14 ;  /* 0x0000800ea60079a6 */ /* 0x000fe2000c12f314 */
[C---:B------:R-:W-:Y:S02]  /*66e0*/  LEA.HI.X.SX32 R177, R223.reuse, R171, 0x5, P0 ;  /* 0x000000abdfb17211 */ /* 0x040fe400000f2eff */
[C---:B------:R-:W-:Y:S01]  /*66f0*/  LEA R6, P0, R223.reuse, R176, 0x5 ;  /* 0x000000b0df067211 */ /* 0x040fe200078028ff */
[----:B------:R4:W-:Y:S03]  /*6700*/  REDG.E.ADD.F32.FTZ.RN.STRONG.GPU desc[UR20][R152.64+0x80], R15 ;  /* 0x0000800f980079a6 */ /* 0x0009e6000c12f314 */
        /* <DEDUP_REMOVED lines=9> */
[C---:B-1----:R-:W-:Y:S03]  /*67a0*/  LEA R250, P0, R223.reuse, R248, 0x5 ;  /* 0x000000f8dffa7211 */ /* 0x042fe600078028ff */
[----:B------:R-:W-:Y:S01]  /*67b0*/  REDG.E.ADD.F32.FTZ.RN.STRONG.GPU desc[UR20][R182.64+0x100], R72 ;  /* 0x00010048b60079a6 */ /* 0x000fe2000c12f314 */
[C---:B------:R-:W-:Y:S03]  /*67c0*/  LEA.HI.X.SX32 R251, R223.reuse, R249, 0x5, P0 ;  /* 0x000000f9dffb7211 */ /* 0x040fe600000f2eff */
[----:B------:R1:W-:Y:S01]  /*67d0*/  REDG.E.ADD.F32.FTZ.RN.STRONG.GPU desc[UR20][R154.64+0x100], R73 ;  /* 0x000100499a0079a6 */ /* 0x0003e2000c12f314 */
[C---:B--2---:R-:W-:Y:S03]  /*67e0*/  IMAD.WIDE R180, R223.reuse, -0xc0, R250 ;  /* 0xffffff40dfb47825 */ /* 0x044fe600078e02fa */
        /* <DEDUP_REMOVED lines=25> */
[C---:B----4-:R-:W-:Y:S03]  /*6980*/  LEA R158, P0, R223.reuse, R18, 0x5 ;  /* 0x00000012df9e7211 */ /* 0x050fe600078028ff */
[----:B------:R-:W-:Y:S01]  /*6990*/  REDG.E.ADD.F32.FTZ.RN.STRONG.GPU desc[UR20][R8.64+0x200], R86 ;  /* 0x00020056080079a6 */ /* 0x000fe2000c12f314 */
[C---:B------:R-:W-:Y:S03]  /*69a0*/  LEA.HI.X.SX32 R159, R223.reuse, R19, 0x5, P0 ;  /* 0x00000013df9f7211 */ /* 0x040fe600000f2eff */
[----:B------:R-:W-:Y:S01]  /*69b0*/  REDG.E.ADD.F32.FTZ.RN.STRONG.GPU desc[UR20][R10.64+0x200], R87 ;  /* 0x000200570a0079a6 */ /* 0x000fe2000c12f314 */
[C---:B------:R-:W-:Y:S03]  /*69c0*/  LEA R164, P0, R223.reuse, R158, 0x5 ;  /* 0x0000009edfa47211 */ /* 0x040fe600078028ff */
[----:B------:R-:W-:Y:S01]  /*69d0*/  LDSM.16.MT88.4 R4, [R191+-0x2000] ;  /* 0xffe00000bf04783b */ /* 0x000fe20000004200 */
[C---:B------:R-:W-:Y:S02]  /*69e0*/  LEA.HI.X.SX32 R165, R223.reuse, R159, 0x5, P0 ;  /* 0x0000009fdfa57211 */ /* 0x040fe400000f2eff */
[C---:B------:R-:W-:Y:S01]  /*69f0*/  LEA R152, P0, R223.reuse, R164, 0x5 ;  /* 0x000000a4df987211 */ /* 0x040fe200078028ff */
[----:B------:R-:W2:Y:S03]  /*6a00*/  LDSM.16.MT88.4 R8, [R188] ;  /* 0x00000000bc08783b */ /* 0x000ea60000004200 */
[C---:B------:R-:W-:Y:S01]  /*6a10*/  LEA.HI.X.SX32 R153, R223.reuse, R165, 0x5, P0 ;  /* 0x000000a5df997211 */ /* 0x040fe200000f2eff */
[----:B------:R-:W3:Y:S01]  /*6a20*/  LDSM.16.MT88.4 R12, [R189+-0x2000] ;  /* 0xffe00000bd0c783b */ /* 0x000ee20000004200 */
        /* <DEDUP_REMOVED lines=9> */
[----:B------:R-:W-:Y:S03]  /*6ac0*/  LEA.HI.X.SX32 R161, R223, R155, 0x5, P0 ;  /* 0x0000009bdfa17211 */ /* 0x000fe600000f2eff */
[----:B------:R-:W-:Y:S04]  /*6ad0*/  REDG.E.ADD.F32.FTZ.RN.STRONG.GPU desc[UR20][R240.64+0x280], R96 ;  /* 0x00028060f00079a6 */ /* 0x000fe8000c12f314 */
[----:B------:R-:W-:Y:S04]  /*6ae0*/  REDG.E.ADD.F32.FTZ.RN.STRONG.GPU desc[UR20][R18.64+0x280], R97 ;  /* 0x00028061120079a6 */ /* 0x000fe8000c12f314 */
[----:B------:R-:W1:Y:S04]  /*6af0*/  LDSM.16.MT88.4 R16, [R188+0x2000] ;  /* 0x00200000bc10783b */ /* 0x000e680000004200 */
[----:B------:R-:W4:Y:S01]  /*6b00*/  LDSM.16.MT88.4 R68, [R188+0x4000] ;  /* 0x00400000bc44783b */ /* 0x000f220000004200 */
[-C--:B--2---:R-:W-:Y:S03]  /*6b10*/  HMMA.16816.F32 R100, R4, R8.reuse, R100 ;  /* 0x000000080464723c */ /* 0x084fe60000001864 */
[----:B------:R-:W-:Y:S04]  /*6b20*/  LDSM.16.MT88.4 R72, [R191+-0x1800] ;  /* 0xffe80000bf48783b */ /* 0x000fe80000004200 */
[----:B------:R-:W2:Y:S01]  /*6b30*/  LDSM.16.MT88.4 R76, [R188+0x800] ;  /* 0x00080000bc4c783b */ /* 0x000ea20000004200 */
[C---:B---3--:R-:W-:Y:S03]  /*6b40*/  HMMA.16816.F32 R104, R12.reuse, R8, R104 ;  /* 0x000000080c68723c */ /* 0x048fe60000001868 */
[----:B------:R-:W3:Y:S04]  /*6b50*/  LDSM.16.MT88.4 R80, [R189+-0x1800] ;  /* 0xffe80000bd50783b */ /* 0x000ee80000004200 */
[----:B------:R-:W3:Y:S01]  /*6b60*/  LDSM.16.MT88.4 R84, [R188+0x2800] ;  /* 0x00280000bc54783b */ /* 0x000ee20000004200 */
[-C--:B------:R-:W-:Y:S03]  /*6b70*/  HMMA.16816.F32 R108, R12, R10.reuse, R108 ;  /* 0x0000000a0c6c723c */ /* 0x080fe6000000186c */
[----:B------:R-:W-:Y:S04]  /*6b80*/  LDSM.16.MT88.4 R88, [R188+0x1800] ;  /* 0x00180000bc58783b */ /* 0x000fe80000004200 */
[----:B------:R-:W-:Y:S01]  /*6b90*/  LDSM.16.MT88.4 R148, [R188+0x5800] ;  /* 0x00580000bc94783b */ /* 0x000fe20000004200 */
[C---:B------:R-:W-:Y:S03]  /*6ba0*/  HMMA.16816.F32 R112, R4.reuse, R10, R112 ;  /* 0x0000000a0470723c */ /* 0x040fe60000001870 */
[----:B------:R-:W3:Y:S04]  /*6bb0*/  LDSM.16.MT88.4 R8, [R188+0x4800] ;  /* 0x00480000bc08783b */ /* 0x000ee80000004200 */
[----:B------:R-:W-:Y:S01]  /*6bc0*/  REDG.E.ADD.F32.FTZ.RN.STRONG.GPU desc[UR20][R158.64+0x280], R98 ;  /* 0x000280629e0079a6 */ /* 0x000fe2000c12f314 */
[-C--:B-1----:R-:W-:Y:S03]  /*6bd0*/  HMMA.16816.F32 R116, R4, R16.reuse, R116 ;  /* 0x000000100474723c */ /* 0x082fe60000001874 */
[----:B------:R-:W-:Y:S04]  /*6be0*/  REDG.E.ADD.F32.FTZ.RN.STRONG.GPU desc[UR20][R164.64+0x280], R99 ;  /* 0x00028063a40079a6 */ /* 0x000fe8000c12f314 */
[----:B------:R-:W-:Y:S01]  /*6bf0*/  LDSM.16.MT88.4 R96, [R188+0x3800] ;  /* 0x00380000bc60783b */ /* 0x000fe20000004200 */
[C---:B------:R-:W-:Y:S03]  /*6c00*/  HMMA.16816.F32 R120, R12.reuse, R16, R120 ;  /* 0x000000100c78723c */ /* 0x040fe60000001878 */
[----:B------:R-:W-:Y:S04]  /*6c10*/  REDG.E.ADD.F32.FTZ.RN.STRONG.GPU desc[UR20][R152.64+0x280], R92 ;  /* 0x0002805c980079a6 */ /* 0x000fe8000c12f314 */
[----:B------:R-:W-:Y:S01]  /*6c20*/  REDG.E.ADD.F32.FTZ.RN.STRONG.GPU desc[UR20][R162.64+0x280], R93 ;  /* 0x0002805da20079a6 */ /* 0x000fe2000c12f314 */
[-C--:B------:R-:W-:Y:S03]  /*6c30*/  HMMA.16816.F32 R124, R12, R18.reuse, R124 ;  /* 0x000000120c7c723c */ /* 0x080fe6000000187c */
[----:B------:R-:W-:Y:S04]  /*6c40*/  REDG.E.ADD.F32.FTZ.RN.STRONG.GPU desc[UR20][R154.64+0x280], R94 ;  /* 0x0002805e9a0079a6 */ /* 0x000fe8000c12f314 */
[----:B------:R-:W-:Y:S01]  /*6c50*/  REDG.E.ADD.F32.FTZ.RN.STRONG.GPU desc[UR20][R160.64+0x280], R95 ;  /* 0x0002805fa00079a6 */ /* 0x000fe2000c12f314 */
[C---:B------:R-:W-:Y:S03]  /*6c60*/  HMMA.16816.F32 R128, R4.reuse, R18, R128 ;  /* 0x000000120480723c */ /* 0x040fe60000001880 */
[----:B------:R-:W-:Y:S04]  /*6c70*/  LDSM.16.MT88.4 R16, [R189+-0x1000] ;  /* 0xfff00000bd10783b */ /* 0x000fe80000004200 */
[----:B------:R-:W-:Y:S01]  /*6c80*/  LDSM.16.MT88.4 R92, [R189+-0x800] ;  /* 0xfff80000bd5c783b */ /* 0x000fe20000004200 */
[-C--:B----4-:R-:W-:Y:S08]  /*6c90*/  HMMA.16816.F32 R132, R4, R68.reuse, R132 ;  /* 0x000000440484723c */ /* 0x090ff00000001884 */
[C---:B------:R-:W-:Y:S08]  /*6ca0*/  HMMA.16816.F32 R136, R12.reuse, R68, R136 ;  /* 0x000000440c88723c */ /* 0x040ff00000001888 */
[-C--:B------:R-:W-:Y:S01]  /*6cb0*/  HMMA.16816.F32 R140, R12, R70.reuse, R140 ;  /* 0x000000460c8c723c */ /* 0x080fe2000000188c */
[----:B------:R-:W-:Y:S07]  /*6cc0*/  LDSM.16.MT88.4 R12, [R188+0x1000] ;  /* 0x00100000bc0c783b */ /* 0x000fee0000004200 */
[----:B------:R-:W-:Y:S01]  /*6cd0*/  HMMA.16816.F32 R144, R4, R70, R144 ;  /* 0x000000460490723c */ /* 0x000fe20000001890 */
[----:B------:R-:W1:Y:S04]  /*6ce0*/  LDSM.16.MT88.4 R4, [R191+-0x1000] ;  /* 0xfff00000bf04783b */ /* 0x000e680000004200 */
[----:B------:R-:W4:Y:S03]  /*6cf0*/  LDSM.16.MT88.4 R68, [R188+0x3000] ;  /* 0x00300000bc44783b */ /* 0x000f260000004200 */
[-C--:B--2---:R-:W-:Y:S08]  /*6d00*/  HMMA.16816.F32 R100, R72, R76.reuse, R100 ;  /* 0x0000004c4864723c */ /* 0x084ff00000001864 */
[C---:B---3--:R-:W-:Y:S08]  /*6d10*/  HMMA.16816.F32 R104, R80.reuse, R76, R104 ;  /* 0x0000004c5068723c */ /* 0x048ff00000001868 */
[-C--:B------:R-:W-:Y:S08]  /*6d20*/  HMMA.16816.F32 R108, R80, R78.reuse, R108 ;  /* 0x0000004e506c723c */ /* 0x080ff0000000186c */
[C---:B------:R-:W-:Y:S01]  /*6d30*/  HMMA.16816.F32 R112, R72.reuse, R78, R112 ;  /* 0x0000004e4870723c */ /* 0x040fe20000001870 */
[----:B------:R-:W2:Y:S07]  /*6d40*/  LDSM.16.MT88.4 R76, [R188+0x5000] ;  /* 0x00500000bc4c783b */ /* 0x000eae0000004200 */
[-C--:B------:R-:W-:Y:S08]  /*6d50*/  HMMA.16816.F32 R116, R72, R84.reuse, R116 ;  /* 0x000000544874723c */ /* 0x080ff00000001874 */
[C---:B------:R-:W-:Y:S08]  /*6d60*/  HMMA.16816.F32 R120, R80.reuse, R84, R120 ;  /* 0x000000545078723c */ /* 0x040ff00000001878 */
[-C--:B------:R-:W-:Y:S08]  /*6d70*/  HMMA.16816.F32 R124, R80, R86.reuse, R124 ;  /* 0x00000056507c723c */ /* 0x080ff0000000187c */
[C---:B------:R-:W-:Y:S01]  /*6d80*/  HMMA.16816.F32 R128, R72.reuse, R86, R128 ;  /* 0x000000564880723c */ /* 0x040fe20000001880 */
[----:B------:R-:W3:Y:S07]  /*6d90*/  LDSM.16.MT88.4 R84, [R191+-0x800] ;  /* 0xfff80000bf54783b */ /* 0x000eee0000004200 */
[-C--:B------:R-:W-:Y:S08]  /*6da0*/  HMMA.16816.F32 R132, R72, R8.reuse, R132 ;  /* 0x000000084884723c */ /* 0x080ff00000001884 */
        /* <DEDUP_REMOVED lines=18> */
[-C--:B---3--:R-:W-:Y:S05]  /*6ed0*/  HMMA.16816.F32 R100, R84, R88.reuse, R100 ;  /* 0x000000585464723c */ /* 0x088fea0000001864 */
        /* <DEDUP_REMOVED lines=20> */
[----:B------:R-:W-:Y:S02]  /*7020*/  LOP3.LUT P0, RZ, R216, 0x10, RZ, 0xc0, !PT ;  /* 0x00000010d8ff7812 */ /* 0x000fe4000780c0ff */
[----:B------:R-:W-:Y:S01]  /*7030*/  IADD3 R5, PT, PT, R211, 0x40, RZ ;  /* 0x00000040d3057810 */ /* 0x000fe20007ffe0ff */
[----:B------:R-:W2:Y:S01]  /*7040*/  LDCU UR5, c[0x0][0x4fc] ;  /* 0x00009f80ff0577ac */ /* 0x000ea20008000800 */
[----:B------:R-:W-:-:S09]  /*7050*/  ISETP.NE.AND P1, PT, R237, -0x1, PT ;  /* 0xffffffffed00780c */ /* 0x000fd20003f25270 */
[----:B------:R-:W-:Y:S02]  /*7060*/  @P0 IADD3 R5, PT, PT, R211, -0x40, RZ ;  /* 0xffffffc0d3050810 */ /* 0x000fe40007ffe0ff */
[----:B------:R-:W-:Y:S01]  /*7070*/  ISETP.NE.AND P0, PT, R237, -0x1, PT ;  /* 0xffffffffed00780c */ /* 0x000fe20003f05270 */
        /* <DEDUP_REMOVED lines=65> */
[----:B------:R-:W-:Y:S01]  /*7490*/  F2FP.F16.F32.PACK_AB R122, R123, R122 ;  /* 0x0000007a7b7a723e */ /* 0x000fe200000000ff */
[----:B--2---:R-:W-:Y:S01]  /*74a0*/  FMUL.FTZ R20, R20, UR5 ;  /* 0x0000000514147c20 */ /* 0x004fe20008410000 */
[----:B------:R-:W-:Y:S01]  /*74b0*/  FMUL.FTZ R21, R21, UR5 ;  /* 0x0000000515157c20 */ /* 0x000fe20008410000 */
[----:B------:R-:W-:Y:S01]  /*74c0*/  STS [R5+0x400], R114 ;  /* 0x0004007205007388 */ /* 0x000fe20000000800 */
[----:B------:R-:W-:Y:S01]  /*74d0*/  FMUL.FTZ R22, R22, UR5 ;  /* 0x0000000516167c20 */ /* 0x000fe20008410000 */
[----:B------:R-:W-:Y:S01]  /*74e0*/  FMUL.FTZ R23, R23, UR5 ;  /* 0x0000000517177c20 */ /* 0x000fe20008410000 */
[----:B------:R-:W-:Y:S01]  /*74f0*/  F2FP.F16.F32.PACK_AB R124, R125, R124 ;  /* 0x0000007c7d7c723e */ /* 0x000fe200000000ff */
[----:B------:R-:W-:Y:S01]  /*7500*/  STS [R211+0x1000], R104 ;  /* 0x00100068d3007388 */ /* 0x000fe20000000800 */
[----:B------:R-:W-:Y:S01]  /*7510*/  F2FP.F16.F32.PACK_AB R126, R127, R126 ;  /* 0x0000007e7f7e723e */ /* 0x000fe200000000ff */
[----:B------:R-:W-:Y:S01]  /*7520*/  FMUL.FTZ R32, R32, UR5 ;  /* 0x0000000520207c20 */ /* 0x000fe20008410000 */
        /* <DEDUP_REMOVED lines=87> */
[----:B------:R-:W1:Y:S01]  /*7aa0*/  @P1 LDC.64 R2, c[0x0][0x5c0] ;  /* 0x00017000ff021b82 */ /* 0x000e620000000a00 */
        /* <DEDUP_REMOVED lines=14> */
[----:B------:R-:W-:-:S03]  /*7b90*/  F2FP.F16.F32.PACK_AB R62, R63, R62 ;  /* 0x0000003e3f3e723e */ /* 0x000fc600000000ff */
        /* <DEDUP_REMOVED lines=12> */
[----:B--2---:R-:W-:-:S03]  /*7c60*/  @P1 IADD3 R42, PT, PT, R234, R237, RZ ;  /* 0x000000edea2a1210 */ /* 0x004fc60007ffe0ff */
[----:B------:R3:W-:Y:S02]  /*7c70*/  STS [R211+0xb000], R56 ;  /* 0x00b00038d3007388 */ /* 0x0007e40000000800 */
[C---:B-1----:R-:W-:Y:S02]  /*7c80*/  @P1 IMAD R40, R42.reuse, R3, RZ ;  /* 0x000000032a281224 */ /* 0x042fe400078e02ff */
        /* <DEDUP_REMOVED lines=15> */
.L_x_772:
[----:B------:R-:W-:Y:S05]  /*7d80*/  @P0 BRA `(.L_x_773) ;  /* 0x0000000000280947 */ /* 0x000fea0003800000 */
[----:B------:R-:W1:Y:S01]  /*7d90*/  LDCU.64 UR6, c[0x0][0x5c8] ;  /* 0x0000b900ff0677ac */ /* 0x000e620008000a00 */
[----:B---3--:R-:W-:Y:S01]  /*7da0*/  SHF.R.S32.HI R5, RZ, 0x1f, R234 ;  /* 0x0000001fff057819 */ /* 0x008fe200000114ea */
        /* <DEDUP_REMOVED lines=8> */
.L_x_773:
[----:B------:R-:W1:Y:S01]  /*7e30*/  LDCU.64 UR6, c[0x0][0x5c8] ;  /* 0x0000b900ff0677ac */ /* 0x000e620008000a00 */
[----:B---3--:R-:W-:-:S05]  /*7e40*/  IADD3 R52, PT, PT, R234, R237, RZ ;  /* 0x000000edea347210 */ /* 0x008fca0007ffe0ff */
[C---:B-1----:R-:W-:Y:S02]  /*7e50*/  IMAD R0, R52.reuse, UR7, RZ ;  /* 0x0000000734007c24 */ /* 0x042fe4000f8e02ff */
[----:B------:R-:W-:-:S05]  /*7e60*/  IMAD.WIDE.U32 R52, R52, UR6, RZ ;  /* 0x0000000634347c25 */ /* 0x000fca000f8e00ff */
[----:B------:R-:W-:-:S07]  /*7e70*/  IADD3 R0, PT, PT, R53, R0, RZ ;  /* 0x0000000035007210 */ /* 0x000fce0007ffe0ff */
.L_x_774:
[----:B------:R-:W-:Y:S01]  /*7e80*/  BAR.SYNC.DEFER_BLOCKING 0x0 ;  /* 0x0000000000007b1d */ /* 0x000fe20000010000 */
[----:B------:R-:W-:Y:S01]  /*7e90*/  USHF.L.U32 UR10, UR19, 0x6, URZ ;  /* 0x00000006130a7899 */ /* 0x000fe200080006ff */
[----:B------:R-:W-:Y:S02]  /*7ea0*/  ISETP.GE.AND P3, PT, R206, R217, PT ;  /* 0x000000d9ce00720c */ /* 0x000fe40003f66270 */
[----:B------:R-:W-:Y:S01]  /*7eb0*/  MOV R53, UR6 ;  /* 0x0000000600357c02 */ /* 0x000fe20008000f00 */
[----:B------:R-:W-:Y:S01]  /*7ec0*/  USHF.R.S32.HI UR11, URZ, 0x1f, UR10 ;  /* 0x0000001fff0b7899 */ /* 0x000fe2000801140a */
[----:B------:R-:W-:Y:S01]  /*7ed0*/  BSSY.RECONVERGENT B0, `(.L_x_775) ;  /* 0x0000028000007945 */ /* 0x000fe20003800200 */
[C---:B------:R-:W-:Y:S01]  /*7ee0*/  IMAD.WIDE.U32 R46, R2.reuse, UR10, RZ ;  /* 0x0000000a022e7c25 */ /* 0x040fe2000f8e00ff */
[----:B------:R-:W1:Y:S03]  /*7ef0*/  LDCU.64 UR4, c[0x0][0x5d8] ;  /* 0x0000bb00ff0477ac */ /* 0x000e660008000a00 */
[----:B------:R-:W-:Y:S01]  /*7f00*/  IMAD R44, R2, UR11, RZ ;  /* 0x0000000b022c7c24 */ /* 0x000fe2000f8e02ff */
[----:B------:R-:W-:-:S03]  /*7f10*/  LOP3.LUT R43, R46, 0x38, R205, 0xf8, !PT ;  /* 0x000000382e2b7812 */ /* 0x000fc600078ef8cd */
[----:B------:R-:W-:Y:S01]  /*7f20*/  IMAD R41, R3, UR10, R44 ;  /* 0x0000000a03297c24 */ /* 0x000fe2000f8e022c */
[----:B------:R-:W-:Y:S01]  /*7f30*/  IADD3 R58, P0, PT, R42, R43, RZ ;  /* 0x0000002b2a3a7210 */ /* 0x000fe20007f1e0ff */
[----:B------:R-:W-:-:S03]  /*7f40*/  VIADD R42, R206, 0x20 ;  /* 0x00000020ce2a7836 */ /* 0x000fc60000000000 */
[----:B------:R-:W-:Y:S02]  /*7f50*/  IADD3.X R59, PT, PT, R40, R47, R41, P0, !PT ;  /* 0x0000002f283b7210 */ /* 0x000fe400007fe429 */
[----:B------:R-:W-:Y:S01]  /*7f60*/  IADD3 R54, P0, PT, R206, 0x20, RZ ;  /* 0x00000020ce367810 */ /* 0x000fe20007f1e0ff */
[----:B------:R2:W3:Y:S01]  /*7f70*/  LDS.128 R36, [R213+0x13000] ;  /* 0x01300000d5247984 */ /* 0x0004e20000000c00 */
[----:B------:R-:W-:Y:S01]  /*7f80*/  ISETP.GE.AND P5, PT, R42, R217, PT ;  /* 0x000000d92a00720c */ /* 0x000fe20003fa6270 */
[C---:B-1----:R-:W-:Y:S02]  /*7f90*/  IMAD.WIDE.U32 R58, R200.reuse, UR4, R58 ;  /* 0x00000004c83a7c25 */ /* 0x042fe4000f8e003a */
[----:B------:R2:W1:Y:S02]  /*7fa0*/  LDS.128 R32, [R213+0x15000] ;  /* 0x01500000d5207984 */ /* 0x0004640000000c00 */
[----:B------:R-:W-:Y:S02]  /*7fb0*/  IMAD R57, R200, UR5, R59 ;  /* 0x00000005c8397c24 */ /* 0x000fe4000f8e023b */
[----:B------:R2:W4:Y:S01]  /*7fc0*/  LDS.128 R28, [R213+0x17000] ;  /* 0x01700000d51c7984 */ /* 0x0005220000000c00 */
[----:B------:R-:W-:-:S03]  /*7fd0*/  IMAD.X R55, RZ, RZ, RZ, P0 ;  /* 0x000000ffff377224 */ /* 0x000fc600000e06ff */
        /* <DEDUP_REMOVED lines=23> */
.L_x_776:
[----:B------:R-:W-:Y:S05]  /*8150*/  BSYNC.RECONVERGENT B0 ;  /* 0x0000000000007941 */ /* 0x000fea0003800200 */
.L_x_775:
[----:B------:R-:W-:Y:S04]  /*8160*/  BSSY.RECONVERGENT B0, `(.L_x_777) ;  /* 0x0000011000007945 */ /* 0x000fe80003800200 */
[----:B------:R-:W-:Y:S05]  /*8170*/  @P5 BRA `(.L_x_778) ;  /* 0x00000000003c5947 */ /* 0x000fea0003800000 */
[----:B------:R-:W4:Y:S01]  /*8180*/  LDCU UR12, c[0x0][0x440] ;  /* 0x00008800ff0c77ac */ /* 0x000f220008000800 */
[-C--:B---3--:R-:W-:Y:S02]  /*8190*/  IMAD R40, R55, R2.reuse, RZ ;  /* 0x0000000237287224 */ /* 0x088fe400078e02ff */
[----:B------:R-:W-:Y:S01]  /*81a0*/  IMAD.MOV.U32 R56, RZ, RZ, R58 ;  /* 0x000000ffff387224 */ /* 0x000fe200078e003a */
[----:B------:R-:W3:Y:S01]  /*81b0*/  LDCU.64 UR4, c[0x0][0x560] ;  /* 0x0000ac00ff0477ac */ /* 0x000ee20008000a00 */
        /* <DEDUP_REMOVED lines=11> */
.L_x_778:
[----:B------:R-:W-:Y:S05]  /*8270*/  BSYNC.RECONVERGENT B0 ;  /* 0x0000000000007941 */ /* 0x000fea0003800200 */
.L_x_777:
[----:B---3--:R-:W-:Y:S01]  /*8280*/  MOV R2, R204 ;  /* 0x000000cc00027202 */ /* 0x008fe20000000f00 */
[----:B------:R-:W3:Y:S01]  /*8290*/  LDCU.64 UR4, c[0x0][0x5e0] ;  /* 0x0000bc00ff0477ac */ /* 0x000ee20008000a00 */
[----:B------:R-:W-:Y:S01]  /*82a0*/  MOV R3, RZ ;  /* 0x000000ff00037202 */ /* 0x000fe20000000f00 */
[----:B------:R-:W-:Y:S01]  /*82b0*/  BSSY.RECONVERGENT B0, `(.L_x_779) ;  /* 0x0000016000007945 */ /* 0x000fe20003800200 */
[----:B------:R-:W-:Y:S01]  /*82c0*/  UIMAD UR11, UR11, UR6, URZ ;  /* 0x000000060b0b72a4 */ /* 0x000fe2000f8e02ff */
[----:B------:R-:W-:-:S03]  /*82d0*/  IMAD.WIDE.U32 R2, R53, UR10, R2 ;  /* 0x0000000a35027c25 */ /* 0x000fc6000f8e0002 */
[----:B------:R-:W-:Y:S01]  /*82e0*/  UIMAD UR11, UR10, UR7, UR11 ;  /* 0x000000070a0b72a4 */ /* 0x000fe2000f8e020b */
[----:B----4-:R-:W-:-:S05]  /*82f0*/  IADD3 R30, P0, PT, R52, R2, RZ ;  /* 0x00000002341e7210 */ /* 0x010fca0007f1e0ff */
[----:B------:R-:W-:-:S03]  /*8300*/  IADD3.X R31, PT, PT, R0, UR11, R3, P0, !PT ;  /* 0x0000000b001f7c10 */ /* 0x000fc600087fe403 */
        /* <DEDUP_REMOVED lines=16> */
.L_x_780:
[----:B------:R-:W-:Y:S05]  /*8410*/  BSYNC.RECONVERGENT B0 ;  /* 0x0000000000007941 */ /* 0x000fea0003800200 */
.L_x_779:
        /* <DEDUP_REMOVED lines=16> */
.L_x_741:
[----:B------:R-:W-:Y:S05]  /*8520*/  BSYNC.RECONVERGENT B1 ;  /* 0x0000000000017941 */ /* 0x000fea0003800200 */
.L_x_719:
[----:B------:R-:W2:Y:S01]  /*8530*/  LDCU UR5, c[0x0][0x438] ;  /* 0x00008700ff0577ac */ /* 0x000ea20008000800 */
[----:B-1-34-:R-:W1:Y:S01]  /*8540*/  LDC R9, c[0x0][0x438] ;  /* 0x00010e00ff097b82 */ /* 0x01ae620000000800 */
[----:B------:R-:W3:Y:S01]  /*8550*/  LDCU UR6, c[0x0][0x370] ;  /* 0x00006e00ff0677ac */ /* 0x000ee20008000800 */
[----:B--2---:R-:W-:-:S04]  /*8560*/  UIADD3 UR5, UPT, UPT, UR5, 0x3f, URZ ;  /* 0x0000003f05057890 */ /* 0x004fc8000fffe0ff */
[----:B------:R-:W-:Y:S02]  /*8570*/  USHF.R.S32.HI UR4, URZ, 0x1f, UR5 ;  /* 0x0000001fff047899 */ /* 0x000fe40008011405 */
[----:B---3--:R-:W-:Y:S02]  /*8580*/  UIADD3 UR19, UPT, UPT, UR6, UR19, URZ ;  /* 0x0000001306137290 */ /* 0x008fe4000fffe0ff */
[----:B------:R-:W-:-:S04]  /*8590*/  ULEA.HI UR4, UR4, UR5, URZ, 0x6 ;  /* 0x0000000504047291 */ /* 0x000fc8000f8f30ff */
[----:B------:R-:W-:-:S04]  /*85a0*/  USHF.R.S32.HI UR4, URZ, 0x6, UR4 ;  /* 0x00000006ff047899 */ /* 0x000fc80008011404 */
[----:B------:R-:W-:-:S09]  /*85b0*/  UISETP.GE.AND UP0, UPT, UR19, UR4, UPT ;  /* 0x000000041300728c */ /* 0x000fd2000bf06270 */
[----:B------:R-:W-:Y:S05]  /*85c0*/  BRA.U !UP0, `(.L_x_781) ;  /* 0xffffff8108147547 */ /* 0x000fea000b83ffff */
[----:B------:R-:W-:Y:S05]  /*85d0*/  EXIT ;  /* 0x000000000000794d */ /* 0x000fea0003800000 */
.L_x_782:
        /* <DEDUP_REMOVED lines=10> */
.L_x_1096:


//--------------------- .text._ZN5flash44flash_bwd_dq_dk_dv_loop_seqk_parallel_kernelI23Flash_bwd_kernel_traitsILi192ELi64ELi64ELi8ELi4ELi2ELi2ELb0ELb0EN7cutlass6half_tE19Flash_kernel_traitsILi192ELi64ELi64ELi8ES3_EELb0ELb1ELb0ELb0ELb0ELb0ELb1EEEvNS_16Flash_bwd_paramsE --------------------------
	.section	.text._ZN5flash44flash_bwd_dq_dk_dv_loop_seqk_parallel_kernelI23Flash_bwd_kernel_traitsILi192ELi64ELi64ELi8ELi4ELi2ELi2ELb0ELb0EN7cutlass6half_tE19Flash_kernel_traitsILi192ELi64ELi64ELi8ES3_EELb0ELb1ELb0ELb0ELb0ELb0ELb1EEEvNS_16Flash_bwd_paramsE,"ax",@progbits
	.align	128
        .global         _ZN5flash44flash_bwd_dq_dk_dv_loop_seqk_parallel_kernelI23Flash_bwd_kernel_traitsILi192ELi64ELi64ELi8ELi4ELi2ELi2ELb0ELb0EN7cutlass6half_tE19Flash_kernel_traitsILi192ELi64ELi64ELi8ES3_EELb0ELb1ELb0ELb0ELb0ELb0ELb1EEEvNS_16Flash_bwd_paramsE
        .type           _ZN5flash44flash_bwd_dq_dk_dv_loop_seqk_parallel_kernelI23Flash_bwd_kernel_traitsILi192ELi64ELi64ELi8ELi4ELi2ELi2ELb0ELb0EN7cutlass6half_tE19Flash_kernel_traitsILi192ELi64ELi64ELi8ES3_EELb0ELb1ELb0ELb0ELb0ELb0ELb1EEEvNS_16Flash_bwd_paramsE,@function
        .size           _ZN5flash44flash_bwd_dq_dk_dv_loop_seqk_parallel_kernelI23Flash_bwd_kernel_traitsILi192ELi64ELi64ELi8ELi4ELi2ELi2ELb0ELb0EN7cutlass6half_tE19Flash_kernel_traitsILi192ELi64ELi64ELi8ES3_EELb0ELb1ELb0ELb0ELb0ELb0ELb1EEEvNS_16Flash_bwd_paramsE,(.L_x_1097 - _ZN5flash44flash_bwd_dq_dk_dv_loop_seqk_parallel_kernelI23Flash_bwd_kernel_traitsILi192ELi64ELi64ELi8ELi4ELi2ELi2ELb0ELb0EN7cutlass6half_tE19Flash_kernel_traitsILi192ELi64ELi64ELi8ES3_EELb0ELb1ELb0ELb0ELb0ELb0ELb1EEEvNS_16Flash_bwd_paramsE)
        .other          _ZN5flash44flash_bwd_dq_dk_dv_loop_seqk_parallel_kernelI23Flash_bwd_kernel_traitsILi192ELi64ELi64ELi8ELi4ELi2ELi2ELb0ELb0EN7cutlass6half_tE19Flash_kernel_traitsILi192ELi64ELi64ELi8ES3_EELb0ELb1ELb0ELb0ELb0ELb0ELb1EEEvNS_16Flash_bwd_paramsE,@"STO_CUDA_ENTRY STV_DEFAULT"
_ZN5flash44flash_bwd_dq_dk_dv_loop_seqk_parallel_kernelI23Flash_bwd_kernel_traitsILi192ELi64ELi64ELi8ELi4ELi2ELi2ELb0ELb0EN7cutlass6half_tE19Flash_kernel_traitsILi192ELi64ELi64ELi8ES3_EELb0ELb1ELb0ELb0ELb0ELb0ELb1EEEvNS_16Flash_bwd_paramsE:
.text._ZN5flash44flash_bwd_dq_dk_dv_loop_seqk_parallel_kernelI23Flash_bwd_kernel_traitsILi192ELi64ELi64ELi8ELi4ELi2ELi2ELb0ELb0EN7cutlass6half_tE19Flash_kernel_traitsILi192ELi64ELi64ELi8ES3_EELb0ELb1ELb0ELb0ELb0ELb0ELb1EEEvNS_16Flash_bwd_paramsE:
        /* <DEDUP_REMOVED lines=20> */
[----:B------:R-:W-:Y:S01]  /*0140*/  UMOV UR15, URZ ;  /* 0x000000ff000f7c82 */ /* 0x000fe20008000000 */
[----:B------:R-:W-:-:S05]  /*0150*/  UMOV UR18, URZ ;  /* 0x000000ff00127c82 */ /* 0x000fca0008000000 */
        /* <DEDUP_REMOVED lines=12> */
[----:B------:R-:W-:Y:S01]  /*0220*/  LOP3.LUT R205, R6, 0x20, R3, 0x78, !PT ;  /* 0x0000002006cd7812 */ /* 0x000fe200078e7803 */
[----:B------:R-:W-:Y:S01]  /*0230*/  VIADD R202, R209, 0x20 ;  /* 0x00000020d1ca7836 */ /* 0x000fe20000000000 */
[----:B------:R-:W-:Y:S01]  /*0240*/  LOP3.LUT R6, R5, 0x6, R2, 0xf8, !PT ;  /* 0x0000000605067812 */ /* 0x000fe200078ef802 */
[----:B------:R-:W-:Y:S01]  /*0250*/  UIADD3 UR5, UPT, UPT, UR6, 0x20000, URZ ;  /* 0x0002000006057890 */ /* 0x000fe2000fffe0ff */
[----:B------:R-:W-:Y:S01]  /*0260*/  LOP3.LUT R205, R205, 0x1c0, R8, 0xf8, !PT ;  /* 0x000001c0cdcd7812 */ /* 0x000fe200078ef808 */
[----:B------:R-:W-:Y:S01]  /*0270*/  UIADD3 UR4, UPT, UPT, UR6, 0x12000, URZ ;  /* 0x0001200006047890 */ /* 0x000fe2000fffe0ff */
[----:B------:R-:W-:-:S02]  /*0280*/  LOP3.LUT R5, R4, 0x200, RZ, 0xc0, !PT ;  /* 0x0000020004057812 */ /* 0x000fc400078ec0ff */
[----:B------:R-:W-:Y:S02]  /*0290*/  LOP3.LUT R205, R6, R205, RZ, 0xfc, !PT ;  /* 0x000000cd06cd7212 */ /* 0x000fe400078efcff */
[----:B------:R-:W-:Y:S02]  /*02a0*/  LOP3.LUT R6, R5, 0x3800, R8, 0xf8, !PT ;  /* 0x0000380005067812 */ /* 0x000fe400078ef808 */
[----:B------:R-:W-:Y:S02]  /*02b0*/  LOP3.LUT R8, R8, 0x1c0, RZ, 0xc0, !PT ;  /* 0x000001c008087812 */ /* 0x000fe400078ec0ff */
[----:B------:R-:W-:Y:S02]  /*02c0*/  SHF.R.U32.HI R0, RZ, 0x1, R206 ;  /* 0x00000001ff007819 */ /* 0x000fe400000116ce */
[----:B------:R-:W-:Y:S02]  /*02d0*/  LOP3.LUT R7, R4, 0x400, RZ, 0xc0, !PT ;  /* 0x0000040004077812 */ /* 0x000fe400078ec0ff */
[----:B------:R-:W-:-:S02]  /*02e0*/  LOP3.LUT R217, R8, 0x18, R209, 0xf8, !PT ;  /* 0x0000001808d97812 */ /* 0x000fc400078ef8d1 */
[----:B------:R-:W-:Y:S02]  /*02f0*/  LOP3.LUT R204, R0, 0x30, RZ, 0xc0, !PT ;  /* 0x0000003000cc7812 */ /* 0x000fe400078ec0ff */
[--C-:B------:R-:W-:Y:S02]  /*0300*/  LOP3.LUT R8, R7, 0x6, R2.reuse, 0xf8, !PT ;  /* 0x0000000607087812 */ /* 0x100fe400078ef802 */
[----:B------:R-:W-:Y:S02]  /*0310*/  LOP3.LUT R217, R217, 0x38, R2, 0x78, !PT ;  /* 0x00000038d9d97812 */ /* 0x000fe400078e7802 */
[----:B------:R-:W-:Y:S02]  /*0320*/  LOP3.LUT R2, R2, 0x20, RZ, 0xc0, !PT ;  /* 0x0000002002027812 */ /* 0x000fe400078ec0ff */
[----:B------:R-:W-:Y:S01]  /*0330*/  LOP3.LUT R204, R204, 0x7, R3, 0xf8, !PT ;  /* 0x00000007cccc7812 */ /* 0x000fe200078ef803 */
[----:B------:R-:W-:Y:S01]  /*0340*/  IMAD.SHL.U32 R3, R206, 0x40, RZ ;  /* 0x00000040ce037824 */ /* 0x000fe200078e00ff */
[----:B------:R-:W-:-:S02]  /*0350*/  LOP3.LUT R2, R2, 0x18, R209, 0xf8, !PT ;  /* 0x0000001802027812 */ /* 0x000fc400078ef8d1 */
[----:B--2---:R-:W-:Y:S02]  /*0360*/  LEA R212, P0, R203, R212, 0x2 ;  /* 0x000000d4cbd47211 */ /* 0x004fe400078010ff */
[----:B------:R-:W-:Y:S02]  /*0370*/  LOP3.LUT R2, R2, 0x1c0, R3, 0xf8, !PT ;  /* 0x000001c002027812 */ /* 0x000fe400078ef803 */
[----:B------:R-:W-:Y:S02]  /*0380*/  LOP3.LUT R10, R3, 0x1c0, RZ, 0xc0, !PT ;  /* 0x000001c0030a7812 */ /* 0x000fe400078ec0ff */
[----:B------:R-:W-:Y:S02]  /*0390*/  R2P PR, R206, 0xe ;  /* 0x0000000ece007804 */ /* 0x000fe40000000000 */
[----:B------:R-:W-:Y:S02]  /*03a0*/  LOP3.LUT R5, R0, 0x10, RZ, 0xc0, !PT ;  /* 0x0000001000057812 */ /* 0x000fe400078ec0ff */
[----:B------:R-:W-:-:S02]  /*03b0*/  LOP3.LUT R194, R2, 0x38, R207, 0x78, !PT ;  /* 0x0000003802c27812 */ /* 0x000fc400078e78cf */
[----:B------:R-:W-:Y:S02]  /*03c0*/  LOP3.LUT R199, R10, 0x38, R207, 0xf8, !PT ;  /* 0x000000380ac77812 */ /* 0x000fe400078ef8cf */
[----:B------:R-:W-:Y:S02]  /*03d0*/  LOP3.LUT R10, R5, 0x8, R206, 0xf8, !PT ;  /* 0x00000008050a7812 */ /* 0x000fe400078ef8ce */
[----:B------:R-:W-:Y:S02]  /*03e0*/  LOP3.LUT R195, R3, 0x200, RZ, 0xc0, !PT ;  /* 0x0000020003c37812 */ /* 0x000fe400078ec0ff */
[----:B------:R-:W-:Y:S02]  /*03f0*/  LOP3.LUT R194, R194, 0x200, R3, 0xf8, !PT ;  /* 0x00000200c2c27812 */ /* 0x000fe400078ef803 */
[----:B------:R-:W-:Y:S02]  /*0400*/  LOP3.LUT R3, R207, 0x1f8, RZ, 0xc0, !PT ;  /* 0x000001f8cf037812 */ /* 0x000fe400078ec0ff */
[----:B------:R-:W-:-:S02]  /*0410*/  LEA R205, R205, UR5, 0x1 ;  /* 0x00000005cdcd7c11 */ /* 0x000fc4000f8e08ff */
[----:B------:R-:W-:Y:S02]  /*0420*/  LOP3.LUT R0, R199, 0x8, R0, 0x78, !PT ;  /* 0x00000008c7007812 */ /* 0x000fe400078e7800 */
[----:B------:R-:W-:Y:S01]  /*0430*/  LOP3.LUT R197, R10, R199, RZ, 0x3c, !PT ;  /* 0x000000c70ac57212 */ /* 0x000fe200078e3cff */
[----:B------:R-:W-:Y:S01]  /*0440*/  VIADD R211, R205, 0x20 ;  /* 0x00000020cdd37836 */ /* 0x000fe20000000000 */
[----:B------:R-:W-:Y:S01]  /*0450*/  LOP3.LUT R201, R195, 0xc00, R4, 0xf8, !PT ;  /* 0x00000c00c3c97812 */ /* 0x000fe200078ef804 */
[----:B------:R-:W-:Y:S01]  /*0460*/  @P3 VIADD R211, R205, 0xffffffe0 ;  /* 0xffffffe0cdd33836 */ /* 0x000fe20000000000 */
[----:B------:R-:W-:Y:S02]  /*0470*/  LOP3.LUT R199, R199, 0x8, R206, 0x78, !PT ;  /* 0x00000008c7c77812 */ /* 0x000fe400078e78ce */
[----:B------:R-:W-:Y:S01]  /*0480*/  LOP3.LUT R195, R195, 0x400, R4, 0xf8, !PT ;  /* 0x00000400c3c37812 */ /* 0x000fe200078ef804 */
[----:B------:R-:W-:Y:S01]  /*0490*/  VIADD R214, R211, 0x10 ;  /* 0x00000010d3d67836 */ /* 0x000fe20000000000 */
[----:B------:R-:W-:Y:S01]  /*04a0*/  LOP3.LUT R218, R3, 0x38, R206, 0x78, !PT ;  /* 0x0000003803da7812 */ /* 0x000fe200078e78ce */
[----:B------:R-:W-:Y:S01]  /*04b0*/  @P2 VIADD R214, R211, 0xfffffff0 ;  /* 0xfffffff0d3d62836 */ /* 0x000fe20000000000 */
[----:B------:R-:W-:-:S02]  /*04c0*/  SEL R192, R192, 0xfffffff0, !P1 ;  /* 0xfffffff0c0c07807 */ /* 0x000fc40004800000 */
[----:B------:R-:W-:Y:S02]  /*04d0*/  SEL R190, R190, 0xffffffe0, !P2 ;  /* 0xffffffe0bebe7807 */ /* 0x000fe40005000000 */
[----:B------:R-:W-:Y:S01]  /*04e0*/  LOP3.LUT R217, R8, R217, RZ, 0xfc, !PT ;  /* 0x000000d908d97212 */ /* 0x000fe200078efcff */
[----:B------:R-:W-:Y:S01]  /*04f0*/  IMAD.SHL.U32 R192, R192, 0x2, RZ ;  /* 0x00000002c0c07824 */ /* 0x000fe200078e00ff */
[----:B------:R-:W-:Y:S01]  /*0500*/  LOP3.LUT R199, R6, R199, RZ, 0xfc, !PT ;  /* 0x000000c706c77212 */ /* 0x000fe200078efcff */
[----:B------:R-:W-:Y:S01]  /*0510*/  IMAD.SHL.U32 R190, R190, 0x2, RZ ;  /* 0x00000002bebe7824 */ /* 0x000fe200078e00ff */
[----:B------:R-:W-:Y:S02]  /*0520*/  LOP3.LUT R197, R197, 0x200, R4, 0xf8, !PT ;  /* 0x00000200c5c57812 */ /* 0x000fe400078ef804 */
[-C--:B------:R-:W-:Y:S02]  /*0530*/  LOP3.LUT R201, R201, R0.reuse, RZ, 0xfc, !PT ;  /* 0x00000000c9c97212 */ /* 0x080fe400078efcff */
[----:B------:R-:W-:-:S02]  /*0540*/  LOP3.LUT R195, R195, R0, RZ, 0xfc, !PT ;  /* 0x00000000c3c37212 */ /* 0x000fc400078efcff */
[----:B------:R-:W-:Y:S02]  /*0550*/  LOP3.LUT R208, R207, 0x38, RZ, 0xc0, !PT ;  /* 0x00000038cfd07812 */ /* 0x000fe400078ec0ff */
[----:B------:R-:W-:Y:S02]  /*0560*/  LOP3.LUT R218, R218, 0x1e00, R207, 0xf8, !PT ;  /* 0x00001e00dada7812 */ /* 0x000fe400078ef8cf */
[----:B------:R-:W-:Y:S02]  /*0570*/  LEA.HI.X R213, R203, R213, RZ, 0x2, P0 ;  /* 0x000000d5cbd57211 */ /* 0x000fe400000f14ff */
[----:B------:R-:W-:Y:S02]  /*0580*/  SHF.R.U32.HI R206, RZ, 0x5, R206 ;  /* 0x00000005ffce7819 */ /* 0x000fe400000116ce */
[C---:B------:R-:W-:Y:S02]  /*0590*/  LOP3.LUT R216, R208.reuse, 0x40, RZ, 0xfc, !PT ;  /* 0x00000040d0d87812 */ /* 0x040fe400078efcff */
[----:B------:R-:W-:-:S02]  /*05a0*/  LOP3.LUT R215, R208, 0x80, RZ, 0xfc, !PT ;  /* 0x00000080d0d77812 */ /* 0x000fc400078efcff */
[----:B------:R-:W-:Y:S02]  /*05b0*/  LEA R218, R218, UR6, 0x1 ;  /* 0x00000006dada7c11 */ /* 0x000fe4000f8e08ff */
[----:B------:R-:W-:Y:S02]  /*05c0*/  LEA R217, R217, UR4, 0x1 ;  /* 0x00000004d9d97c11 */ /* 0x000fe4000f8e08ff */
[----:B------:R-:W-:Y:S02]  /*05d0*/  LEA R199, R199, UR4, 0x1 ;  /* 0x00000004c7c77c11 */ /* 0x000fe4000f8e08ff */
[----:B------:R-:W-:Y:S02]  /*05e0*/  LEA R197, R197, UR5, 0x1 ;  /* 0x00000005c5c57c11 */ /* 0x000fe4000f8e08ff */
[----:B------:R-:W-:Y:S02]  /*05f0*/  LEA R201, R201, UR6, 0x1 ;  /* 0x00000006c9c97c11 */ /* 0x000fe4000f8e08ff */
[----:B------:R-:W-:-:S02]  /*0600*/  LEA R195, R195, UR6, 0x1 ;  /* 0x00000006c3c37c11 */ /* 0x000fc4000f8e08ff */
[----:B---34-:R-:W-:-:S07]  /*0610*/  LEA R194, R194, UR6, 0x1 ;  /* 0x00000006c2c27c11 */ /* 0x018fce000f8e08ff */
.L_x_847:
[----:B------:R-:W1:Y:S01]  /*0620*/  LDC.64 R2, c[0x0][0x478] ;  /* 0x00011e00ff027b82 */ /* 0x000e620000000a00 */
[----:B------:R-:W2:Y:S01]  /*0630*/  LDCU.64 UR4, c[0x0][0x470] ;  /* 0x00008e00ff0477ac */ /* 0x000ea20008000a00 */
[----:B------:R-:W-:Y:S01]  /*0640*/  IMAD.SHL.U32 R13, R203, 0x4, RZ ;  /* 0x00000004cb0d7824 */ /* 0x000fe200078e00ff */
[----:B------:R-:W-:Y:S01]  /*0650*/  SHF.R.U32.HI R0, RZ, 0x1e, R203 ;  /* 0x0000001eff007819 */ /* 0x000fe200000116cb */
        /* <DEDUP_REMOVED lines=8> */
[----:B------:R-:W-:-:S03]  /*06e0*/  ISETP.NE.U32.AND P2, PT, R6, RZ, PT ;  /* 0x000000ff0600720c */ /* 0x000fc60003f45070 */
[----:B------:R-:W-:Y:S02]  /*06f0*/  @P4 IADD3 R8, P1, PT, R13, UR4, RZ ;  /* 0x000000040d084c10 */ /* 0x000fe4000ff3e0ff */
[C---:B------:R-:W-:Y:S02]  /*0700*/  ISETP.NE.AND.EX P5, PT, R7.reuse, RZ, PT, P5 ;  /* 0x000000ff0700720c */ /* 0x040fe40003fa5350 */
[----:B------:R-:W-:Y:S02]  /*0710*/  ISETP.NE.AND.EX P2, PT, R7, RZ, PT, P2 ;  /* 0x000000ff0700720c */ /* 0x000fe40003f45320 */
[----:B------:R-:W-:Y:S02]  /*0720*/  @P3 IADD3 R2, P0, PT, R13, R2, RZ ;  /* 0x000000020d023210 */ /* 0x000fe40007f1e0ff */
[----:B------:R-:W-:-:S03]  /*0730*/  @P4 IADD3.X R9, PT, PT, R0, UR5, RZ, P1, !PT ;  /* 0x0000000500094c10 */ /* 0x000fc60008ffe4ff */
[----:B------:R-:W-:Y:S02]  /*0740*/  @P3 IMAD.X R3, R0, 0x1, R3, P0 ;  /* 0x0000000100033824 */ /* 0x000fe400000e0603 */
[----:B------:R-:W-:Y:S01]  /*0750*/  IMAD.MOV.U32 R6, RZ, RZ, -0x1 ;  /* 0xffffffffff067424 */ /* 0x000fe200078e00ff */
[----:B------:R1:W2:Y:S04]  /*0760*/  @P4 LDG.E R236, desc[UR16][R8.64] ;  /* 0x0000001008ec4981 */ /* 0x0002a8000c1e1900 */
[----:B------:R-:W2:Y:S04]  /*0770*/  @P3 LDG.E R237, desc[UR16][R2.64] ;  /* 0x0000001002ed3981 */ /* 0x000ea8000c1e1900 */
[----:B-----5:R3:W5:Y:S04]  /*0780*/  @P5 LDG.E R6, desc[UR16][R212.64] ;  /* 0x00000010d4065981 */ /* 0x020768000c1e1900 */
[----:B------:R3:W5:Y:S01]  /*0790*/  @P2 LDG.E R7, desc[UR16][R212.64+0x4] ;  /* 0x00000410d4072981 */ /* 0x000762000c1e1900 */
[----:B------:R-:W-:Y:S01]  /*07a0*/  ISETP.NE.AND P4, PT, R198, RZ, PT ;  /* 0x000000ffc600720c */ /* 0x000fe20003f85270 */
[----:B------:R-:W-:Y:S01]  /*07b0*/  IMAD.MOV.U32 R239, RZ, RZ, -0x1 ;  /* 0xffffffffffef7424 */ /* 0x000fe200078e00ff */
[----:B----4-:R-:W-:-:S02]  /*07c0*/  ISETP.EQ.U32.AND P1, PT, R4, RZ, PT ;  /* 0x000000ff0400720c */ /* 0x010fc40003f22070 */
[----:B------:R-:W-:Y:S02]  /*07d0*/  IADD3 R12, P0, PT, R13, R4, RZ ;  /* 0x000000040d0c7210 */ /* 0x000fe40007f1e0ff */
[----:B------:R-:W-:-:S03]  /*07e0*/  ISETP.EQ.OR.EX P1, PT, R5, RZ, !P4, P1 ;  /* 0x000000ff0500720c */ /* 0x000fc60006722710 */
[----:B------:R-:W-:Y:S02]  /*07f0*/  IMAD.X R13, R0, 0x1, R5, P0 ;  /* 0x00000001000d7824 */ /* 0x000fe400000e0605 */
[----:B------:R-:W4:Y:S08]  /*0800*/  @!P3 LDC R0, c[0x0][0x43c] ;  /* 0x00010f00ff00bb82 */ /* 0x000f300000000800 */
[----:B------:R-:W3:Y:S01]  /*0810*/  @!P3 LDC.64 R2, c[0x0][0x488] ;  /* 0x00012200ff02bb82 */ /* 0x000ee20000000a00 */
[----:B------:R2:W5:Y:S01]  /*0820*/  @!P1 LDG.E R239, desc[UR16][R12.64] ;  /* 0x000000100cef9981 */ /* 0x000562000c1e1900 */
[----:B------:R-:W-:-:S04]  /*0830*/  ISETP.NE.U32.AND P1, PT, R4, RZ, PT ;  /* 0x000000ff0400720c */ /* 0x000fc80003f25070 */
[----:B------:R-:W-:Y:S02]  /*0840*/  ISETP.NE.AND.EX P1, PT, R5, RZ, PT, P1 ;  /* 0x000000ff0500720c */ /* 0x000fe40003f25310 */
[----:B-1----:R-:W1:Y:S01]  /*0850*/  @!P2 LDC R9, c[0x0][0x434] ;  /* 0x00010d00ff09ab82 */ /* 0x002e620000000800 */
[----:B---3--:R-:W-:-:S04]  /*0860*/  @!P3 ISETP.NE.U32.AND P0, PT, R2, RZ, PT ;  /* 0x000000ff0200b20c */ /* 0x008fc80003f05070 */
[----:B------:R-:W-:-:S04]  /*0870*/  @!P3 ISETP.NE.AND.EX P0, PT, R3, RZ, PT, P0 ;  /* 0x000000ff0300b20c */ /* 0x000fc80003f05300 */
[----:B----4-:R-:W-:Y:S01]  /*0880*/  @!P3 SEL R0, R0, RZ, P0 ;  /* 0x000000ff0000b207 */ /* 0x010fe20000000000 */
[----:B--2---:R-:W-:Y:S01]  /*0890*/  @P3 IMAD.IADD R237, R237, 0x1, -R236 ;  /* 0x00000001eded3824 */ /* 0x004fe200078e0aec */
[----:B-1----:R-:W-:Y:S07]  /*08a0*/  @!P1 BRA `(.L_x_783) ;  /* 0x00000000000c9947 */ /* 0x002fee0003800000 */
[----:B------:R-:W2:Y:S02]  /*08b0*/  @P4 LDG.E R2, desc[UR16][R12.64+0x4] ;  /* 0x000004100c024981 */ /* 0x000ea4000c1e1900 */
[----:B--2--5:R-:W-:-:S06]  /*08c0*/  @P4 IADD3 R11, PT, PT, R2, -R239, RZ ;  /* 0x800000ef020b4210 */ /* 0x024fcc0007ffe0ff */
[----:B------:R1:W5:Y:S02]  /*08d0*/  @!P4 LDG.E R11, desc[UR16][R12.64] ;  /* 0x000000100c0bc981 */ /* 0x000364000c1e1900 */
.L_x_783:
        /* <DEDUP_REMOVED lines=32> */
.L_x_785:
[----:B------:R-:W1:Y:S01]  /*0ae0*/  LDCU.64 UR12, c[0x0][0x3b8] ;  /* 0x00007700ff0c77ac */ /* 0x000e620008000a00 */
[----:B------:R-:W-:-:S05]  /*0af0*/  IADD3 R14, PT, PT, R236, R239, RZ ;  /* 0x000000efec0e7210 */ /* 0x000fca0007ffe0ff */
[C---:B-1----:R-:W-:Y:S02]  /*0b00*/  IMAD R13, R14.reuse, UR13, RZ ;  /* 0x0000000d0e0d7c24 */ /* 0x042fe4000f8e02ff */
[----:B------:R-:W-:-:S05]  /*0b10*/  IMAD.WIDE.U32 R14, R14, UR12, RZ ;  /* 0x0000000c0e0e7c25 */ /* 0x000fca000f8e00ff */
[----:B------:R-:W-:Y:S02]  /*0b20*/  IADD3 R13, PT, PT, R15, R13, RZ ;  /* 0x0000000d0f0d7210 */ /* 0x000fe40007ffe0ff */
.L_x_786:
[----:B------:R-:W1:Y:S02]  /*0b30*/  LDC R3, c[0x0][0x3e8] ;  /* 0x0000fa00ff037b82 */ /* 0x000e640000000800 */
[----:B-1----:R-:W-:-:S04]  /*0b40*/  IABS R4, R3 ;  /* 0x0000000300047213 */ /* 0x002fc80000000000 */
[----:B------:R-:W1:Y:S08]  /*0b50*/  I2F.RP R5, R4 ;  /* 0x0000000400057306 */ /* 0x000e700000209400 */
[----:B-1----:R-:W1:Y:S02]  /*0b60*/  MUFU.RCP R10, R5 ;  /* 0x00000005000a7308 */ /* 0x002e640000001000 */
[----:B-1----:R-:W-:-:S06]  /*0b70*/  VIADD R10, R10, 0xffffffe ;  /* 0x0ffffffe0a0a7836 */ /* 0x002fcc0000000000 */
[----:B------:R-:W1:Y:S02]  /*0b80*/  F2I.FTZ.U32.TRUNC.NTZ R11, R10 ;  /* 0x0000000a000b7305 */ /* 0x000e64000021f000 */
[----:B-1----:R-:W-:Y:S02]  /*0b90*/  IMAD.MOV R0, RZ, RZ, -R11 ;  /* 0x000000ffff007224 */ /* 0x002fe400078e0a0b */
[----:B------:R-:W-:Y:S02]  /*0ba0*/  IMAD.MOV.U32 R10, RZ, RZ, RZ ;  /* 0x000000ffff0a7224 */ /* 0x000fe400078e00ff */
[----:B------:R-:W-:Y:S01]  /*0bb0*/  IMAD R2, R0, R4, RZ ;  /* 0x0000000400027224 */ /* 0x000fe200078e02ff */
[----:B------:R-:W-:-:S03]  /*0bc0*/  IABS R0, R200 ;  /* 0x000000c800007213 */ /* 0x000fc60000000000 */
[----:B------:R-:W-:Y:S01]  /*0bd0*/  IMAD.HI.U32 R11, R11, R2, R10 ;  /* 0x000000020b0b7227 */ /* 0x000fe200078e000a */
[----:B------:R-:W-:-:S05]  /*0be0*/  SHF.R.S32.HI R10, RZ, 0x1f, R228 ;  /* 0x0000001fff0a7819 */ /* 0x000fca00000114e4 */
[----:B------:R-:W-:-:S04]  /*0bf0*/  IMAD.HI.U32 R8, R11, R0, RZ ;  /* 0x000000000b087227 */ /* 0x000fc800078e00ff */
[----:B------:R-:W-:-:S04]  /*0c00*/  IMAD.MOV R5, RZ, RZ, -R8 ;  /* 0x000000ffff057224 */ /* 0x000fc800078e0a08 */
[----:B------:R-:W-:Y:S01]  /*0c10*/  IMAD R5, R4, R5, R0 ;  /* 0x0000000504057224 */ /* 0x000fe200078e0200 */
[----:B------:R-:W-:-:S04]  /*0c20*/  LOP3.LUT R0, R200, R3, RZ, 0x3c, !PT ;  /* 0x00000003c8007212 */ /* 0x000fc800078e3cff */
[----:B------:R-:W-:Y:S02]  /*0c30*/  ISETP.GT.U32.AND P1, PT, R4, R5, PT ;  /* 0x000000050400720c */ /* 0x000fe40003f24070 */
[----:B------:R-:W-:-:S11]  /*0c40*/  ISETP.GE.AND P0, PT, R0, RZ, PT ;  /* 0x000000ff0000720c */ /* 0x000fd60003f06270 */
[-C--:B------:R-:W-:Y:S01]  /*0c50*/  @!P1 IADD3 R5, PT, PT, R5, -R4.reuse, RZ ;  /* 0x8000000405059210 */ /* 0x080fe20007ffe0ff */
[----:B------:R-:W-:Y:S01]  /*0c60*/  @!P1 VIADD R8, R8, 0x1 ;  /* 0x0000000108089836 */ /* 0x000fe20000000000 */
        /* <DEDUP_REMOVED lines=18> */
.L_x_787:
[----:B------:R-:W1:Y:S01]  /*0d90*/  LDCU.64 UR10, c[0x0][0x3c0] ;  /* 0x00007800ff0a77ac */ /* 0x000e620008000a00 */
[----:B------:R-:W-:-:S05]  /*0da0*/  IADD3 R2, PT, PT, R236, R239, RZ ;  /* 0x000000efec027210 */ /* 0x000fca0007ffe0ff */
[C---:B-1----:R-:W-:Y:S02]  /*0db0*/  IMAD R11, R2.reuse, UR11, RZ ;  /* 0x0000000b020b7c24 */ /* 0x042fe4000f8e02ff */
[----:B------:R-:W-:-:S05]  /*0dc0*/  IMAD.WIDE.U32 R2, R2, UR10, RZ ;  /* 0x0000000a02027c25 */ /* 0x000fca000f8e00ff */
[----:B------:R-:W-:Y:S02]  /*0dd0*/  IADD3 R11, PT, PT, R3, R11, RZ ;  /* 0x0000000b030b7210 */ /* 0x000fe40007ffe0ff */
[----:B------:R-:W-:-:S07]  /*0de0*/  MOV R12, R2 ;  /* 0x00000002000c7202 */ /* 0x000fce0000000f00 */
.L_x_788:
        /* <DEDUP_REMOVED lines=20> */
[----:B------:R-:W-:-:S05]  /*0f30*/  IMAD R3, R4, UR4, R3 ;  /* 0x0000000404037c24 */ /* 0x000fca000f8e0203 */
[----:B------:R-:W-:-:S05]  /*0f40*/  IADD3 R4, PT, PT, R19, R3, RZ ;  /* 0x0000000313047210 */ /* 0x000fca0007ffe0ff */
[-C--:B------:R-:W-:Y:S02]  /*0f50*/  IMAD R19, R4, R31.reuse, RZ ;  /* 0x0000001f04137224 */ /* 0x080fe400078e02ff */
[----:B------:R-:W-:-:S04]  /*0f60*/  IMAD.WIDE.U32 R4, R18, R31, RZ ;  /* 0x0000001f12047225 */ /* 0x000fc800078e00ff */
[----:B------:R-:W-:Y:S01]  /*0f70*/  IMAD R19, R2, R18, R19 ;  /* 0x0000001202137224 */ /* 0x000fe200078e0213 */
[----:B------:R-:W-:-:S04]  /*0f80*/  MOV R18, R4 ;  /* 0x0000000400127202 */ /* 0x000fc80000000f00 */
[----:B------:R-:W-:Y:S01]  /*0f90*/  IADD3 R19, PT, PT, R5, R19, RZ ;  /* 0x0000001305137210 */ /* 0x000fe20007ffe0ff */
[----:B------:R-:W-:Y:S06]  /*0fa0*/  BRA `(.L_x_790) ;  /* 0x0000000000107947 */ /* 0x000fec0003800000 */
.L_x_789:
[-C--:B------:R-:W-:Y:S02]  /*0fb0*/  IMAD R19, R25, R6.reuse, RZ ;  /* 0x0000000619137224 */ /* 0x080fe400078e02ff */
[----:B------:R-:W-:-:S05]  /*0fc0*/  IMAD.WIDE.U32 R2, R24, R6, RZ ;  /* 0x0000000618027225 */ /* 0x000fca00078e00ff */
[----:B------:R-:W-:Y:S02]  /*0fd0*/  IADD3 R19, PT, PT, R3, R19, RZ ;  /* 0x0000001303137210 */ /* 0x000fe40007ffe0ff */
[----:B------:R-:W-:-:S07]  /*0fe0*/  MOV R18, R2 ;  /* 0x0000000200127202 */ /* 0x000fce0000000f00 */
.L_x_790:
        /* <DEDUP_REMOVED lines=20> */
.L_x_791:
[----:B------:R-:W1:Y:S01]  /*1130*/  LDC R15, c[0x0][0x434] ;  /* 0x00010d00ff0f7b82 */ /* 0x000e620000000800 */
[----:B------:R-:W-:-:S04]  /*1140*/  IMAD R2, R203, UR6, R200 ;  /* 0x00000006cb027c24 */ /* 0x000fc8000f8e02c8 */
[----:B-1----:R-:W-:-:S03]  /*1150*/  IMAD R15, R2, R15, RZ ;  /* 0x0000000f020f7224 */ /* 0x002fc600078e02ff */
.L_x_792:
        /* <DEDUP_REMOVED lines=11> */
.L_x_793:
[----:B------:R-:W1:Y:S01]  /*1210*/  LDC R25, c[0x0][0x444] ;  /* 0x00011100ff197b82 */ /* 0x000e620000000800 */
[----:B------:R-:W-:-:S04]  /*1220*/  IMAD R2, R203, UR6, R200 ;  /* 0x00000006cb027c24 */ /* 0x000fc8000f8e02c8 */
[----:B-1----:R-:W-:-:S07]  /*1230*/  IMAD R25, R2, R25, RZ ;  /* 0x0000001902197224 */ /* 0x002fce00078e02ff */
.L_x_794:
[----:B------:R-:W1:Y:S01]  /*1240*/  S2R R24, SR_TID.X ;  /* 0x0000000000187919 */ /* 0x000e620000002100 */
[----:B------:R-:W2:Y:S01]  /*1250*/  LDC.64 R6, c[0x0][0x5f8] ;  /* 0x00017e00ff067b82 */ /* 0x000ea20000000a00 */
[----:B------:R-:W-:Y:S01]  /*1260*/  IADD3 R18, P1, P0, R28, R18, R27 ;  /* 0x000000121c127210 */ /* 0x000fe2000783e01b */
[----:B------:R-:W-:Y:S01]  /*1270*/  IMAD R31, R31, UR6, RZ ;  /* 0x000000061f1f7c24 */ /* 0x000fe2000f8e02ff */
[----:B------:R-:W-:Y:S01]  /*1280*/  ISETP.NE.AND P4, PT, RZ, UR5, PT ;  /* 0x00000005ff007c0c */ /* 0x000fe2000bf85270 */
[----:B------:R-:W3:Y:S01]  /*1290*/  LDCU.64 UR6, c[0x0][0x3c8] ;  /* 0x00007900ff0677ac */ /* 0x000ee20008000a00 */
[----:B------:R-:W-:Y:S01]  /*12a0*/  IADD3 R34, P3, PT, R208, R34, RZ ;  /* 0x00000022d0227210 */ /* 0x000fe20007f7e0ff */
[----:B------:R-:W-:Y:S01]  /*12b0*/  IMAD.SHL.U32 R30, R31, 0x40, RZ ;  /* 0x000000401f1e7824 */ /* 0x000fe200078e00ff */
[----:B------:R-:W-:Y:S01]  /*12c0*/  IADD3 R222, PT, PT, R228, R9, RZ ;  /* 0x00000009e4de7210 */ /* 0x000fe20007ffe0ff */
[----:B------:R-:W4:Y:S01]  /*12d0*/  LDC.64 R2, c[0x0][0x590] ;  /* 0x00016400ff027b82 */ /* 0x000f220000000a00 */
[----:B------:R-:W5:Y:S01]  /*12e0*/  LDCU.64 UR8, c[0x0][0x380] ;  /* 0x00007000ff0877ac */ /* 0x000f620008000a00 */
[----:B------:R-:W-:Y:S01]  /*12f0*/  IMAD.X R35, RZ, RZ, R22, P3 ;  /* 0x000000ffff237224 */ /* 0x000fe200018e0616 */
[----:B------:R-:W-:Y:S01]  /*1300*/  BSSY.RECONVERGENT B1, `(.L_x_784) ;  /* 0x00006be000017945 */ /* 0x000fe20003800200 */
[C---:B------:R-:W-:Y:S01]  /*1310*/  IMAD R25, R16.reuse, 0x40, R25 ;  /* 0x0000004010197824 */ /* 0x040fe200078e0219 */
[----:B------:R-:W3:Y:S01]  /*1320*/  LDCU.64 UR4, c[0x0][0x570] ;  /* 0x0000ae00ff0477ac */ /* 0x000ee20008000a00 */
[----:B------:R-:W-:-:S02]  /*1330*/  IMAD R15, R16, 0x40, R15 ;  /* 0x00000040100f7824 */ /* 0x000fc400078e020f */
[----:B------:R-:W5:Y:S01]  /*1340*/  LDC.64 R4, c[0x0][0x3b0] ;  /* 0x0000ec00ff047b82 */ /* 0x000f620000000a00 */
[----:B--2---:R-:W-:Y:S01]  /*1350*/  IMAD.WIDE.U32 R32, R6, UR14, RZ ;  /* 0x0000000e06207c25 */ /* 0x004fe2000f8e00ff */
[----:B------:R-:W-:-:S06]  /*1360*/  SHF.R.S32.HI R6, RZ, 0x1f, R27 ;  /* 0x0000001fff067819 */ /* 0x000fcc000001141b */
[----:B------:R-:W2:Y:S01]  /*1370*/  LDC.64 R246, c[0x0][0x420] ;  /* 0x00010800fff67b82 */ /* 0x000ea20000000a00 */
[----:B------:R-:W-:Y:S01]  /*1380*/  IMAD R28, R7, UR14, R33 ;  /* 0x0000000e071c7c24 */ /* 0x000fe2000f8e0221 */
[----:B------:R-:W-:Y:S01]  /*1390*/  IADD3.X R26, PT, PT, R26, R19, R6, P1, P0 ;  /* 0x000000131a1a7210 */ /* 0x000fe20000fe0406 */
[----:B------:R-:W-:Y:S01]  /*13a0*/  IMAD.MOV.U32 R19, RZ, RZ, RZ ;  /* 0x000000ffff137224 */ /* 0x000fe200078e00ff */
[----:B-1----:R-:W-:Y:S01]  /*13b0*/  LOP3.LUT R24, R24, 0x1f, RZ, 0xc0, !PT ;  /* 0x0000001f18187812 */ /* 0x002fe200078ec0ff */
[-C--:B----4-:R-:W-:Y:S01]  /*13c0*/  IMAD.WIDE.U32 R34, R21, R2.reuse, R34 ;  /* 0x0000000215227225 */ /* 0x090fe200078e0022 */
[----:B------:R-:W-:Y:S02]  /*13d0*/  SEL R29, R32, RZ, P4 ;  /* 0x000000ff201d7207 */ /* 0x000fe40002000000 */
[----:B------:R-:W1:Y:S01]  /*13e0*/  LDC.64 R6, c[0x0][0x598] ;  /* 0x00016600ff067b82 */ /* 0x000e620000000a00 */
[----:B------:R-:W-:Y:S01]  /*13f0*/  SEL R28, R28, RZ, P4 ;  /* 0x000000ff1c1c7207 */ /* 0x000fe20002000000 */
[----:B------:R-:W-:Y:S01]  /*1400*/  IMAD R27, R206, R31, R24 ;  /* 0x0000001fce1b7224 */ /* 0x000fe200078e0218 */
[C---:B------:R-:W-:Y:S01]  /*1410*/  SHF.L.U64.HI R224, R2.reuse, 0x5, R3 ;  /* 0x0000000502e07819 */ /* 0x040fe20000010203 */
[C---:B------:R-:W-:Y:S01]  /*1420*/  IMAD R32, R23.reuse, R2, RZ ;  /* 0x0000000217207224 */ /* 0x040fe200078e02ff */
[----:B------:R-:W-:Y:S01]  /*1430*/  SHF.L.U32 R225, R2, 0x5, RZ ;  /* 0x0000000502e17819 */ /* 0x000fe200000006ff */
[----:B-----5:R-:W-:Y:S01]  /*1440*/  IMAD R22, R23, R4, RZ ;  /* 0x0000000417167224 */ /* 0x020fe200078e02ff */
[----:B------:R-:W-:Y:S01]  /*1450*/  IADD3 R29, P1, P0, R27, R18, R29 ;  /* 0x000000121b1d7210 */ /* 0x000fe2000783e01d */
[----:B------:R-:W4:Y:S01]  /*1460*/  LDC R24, c[0x0][0x508] ;  /* 0x00014200ff187b82 */ /* 0x000f220000000800 */
[----:B------:R-:W-:Y:S01]  /*1470*/  IMAD.MOV.U32 R18, RZ, RZ, R208 ;  /* 0x000000ffff127224 */ /* 0x000fe200078e00d0 */
[----:B------:R-:W-:Y:S01]  /*1480*/  SHF.R.S32.HI R27, RZ, 0x1f, R27 ;  /* 0x0000001fff1b7819 */ /* 0x000fe2000001141b */
[----:B------:R-:W-:-:S02]  /*1490*/  IMAD R32, R21, R3, R32 ;  /* 0x0000000315207224 */ /* 0x000fc400078e0220 */
[----:B------:R-:W-:Y:S01]  /*14a0*/  IMAD.WIDE.U32 R36, R21, R4, R18 ;  /* 0x0000000415247225 */ /* 0x000fe200078e0012 */
[----:B------:R-:W-:Y:S02]  /*14b0*/  IADD3.X R27, PT, PT, R27, R26, R28, P1, P0 ;  /* 0x0000001a1b1b7210 */ /* 0x000fe40000fe041c */
[----:B------:R-:W-:Y:S01]  /*14c0*/  IADD3 R29, P0, PT, R30, R29, RZ ;  /* 0x0000001d1e1d7210 */ /* 0x000fe20007f1e0ff */
[----:B------:R-:W-:Y:S01]  /*14d0*/  IMAD R22, R21, R5, R22 ;  /* 0x0000000515167224 */ /* 0x000fe200078e0216 */
[----:B------:R-:W-:Y:S01]  /*14e0*/  IADD3 R20, P3, PT, R20, R36, RZ ;  /* 0x0000002414147210 */ /* 0x000fe20007f7e0ff */
[----:B------:R-:W-:Y:S01]  /*14f0*/  IMAD.IADD R35, R35, 0x1, R32 ;  /* 0x0000000123237824 */ /* 0x000fe200078e0220 */
[----:B------:R-:W-:Y:S01]  /*1500*/  LEA.HI.X.SX32 R30, R30, R27, 0x1, P0 ;  /* 0x0000001b1e1e7211 */ /* 0x000fe200000f0eff */
[----:B--2---:R-:W-:Y:S01]  /*1510*/  IMAD.WIDE R246, R15, 0x4, R246 ;  /* 0x000000040ff67825 */ /* 0x004fe200078e02f6 */
[----:B------:R-:W-:Y:S02]  /*1520*/  IADD3.X R21, PT, PT, R17, R37, R22, P3, !PT ;  /* 0x0000002511157210 */ /* 0x000fe40001ffe416 */
[----:B------:R-:W2:Y:S01]  /*1530*/  LDC.64 R22, c[0x0][0x5e8] ;  /* 0x00017a00ff167b82 */ /* 0x000ea20000000a00 */
[----:B-1----:R-:W-:Y:S01]  /*1540*/  IMAD.WIDE.U32 R26, R200, R6, R34 ;  /* 0x00000006c81a7225 */ /* 0x002fe200078e0022 */
[----:B---3--:R-:W-:-:S03]  /*1550*/  LEA R240, P0, R29, UR4, 0x2 ;  /* 0x000000041df07c11 */ /* 0x008fc6000f8010ff */
[----:B------:R-:W-:Y:S01]  /*1560*/  IMAD.WIDE.U32 R20, R200, UR6, R20 ;  /* 0x00000006c8147c25 */ /* 0x000fe2000f8e0014 */
[----:B------:R-:W-:Y:S02]  /*1570*/  LEA.HI.X R241, R29, UR5, R30, 0x2, P0 ;  /* 0x000000051df17c11 */ /* 0x000fe400080f141e */
[----:B----4-:R-:W-:Y:S01]  /*1580*/  IADD3 R24, PT, PT, R222, -R24, -R237 ;  /* 0x80000018de187210 */ /* 0x010fe20007ffe8ed */
[C---:B------:R-:W-:Y:S02]  /*1590*/  IMAD R27, R200.reuse, R7, R27 ;  /* 0x00000007c81b7224 */ /* 0x040fe400078e021b */
[----:B------:R-:W-:Y:S01]  /*15a0*/  IMAD R21, R200, UR7, R21 ;  /* 0x00000007c8157c24 */ /* 0x000fe2000f8e0215 */
[----:B------:R-:W-:Y:S01]  /*15b0*/  SHF.R.S32.HI R7, RZ, 0x1f, R24 ;  /* 0x0000001fff077819 */ /* 0x000fe20000011418 */
[----:B------:R-:W1:Y:S01]  /*15c0*/  LDCU.64 UR6, c[0x0][0x550] ;  /* 0x0000aa00ff0677ac */ /* 0x000e620008000a00 */
[----:B------:R-:W-:Y:S02]  /*15d0*/  IMAD.WIDE.U32 R26, R209, R2, R26 ;  /* 0x00000002d11a7225 */ /* 0x000fe400078e001a */
[----:B------:R-:W-:-:S02]  /*15e0*/  LEA.HI R7, R7, R24, RZ, 0x6 ;  /* 0x0000001807077211 */ /* 0x000fc400078f30ff */
[C---:B------:R-:W-:Y:S02]  /*15f0*/  IMAD.WIDE.U32 R20, R209.reuse, R4, R20 ;  /* 0x00000004d1147225 */ /* 0x040fe400078e0014 */
[----:B------:R-:W-:Y:S02]  /*1600*/  SHF.R.S32.HI R7, RZ, 0x6, R7 ;  /* 0x00000006ff077819 */ /* 0x000fe40000011407 */
[C---:B------:R-:W-:Y:S01]  /*1610*/  IMAD R6, R209.reuse, R5, R21 ;  /* 0x00000005d1067224 */ /* 0x040fe200078e0215 */
[C---:B------:R-:W-:Y:S01]  /*1620*/  LEA R244, P1, R20.reuse, UR8, 0x1 ;  /* 0x0000000814f47c11 */ /* 0x040fe2000f8208ff */
[----:B------:R-:W-:Y:S01]  /*1630*/  IMAD R17, R209, R3, R27 ;  /* 0x00000003d1117224 */ /* 0x000fe200078e021b */
[----:B------:R-:W-:Y:S01]  /*1640*/  VIMNMX R223, PT, PT, RZ, R7, !PT ;  /* 0x00000007ffdf7248 */ /* 0x000fe20007fe0100 */
[----:B--2---:R-:W-:Y:S01]  /*1650*/  IMAD.WIDE R226, R25, 0x4, R22 ;  /* 0x0000000419e27825 */ /* 0x004fe200078e0216 */
[----:B------:R-:W-:Y:S02]  /*1660*/  LEA.HI.X R245, R20, UR9, R6, 0x1, P1 ;  /* 0x0000000914f57c11 */ /* 0x000fe400088f0c06 */
[----:B------:R-:W-:Y:S01]  /*1670*/  ISETP.GT.AND P1, PT, R234, R223, PT ;  /* 0x000000dfea00720c */ /* 0x000fe20003f24270 */
[----:B------:R-:W-:Y:S01]  /*1680*/  IMAD.SHL.U32 R7, R4, 0x20, RZ ;  /* 0x0000002004077824 */ /* 0x000fe200078e00ff */
[----:B-1----:R-:W-:-:S02]  /*1690*/  LEA R242, P0, R26, UR6, 0x1 ;  /* 0x000000061af27c11 */ /* 0x002fc4000f8008ff */
[----:B------:R-:W-:Y:S02]  /*16a0*/  SHF.L.U64.HI R5, R4, 0x5, R5 ;  /* 0x0000000504057819 */ /* 0x000fe40000010205 */
[----:B------:R-:W-:Y:S02]  /*16b0*/  LEA.HI.X R243, R26, UR7, R17, 0x1, P0 ;  /* 0x000000071af37c11 */ /* 0x000fe400080f0c11 */
        /* <DEDUP_REMOVED lines=14> */
.L_x_796:
[----:B------:R-:W1:Y:S01]  /*17a0*/  LDCU.64 UR8, c[0x0][0x5c0] ;  /* 0x0000b800ff0877ac */ /* 0x000e620008000a00 */
[----:B------:R-:W-:-:S05]  /*17b0*/  IADD3 R0, PT, PT, R236, R239, RZ ;  /* 0x000000efec007210 */ /* 0x000fca0007ffe0ff */
[C---:B-1----:R-:W-:Y:S02]  /*17c0*/  IMAD R3, R0.reuse, UR9, RZ ;  /* 0x0000000900037c24 */ /* 0x042fe4000f8e02ff */
[----:B------:R-:W-:-:S05]  /*17d0*/  IMAD.WIDE.U32 R4, R0, UR8, RZ ;  /* 0x0000000800047c25 */ /* 0x000fca000f8e00ff */
[----:B------:R-:W-:Y:S02]  /*17e0*/  IADD3 R0, PT, PT, R5, R3, RZ ;  /* 0x0000000305007210 */ /* 0x000fe40007ffe0ff */
.L_x_797:
        /* <DEDUP_REMOVED lines=11> */
.L_x_798:
[----:B------:R-:W1:Y:S01]  /*18a0*/  LDCU.64 UR6, c[0x0][0x5c8] ;  /* 0x0000b900ff0677ac */ /* 0x000e620008000a00 */
[----:B------:R-:W-:-:S05]  /*18b0*/  IADD3 R236, PT, PT, R236, R239, RZ ;  /* 0x000000efecec7210 */ /* 0x000fca0007ffe0ff */
[C---:B-1----:R-:W-:Y:S02]  /*18c0*/  IMAD R5, R236.reuse, UR7, RZ ;  /* 0x00000007ec057c24 */ /* 0x042fe4000f8e02ff */
[----:B------:R-:W-:-:S05]  /*18d0*/  IMAD.WIDE.U32 R8, R236, UR6, RZ ;  /* 0x00000006ec087c25 */ /* 0x000fca000f8e00ff */
[----:B------:R-:W-:Y:S02]  /*18e0*/  IADD3 R5, PT, PT, R9, R5, RZ ;  /* 0x0000000509057210 */ /* 0x000fe40007ffe0ff */
.L_x_799:
        /* <DEDUP_REMOVED lines=27> */
.L_x_801:
[----:B------:R-:W-:Y:S05]  /*1aa0*/  BSYNC.RECONVERGENT B0 ;  /* 0x0000000000007941 */ /* 0x000fea0003800200 */
.L_x_800:
        /* <DEDUP_REMOVED lines=17> */
.L_x_803:
[----:B------:R-:W-:Y:S05]  /*1bc0*/  BSYNC.RECONVERGENT B0 ;  /* 0x0000000000007941 */ /* 0x000fea0003800200 */
.L_x_802:
        /* <DEDUP_REMOVED lines=24> */
.L_x_805:
[----:B------:R-:W-:Y:S05]  /*1d50*/  BSYNC.RECONVERGENT B0 ;  /* 0x0000000000007941 */ /* 0x000fea0003800200 */
.L_x_804:
        /* <DEDUP_REMOVED lines=18> */
.L_x_795:
        /* <DEDUP_REMOVED lines=28> */
.L_x_809:
[----:B------:R2:W-:Y:S01]  /*2040*/  STS.128 [R218+0x10000], RZ ;  /* 0x010000ffda007388 */ /* 0x0005e20000000c00 */
[----:B------:R-:W-:Y:S05]  /*2050*/  BRA `(.L_x_810) ;  /* 0x00000000000c7947 */ /* 0x000fea0003800000 */
.L_x_808:
[----:B------:R1:W-:Y:S04]  /*2060*/  STS.128 [R218+0xc000], RZ ;  /* 0x00c000ffda007388 */ /* 0x0003e80000000c00 */
[----:B------:R1:W-:Y:S04]  /*2070*/  STS.128 [R218+0xe000], RZ ;  /* 0x00e000ffda007388 */ /* 0x0003e80000000c00 */
[----:B------:R1:W-:Y:S02]  /*2080*/  STS.128 [R218+0x10000], RZ ;  /* 0x010000ffda007388 */ /* 0x0003e40000000c00 */
.L_x_810:
[----:B------:R-:W-:Y:S05]  /*2090*/  BSYNC.RECONVERGENT B0 ;  /* 0x0000000000007941 */ /* 0x000fea0003800200 */
.L_x_807:
        /* <DEDUP_REMOVED lines=28> */
.L_x_813:
[----:B------:R1:W-:Y:S02]  /*2260*/  STS.128 [R218+0x11000], RZ ;  /* 0x011000ffda007388 */ /* 0x0003e40000000c00 */
.L_x_812:
[----:B------:R-:W-:Y:S05]  /*2270*/  BSYNC.RECONVERGENT B0 ;  /* 0x0000000000007941 */ /* 0x000fea0003800200 */
.L_x_811:
        /* <DEDUP_REMOVED lines=23> */
.L_x_816:
[----:B------:R1:W-:Y:S01]  /*23f0*/  STS.128 [R233+0x4000], RZ ;  /* 0x004000ffe9007388 */ /* 0x0003e20000000c00 */
[----:B------:R-:W-:Y:S05]  /*2400*/  BRA `(.L_x_817) ;  /* 0x00000000000c7947 */ /* 0x000fea0003800000 */
.L_x_815:
[----:B------:R1:W-:Y:S04]  /*2410*/  STS.128 [R233], RZ ;  /* 0x000000ffe9007388 */ /* 0x0003e80000000c00 */
[----:B------:R1:W-:Y:S04]  /*2420*/  STS.128 [R233+0x2000], RZ ;  /* 0x002000ffe9007388 */ /* 0x0003e80000000c00 */
[----:B------:R1:W-:Y:S02]  /*2430*/  STS.128 [R233+0x4000], RZ ;  /* 0x004000ffe9007388 */ /* 0x0003e40000000c00 */
.L_x_817:
[----:B------:R-:W-:Y:S05]  /*2440*/  BSYNC.RECONVERGENT B0 ;  /* 0x0000000000007941 */ /* 0x000fea0003800200 */
.L_x_814:
        /* <DEDUP_REMOVED lines=27> */
.L_x_820:
[----:B------:R1:W-:Y:S02]  /*2600*/  STS.128 [R233+0x5000], RZ ;  /* 0x005000ffe9007388 */ /* 0x0003e40000000c00 */
.L_x_819:
[----:B------:R-:W-:Y:S05]  /*2610*/  BSYNC.RECONVERGENT B0 ;  /* 0x0000000000007941 */ /* 0x000fea0003800200 */
.L_x_818:
        /* <DEDUP_REMOVED lines=49> */
.L_x_823:
[----:B------:R2:W-:Y:S01]  /*2930*/  STS.128 [R218+0x16000], RZ ;  /* 0x016000ffda007388 */ /* 0x0005e20000000c00 */
[----:B------:R-:W-:Y:S05]  /*2940*/  BRA `(.L_x_824) ;  /* 0x00000000000c7947 */ /* 0x000fea0003800000 */
.L_x_822:
[----:B------:R2:W-:Y:S04]  /*2950*/  STS.128 [R218+0x12000], RZ ;  /* 0x012000ffda007388 */ /* 0x0005e80000000c00 */
[----:B------:R2:W-:Y:S04]  /*2960*/  STS.128 [R218+0x14000], RZ ;  /* 0x014000ffda007388 */ /* 0x0005e80000000c00 */
[----:B------:R2:W-:Y:S02]  /*2970*/  STS.128 [R218+0x16000], RZ ;  /* 0x016000ffda007388 */ /* 0x0005e40000000c00 */
.L_x_824:
[----:B------:R-:W-:Y:S05]  /*2980*/  BSYNC.RECONVERGENT B0 ;  /* 0x0000000000007941 */ /* 0x000fea0003800200 */
.L_x_821:
        /* <DEDUP_REMOVED lines=34> */
.L_x_827:
[----:B------:R3:W-:Y:S02]  /*2bb0*/  STS.128 [R218+0x17000], RZ ;  /* 0x017000ffda007388 */ /* 0x0007e40000000c00 */
.L_x_826:
[----:B------:R-:W-:Y:S05]  /*2bc0*/  BSYNC.RECONVERGENT B0 ;  /* 0x0000000000007941 */ /* 0x000fea0003800200 */
.L_x_825:
[----:B------:R-:W4:Y:S01]  /*2bd0*/  LDCU.64 UR4, c[0x0][0x3d8] ;  /* 0x00007b00ff0477ac */ /* 0x000f220008000a00 */
[----:B------:R-:W-:Y:S01]  /*2be0*/  IMAD.WIDE.U32 R14, R228, UR10, R18 ;  /* 0x0000000ae40e7c25 */ /* 0x000fe2000f8e0012 */
[----:B------:R-:W-:Y:S03]  /*2bf0*/  BSSY.RECONVERGENT B0, `(.L_x_828) ;  /* 0x000002a000007945 */ /* 0x000fe60003800200 */
[----:B------:R-:W-:Y:S01]  /*2c00*/  IMAD R3, R10, UR10, RZ ;  /* 0x0000000a0a037c24 */ /* 0x000fe2000f8e02ff */
[----:B------:R-:W-:-:S03]  /*2c10*/  IADD3 R12, P0, PT, R12, R14, RZ ;  /* 0x0000000e0c0c7210 */ /* 0x000fc60007f1e0ff */
[----:B--23--:R-:W-:-:S05]  /*2c20*/  IMAD R4, R228, UR11, R3 ;  /* 0x0000000be4047c24 */ /* 0x00cfca000f8e0203 */
[----:B------:R-:W-:Y:S01]  /*2c30*/  IADD3.X R13, PT, PT, R11, R15, R4, P0, !PT ;  /* 0x0000000f0b0d7210 */ /* 0x000fe200007fe404 */
        /* <DEDUP_REMOVED lines=32> */
.L_x_830:
[----:B------:R4:W-:Y:S01]  /*2e40*/  STS.128 [R218+0x1c000], RZ ;  /* 0x01c000ffda007388 */ /* 0x0009e20000000c00 */
[----:B------:R-:W-:Y:S05]  /*2e50*/  BRA `(.L_x_831) ;  /* 0x00000000000c7947 */ /* 0x000fea0003800000 */
.L_x_829:
[----:B------:R2:W-:Y:S04]  /*2e60*/  STS.128 [R218+0x18000], RZ ;  /* 0x018000ffda007388 */ /* 0x0005e80000000c00 */
[----:B------:R2:W-:Y:S04]  /*2e70*/  STS.128 [R218+0x1a000], RZ ;  /* 0x01a000ffda007388 */ /* 0x0005e80000000c00 */
[----:B------:R2:W-:Y:S02]  /*2e80*/  STS.128 [R218+0x1c000], RZ ;  /* 0x01c000ffda007388 */ /* 0x0005e40000000c00 */
.L_x_831:
[----:B------:R-:W-:Y:S05]  /*2e90*/  BSYNC.RECONVERGENT B0 ;  /* 0x0000000000007941 */ /* 0x000fea0003800200 */
.L_x_828:
[----:B------:R1:W-:Y:S01]  /*2ea0*/  @P3 STS.128 [R218+0x19000], RZ ;  /* 0x019000ffda003388 */ /* 0x0003e20000000c00 */
[----:B------:R-:W-:Y:S03]  /*2eb0*/  BSSY.RECONVERGENT B0, `(.L_x_832) ;  /* 0x0000021000007945 */ /* 0x000fe60003800200 */
[----:B------:R1:W-:Y:S04]  /*2ec0*/  @P3 STS.128 [R218+0x1b000], RZ ;  /* 0x01b000ffda003388 */ /* 0x0003e80000000c00 */
[----:B------:R1:W-:Y:S01]  /*2ed0*/  @P3 STS.128 [R218+0x1d000], RZ ;  /* 0x01d000ffda003388 */ /* 0x0003e20000000c00 */
[----:B------:R-:W-:Y:S05]  /*2ee0*/  @P3 BRA `(.L_x_833) ;  /* 0x0000000000743947 */ /* 0x000fea0003800000 */
[----:B------:R-:W4:Y:S01]  /*2ef0*/  LDCU UR6, c[0x0][0x440] ;  /* 0x00008800ff0677ac */ /* 0x000f220008000800 */
[----:B--23--:R-:W-:Y:S02]  /*2f00*/  IMAD R5, R2, UR10, RZ ;  /* 0x0000000a02057c24 */ /* 0x00cfe4000f8e02ff */
[----:B------:R-:W-:Y:S01]  /*2f10*/  IMAD.MOV.U32 R2, RZ, RZ, R12 ;  /* 0x000000ffff027224 */ /* 0x000fe200078e000c */
[----:B------:R-:W2:Y:S01]  /*2f20*/  LDCU.64 UR4, c[0x0][0x390] ;  /* 0x00007200ff0477ac */ /* 0x000ea20008000a00 */
[C---:B------:R-:W-:Y:S02]  /*2f30*/  IMAD R5, R6.reuse, UR11, R5 ;  /* 0x0000000b06057c24 */ /* 0x040fe4000f8e0205 */
[----:B------:R-:W-:-:S04]  /*2f40*/  IMAD.WIDE.U32 R2, R6, UR10, R2 ;  /* 0x0000000a06027c25 */ /* 0x000fc8000f8e0002 */
[----:B------:R-:W-:Y:S01]  /*2f50*/  IMAD.IADD R5, R3, 0x1, R5 ;  /* 0x0000000103057824 */ /* 0x000fe200078e0205 */
[----:B----4-:R-:W-:Y:S02]  /*2f60*/  ISETP.GE.AND P1, PT, R208, UR6, PT ;  /* 0x00000006d0007c0c */ /* 0x010fe4000bf26270 */
        /* <DEDUP_REMOVED lines=20> */
.L_x_834:
[----:B------:R3:W-:Y:S02]  /*30b0*/  STS.128 [R218+0x1d000], RZ ;  /* 0x01d000ffda007388 */ /* 0x0007e40000000c00 */
.L_x_833:
[----:B------:R-:W-:Y:S05]  /*30c0*/  BSYNC.RECONVERGENT B0 ;  /* 0x0000000000007941 */ /* 0x000fea0003800200 */
.L_x_832:
[----:B------:R-:W2:Y:S01]  /*30d0*/  S2R R220, SR_TID.X ;  /* 0x0000000000dc7919 */ /* 0x000ea20000002100 */
[----:B------:R-:W1:Y:S01]  /*30e0*/  LDC R219, c[0x0][0x44c] ;  /* 0x00011300ffdb7b82 */ /* 0x000e620000000800 */
[----:B------:R-:W4:Y:S01]  /*30f0*/  LDCU UR4, c[0x0][0x590] ;  /* 0x0000b200ff0477ac */ /* 0x000f220008000800 */
[--C-:B------:R-:W-:Y:S01]  /*3100*/  IADD3 R230, PT, PT, R235, R204, R237.reuse ;  /* 0x000000ccebe67210 */ /* 0x100fe20007ffe0ed */
[----:B------:R-:W0:Y:S01]  /*3110*/  LDGDEPBAR ;  /* 0x00000000000079af */ /* 0x000e220000000000 */
[--C-:B------:R-:W-:Y:S01]  /*3120*/  IMAD.IADD R189, R199, 0x1, R190.reuse ;  /* 0x00000001c7bd7824 */ /* 0x100fe200078e02be */
[----:B------:R-:W-:Y:S01]  /*3130*/  IADD3 R222, PT, PT, R222, 0x40, -R237 ;  /* 0x00000040dede7810 */ /* 0x000fe20007ffe8ed */
[--C-:B------:R-:W-:Y:S01]  /*3140*/  IMAD.IADD R185, R201, 0x1, R190.reuse ;  /* 0x00000001c9b97824 */ /* 0x100fe200078e02be */
[----:B------:R-:W-:Y:S01]  /*3150*/  CS2R R142, SRZ ;  /* 0x00000000008e7805 */ /* 0x000fe2000001ff00 */
[----:B------:R-:W-:Y:S01]  /*3160*/  IMAD.IADD R2, R195, 0x1, R190 ;  /* 0x00000001c3027824 */ /* 0x000fe200078e02be */
[----:B------:R-:W-:Y:S01]  /*3170*/  CS2R R140, SRZ ;  /* 0x00000000008c7805 */ /* 0x000fe2000001ff00 */
[----:B------:R-:W-:Y:S01]  /*3180*/  IMAD.IADD R193, R201, 0x1, R191 ;  /* 0x00000001c9c17824 */ /* 0x000fe200078e02bf */
[----:B------:R-:W-:Y:S01]  /*3190*/  CS2R R146, SRZ ;  /* 0x0000000000927805 */ /* 0x000fe2000001ff00 */
[----:B------:R-:W-:Y:S01]  /*31a0*/  IMAD.IADD R230, R230, 0x1, -R9 ;  /* 0x00000001e6e67824 */ /* 0x000fe200078e0a09 */
[----:B------:R-:W-:Y:S01]  /*31b0*/  CS2R R144, SRZ ;  /* 0x0000000000907805 */ /* 0x000fe2000001ff00 */
[----:B------:R-:W-:Y:S01]  /*31c0*/  IMAD.IADD R191, R194, 0x1, R191 ;  /* 0x00000001c2bf7824 */ /* 0x000fe200078e02bf */
[----:B------:R-:W-:Y:S01]  /*31d0*/  CS2R R138, SRZ ;  /* 0x00000000008a7805 */ /* 0x000fe2000001ff00 */
[----:B------:R-:W-:Y:S01]  /*31e0*/  VIADD R228, R228, 0x40 ;  /* 0x00000040e4e47836 */ /* 0x000fe20000000000 */
        /* <DEDUP_REMOVED lines=46> */
[----:B-1----:R-:W-:Y:S02]  /*34d0*/  CS2R R20, SRZ ;  /* 0x0000000000147805 */ /* 0x002fe4000001ff00 */
[----:B--2---:R-:W-:Y:S01]  /*34e0*/  LOP3.LUT P4, RZ, R220, 0x4, RZ, 0xc0, !PT ;  /* 0x00000004dcff7812 */ /* 0x004fe2000788c0ff */
[C---:B------:R-:W-:Y:S01]  /*34f0*/  IMAD.IADD R188, R192.reuse, 0x1, R189 ;  /* 0x00000001c0bc7824 */ /* 0x040fe200078e02bd */
[----:B------:R-:W1:Y:S01]  /*3500*/  LDCU UR5, c[0x0][0x440] ;  /* 0x00008800ff0577ac */ /* 0x000e620008000800 */
[C---:B------:R-:W-:Y:S02]  /*3510*/  IMAD.IADD R184, R192.reuse, 0x1, R185 ;  /* 0x00000001c0b87824 */ /* 0x040fe400078e02b9 */
[----:B------:R-:W-:Y:S01]  /*3520*/  IMAD.IADD R0, R192, 0x1, R2 ;  /* 0x00000001c0007824 */ /* 0x000fe200078e0202 */
[----:B------:R-:W2:Y:S01]  /*3530*/  LDCU UR6, c[0x0][0x3e0] ;  /* 0x00007c00ff0677ac */ /* 0x000ea20008000800 */
[----:B------:R-:W1:Y:S01]  /*3540*/  LDCU UR8, c[0x0][0x50c] ;  /* 0x0000a180ff0877ac */ /* 0x000e620008000800 */
[----:B------:R-:W1:Y:S01]  /*3550*/  LDCU UR7, c[0x0][0x45c] ;  /* 0x00008b80ff0777ac */ /* 0x000e620008000800 */
[----:B----4-:R-:W-:-:S12]  /*3560*/  USHF.L.U32 UR4, UR4, 0x6, URZ ;  /* 0x0000000604047899 */ /* 0x010fd800080006ff */
.L_x_837:
[----:B------:R-:W0:Y:S01]  /*3570*/  LDGDEPBAR ;  /* 0x00000000000079af */ /* 0x000e220000000000 */
[C---:B------:R-:W-:Y:S01]  /*3580*/  IADD3 R150, PT, PT, R193.reuse, R192, RZ ;  /* 0x000000c0c1967210 */ /* 0x040fe20007ffe0ff */
[C---:B-----5:R-:W-:Y:S01]  /*3590*/  FMUL.FTZ R169, R232.reuse, 1.4426950216293334961 ;  /* 0x3fb8aa3be8a97820 */ /* 0x060fe20000410000 */
[----:B------:R-:W-:Y:S01]  /*35a0*/  IADD3 R149, PT, PT, R193, R190, RZ ;  /* 0x000000bec1957210 */ /* 0x000fe20007ffe0ff */
[----:B------:R-:W-:Y:S01]  /*35b0*/  FMUL.FTZ R167, R231, 1.4426950216293334961 ;  /* 0x3fb8aa3be7a77820 */ /* 0x000fe20000410000 */
[----:B------:R-:W-:Y:S02]  /*35c0*/  FSETP.NEU.FTZ.AND P0, PT, R232, -INF , PT ;  /* 0xff800000e800780b */ /* 0x000fe40003f1d000 */
[----:B------:R-:W-:Y:S02]  /*35d0*/  IADD3 R148, PT, PT, R192, R149, RZ ;  /* 0x00000095c0947210 */ /* 0x000fe40007ffe0ff */
[----:B------:R-:W-:Y:S02]  /*35e0*/  FSEL R169, R169, RZ, P0 ;  /* 0x000000ffa9a97208 */ /* 0x000fe40000000000 */
[----:B------:R-:W-:Y:S02]  /*35f0*/  FSETP.NEU.FTZ.AND P0, PT, R231, -INF , PT ;  /* 0xff800000e700780b */ /* 0x000fe40003f1d000 */
[----:B------:R-:W-:Y:S02]  /*3600*/  IADD3 R235, PT, PT, R235, -0x40, RZ ;  /* 0xffffffc0ebeb7810 */ /* 0x000fe40007ffe0ff */
[----:B------:R-:W-:Y:S02]  /*3610*/  FSEL R167, R167, RZ, P0 ;  /* 0x000000ffa7a77208 */ /* 0x000fe40000000000 */
[----:B------:R-:W-:Y:S02]  /*3620*/  ISETP.GE.AND P2, PT, R235, R222, PT ;  /* 0x000000deeb00720c */ /* 0x000fe40003f46270 */
[----:B------:R-:W-:Y:S02]  /*3630*/  IADD3 R234, PT, PT, R234, -0x1, RZ ;  /* 0xffffffffeaea7810 */ /* 0x000fe40007ffe0ff */
[----:B------:R-:W-:Y:S02]  /*3640*/  ISETP.LT.AND P2, PT, R228, R237, P2 ;  /* 0x000000ede400720c */ /* 0x000fe40001741270 */
[----:B------:R-:W-:Y:S01]  /*3650*/  ISETP.GT.AND P5, PT, R234, R223, PT ;  /* 0x000000dfea00720c */ /* 0x000fe20003fa4270 */
[----:B------:R-:W-:Y:S04]  /*3660*/  DEPBAR.LE SB0, 0x0 ;  /* 0x000080000000791a */ /* 0x000fe80000000000 */
[----:B------:R-:W-:Y:S06]  /*3670*/  BAR.SYNC.DEFER_BLOCKING 0x0 ;  /* 0x0000000000007b1d */ /* 0x000fec0000010000 */
[----:B------:R-:W-:Y:S02]  /*3680*/  @!P2 SHF.L.U32 R166, R220, 0x1, RZ ;  /* 0x00000001dca6a819 */ /* 0x000fe400000006ff */
[----:B------:R-:W-:Y:S02]  /*3690*/  @!P2 VIADDMNMX R168, R230, 0xffffffc1, R237, PT ;  /* 0xffffffc1e6a8a846 */ /* 0x000fe400038001ed */
[----:B------:R-:W-:Y:S02]  /*36a0*/  @!P2 LOP3.LUT R166, R166, 0x6, RZ, 0xc0, !PT ;  /* 0x00000006a6a6a812 */ /* 0x000fe400078ec0ff */
[----:B------:R-:W-:Y:S04]  /*36b0*/  @!P2 SHF.R.U32.HI R171, RZ, 0x2, R220 ;  /* 0x00000002ffaba819 */ /* 0x000fe800000116dc */
[----:B------:R-:W-:Y:S04]  /*36c0*/  @!P2 LOP3.LUT R171, R166, 0xe0, R171, 0xf8, !PT ;  /* 0x000000e0a6aba812 */ /* 0x000fe800078ef8ab */
[----:B------:R-:W-:Y:S01]  /*36d0*/  @!P2 LEA R171, R210, R171, 0x6 ;  /* 0x000000abd2aba211 */ /* 0x000fe200078e30ff */
[----:B------:R-:W-:Y:S03]  /*36e0*/  LDSM.16.M88.4 R68, [R193] ;  /* 0x00000000c144783b */ /* 0x000fe60000000200 */
[CC--:B------:R-:W-:Y:S02]  /*36f0*/  @!P2 ISETP.GE.AND P1, PT, R171.reuse, R168.reuse, PT ;  /* 0x000000a8ab00a20c */ /* 0x0c0fe40003f26270 */
[C---:B------:R-:W-:Y:S02]  /*3700*/  @!P2 IADD3 R173, PT, PT, R171.reuse, 0x1, RZ ;  /* 0x00000001abada810 */ /* 0x040fe40007ffe0ff */
[C---:B------:R-:W-:Y:S01]  /*3710*/  @!P2 IADD3 R175, PT, PT, R171.reuse, 0x8, RZ ;  /* 0x00000008abafa810 */ /* 0x040fe20007ffe0ff */
[----:B------:R-:W3:Y:S01]  /*3720*/  LDSM.16.M88.4 R72, [R199] ;  /* 0x00000000c748783b */ /* 0x000ee20000000200 */
[----:B------:R-:W-:Y:S05]  /*3730*/  @!P2 IADD3 R179, PT, PT, R171, 0x10, RZ ;  /* 0x00000010abb3a810 */ /* 0x000fea0007ffe0ff */
[----:B------:R-:W4:Y:S06]  /*3740*/  LDSM.16.M88.4 R76, [R199+0x800] ;  /* 0x00080000c74c783b */ /* 0x000f2c0000000200 */
[----:B------:R-:W-:Y:S06]  /*3750*/  LDSM.16.M88.4 R80, [R150] ;  /* 0x000000009650783b */ /* 0x000fec0000000200 */
[----:B------:R-:W2:Y:S06]  /*3760*/  LDSM.16.M88.4 R84, [R187] ;  /* 0x00000000bb54783b */ /* 0x000eac0000000200 */
[----:B------:R-:W1:Y:S06]  /*3770*/  LDSM.16.M88.4 R88, [R187+0x800] ;  /* 0x00080000bb58783b */ /* 0x000e6c0000000200 */
[----:B------:R-:W-:Y:S06]  /*3780*/  LDSM.16.M88.4 R92, [R149] ;  /* 0x00000000955c783b */ /* 0x000fec0000000200 */
[----:B------:R-:W1:Y:S01]  /*3790*/  LDSM.16.M88.4 R96, [R189] ;  /* 0x00000000bd60783b */ /* 0x000e620000000200 */
[C---:B---3--:R-:W-:Y:S08]  /*37a0*/  HMMA.16816.F32 R4, R68.reuse, R72, RZ ;  /* 0x000000484404723c */ /* 0x048ff000000018ff */
[C---:B------:R-:W-:Y:S01]  /*37b0*/  HMMA.16816.F32 R8, R68.reuse, R74, RZ ;  /* 0x0000004a4408723c */ /* 0x040fe200000018ff */
[----:B------:R-:W-:Y:S07]  /*37c0*/  LDSM.16.M88.4 R72, [R148] ;  /* 0x000000009448783b */ /* 0x000fee0000000200 */
[C---:B----4-:R-:W-:Y:S08]  /*37d0*/  HMMA.16816.F32 R12, R68.reuse, R76, RZ ;  /* 0x0000004c440c723c */ /* 0x050ff000000018ff */
[----:B------:R-:W-:Y:S01]  /*37e0*/  HMMA.16816.F32 R16, R68, R78, RZ ;  /* 0x0000004e4410723c */ /* 0x000fe200000018ff */
[----:B------:R-:W3:Y:S06]  /*37f0*/  LDSM.16.M88.4 R68, [R189+0x800] ;  /* 0x00080000bd44783b */ /* 0x000eec0000000200 */
[----:B------:R-:W4:Y:S01]  /*3800*/  LDSM.16.M88.4 R76, [R188] ;  /* 0x00000000bc4c783b */ /* 0x000f220000000200 */
[C---:B--2---:R-:W-:Y:S08]  /*3810*/  HMMA.16816.F32 R4, R80.reuse, R84, R4 ;  /* 0x000000545004723c */ /* 0x044ff00000001804 */
        /* <DEDUP_REMOVED lines=9> */
[C---:B---3--:R-:W-:Y:S08]  /*38b0*/  HMMA.16816.F32 R12, R92.reuse, R68, R12 ;  /* 0x000000445c0c723c */ /* 0x048ff0000000180c */
[----:B------:R-:W-:Y:S01]  /*38c0*/  HMMA.16816.F32 R16, R92, R70, R16 ;  /* 0x000000465c10723c */ /* 0x000fe20000001810 */
[----:B------:R-:W3:Y:S06]  /*38d0*/  LDSM.16.M88.4 R68, [R199+0x2800] ;  /* 0x00280000c744783b */ /* 0x000eec0000000200 */
        /* <DEDUP_REMOVED lines=8> */
[C---:B--2---:R-:W-:Y:S08]  /*3960*/  HMMA.16816.F32 R4, R84.reuse, R88, R4 ;  /* 0x000000585404723c */ /* 0x044ff00000001804 */
[C---:B------:R-:W-:Y:S01]  /*3970*/  HMMA.16816.F32 R8, R84.reuse, R90, R8 ;  /* 0x0000005a5408723c */ /* 0x040fe20000001808 */
[----:B------:R-:W-:Y:S07]  /*3980*/  LDSM.16.M88.4 R88, [R188+0x2000] ;  /* 0x00200000bc58783b */ /* 0x000fee0000000200 */
[C---:B---3--:R-:W-:Y:S08]  /*3990*/  HMMA.16816.F32 R12, R84.reuse, R68, R12 ;  /* 0x00000044540c723c */ /* 0x048ff0000000180c */
[----:B------:R-:W-:Y:S01]  /*39a0*/  HMMA.16816.F32 R16, R84, R70, R16 ;  /* 0x000000465410723c */ /* 0x000fe20000001810 */
[----:B------:R-:W2:Y:S06]  /*39b0*/  LDSM.16.M88.4 R68, [R189+0x2800] ;  /* 0x00280000bd44783b */ /* 0x000eac0000000200 */
[----:B------:R-:W3:Y:S01]  /*39c0*/  LDSM.16.M88.4 R84, [R148+0x2000] ;  /* 0x002000009454783b */ /* 0x000ee20000000200 */
        /* <DEDUP_REMOVED lines=10> */
[C---:B--2---:R-:W-:Y:S08]  /*3a70*/  HMMA.16816.F32 R12, R76.reuse, R68, R12 ;  /* 0x000000444c0c723c */ /* 0x044ff0000000180c */
[----:B------:R-:W-:Y:S01]  /*3a80*/  HMMA.16816.F32 R16, R76, R70, R16 ;  /* 0x000000464c10723c */ /* 0x000fe20000001810 */
[----:B------:R-:W2:Y:S06]  /*3a90*/  LDSM.16.M88.4 R68, [R199+0x4800] ;  /* 0x00480000c744783b */ /* 0x000eac0000000200 */
[----:B------:R-:W4:Y:S01]  /*3aa0*/  LDSM.16.M88.4 R76, [R150+0x4000] ;  /* 0x00400000964c783b */ /* 0x000f220000000200 */
[C---:B---3--:R-:W-:Y:S08]  /*3ab0*/  HMMA.16816.F32 R4, R84.reuse, R88, R4 ;  /* 0x000000585404723c */ /* 0x048ff00000001804 */
[C---:B------:R-:W-:Y:S01]  /*3ac0*/  HMMA.16816.F32 R8, R84.reuse, R90, R8 ;  /* 0x0000005a5408723c */ /* 0x040fe20000001808 */
[----:B------:R-:W-:Y:S07]  /*3ad0*/  LDSM.16.M88.4 R88, [R189+0x4000] ;  /* 0x00400000bd58783b */ /* 0x000fee0000000200 */
[C---:B-1----:R-:W-:Y:S08]  /*3ae0*/  HMMA.16816.F32 R12, R84.reuse, R72, R12 ;  /* 0x00000048540c723c */ /* 0x042ff0000000180c */
[----:B------:R-:W-:Y:S01]  /*3af0*/  HMMA.16816.F32 R16, R84, R74, R16 ;  /* 0x0000004a5410723c */ /* 0x000fe20000001810 */
[----:B------:R-:W1:Y:S06]  /*3b00*/  LDSM.16.M88.4 R72, [R187+0x4800] ;  /* 0x00480000bb48783b */ /* 0x000e6c0000000200 */
[----:B------:R-:W3:Y:S01]  /*3b10*/  LDSM.16.M88.4 R84, [R149+0x4000] ;  /* 0x004000009554783b */ /* 0x000ee20000000200 */
[C---:B------:R-:W-:Y:S08]  /*3b20*/  HMMA.16816.F32 R4, R92.reuse, R96, R4 ;  /* 0x000000605c04723c */ /* 0x040ff00000001804 */
[C---:B------:R-:W-:Y:S01]  /*3b30*/  HMMA.16816.F32 R8, R92.reuse, R98, R8 ;  /* 0x000000625c08723c */ /* 0x040fe20000001808 */
[----:B------:R-:W-:Y:S07]  /*3b40*/  LDSM.16.M88.4 R96, [R188+0x4000] ;  /* 0x00400000bc60783b */ /* 0x000fee0000000200 */
[C---:B--2---:R-:W-:Y:S08]  /*3b50*/  HMMA.16816.F32 R12, R92.reuse, R68, R12 ;  /* 0x000000445c0c723c */ /* 0x044ff0000000180c */
[----:B------:R-:W-:Y:S01]  /*3b60*/  HMMA.16816.F32 R16, R92, R70, R16 ;  /* 0x000000465c10723c */ /* 0x000fe20000001810 */
[----:B------:R-:W2:Y:S06]  /*3b70*/  LDSM.16.M88.4 R68, [R189+0x4800] ;  /* 0x00480000bd44783b */ /* 0x000eac0000000200 */
[----:B------:R-:W2:Y:S01]  /*3b80*/  LDSM.16.M88.4 R92, [R148+0x4000] ;  /* 0x00400000945c783b */ /* 0x000ea20000000200 */
[C---:B----4-:R-:W-:Y:S08]  /*3b90*/  HMMA.16816.F32 R4, R76.reuse, R80, R4 ;  /* 0x000000504c04723c */ /* 0x050ff00000001804 */
[C---:B------:R-:W-:Y:S08]  /*3ba0*/  HMMA.16816.F32 R8, R76.reuse, R82, R8 ;  /* 0x000000524c08723c */ /* 0x040ff00000001808 */
[C---:B-1----:R-:W-:Y:S08]  /*3bb0*/  HMMA.16816.F32 R12, R76.reuse, R72, R12 ;  /* 0x000000484c0c723c */ /* 0x042ff0000000180c */
[----:B------:R-:W-:Y:S08]  /*3bc0*/  HMMA.16816.F32 R16, R76, R74, R16 ;  /* 0x0000004a4c10723c */ /* 0x000ff00000001810 */
[C---:B---3--:R-:W-:Y:S08]  /*3bd0*/  HMMA.16816.F32 R4, R84.reuse, R88, R4 ;  /* 0x000000585404723c */ /* 0x048ff00000001804 */
[C---:B------:R-:W-:Y:S08]  /*3be0*/  HMMA.16816.F32 R8, R84.reuse, R90, R8 ;  /* 0x0000005a5408723c */ /* 0x040ff00000001808 */
[C---:B--2---:R-:W-:Y:S08]  /*3bf0*/  HMMA.16816.F32 R12, R84.reuse, R68, R12 ;  /* 0x00000044540c723c */ /* 0x044ff0000000180c */
[----:B------:R-:W-:Y:S01]  /*3c00*/  HMMA.16816.F32 R16, R84, R70, R16 ;  /* 0x000000465410723c */ /* 0x000fe20000001810 */
[----:B------:R-:W1:Y:S07]  /*3c10*/  LDSM.16.M88.4 R68, [R188+0x4800] ;  /* 0x00480000bc44783b */ /* 0x000e6e0000000200 */
[C---:B------:R-:W-:Y:S08]  /*3c20*/  HMMA.16816.F32 R4, R92.reuse, R96, R4 ;  /* 0x000000605c04723c */ /* 0x040ff00000001804 */
[C---:B------:R-:W-:Y:S11]  /*3c30*/  HMMA.16816.F32 R8, R92.reuse, R98, R8 ;  /* 0x000000625c08723c */ /* 0x040ff60000001808 */
[----:B------:R-:W-:Y:S01]  /*3c40*/  FMUL.FTZ R151, R4, UR8 ;  /* 0x0000000804977c20 */ /* 0x000fe20008410000 */
[----:B------:R-:W-:Y:S01]  /*3c50*/  FMUL.FTZ R152, R5, UR8 ;  /* 0x0000000805987c20 */ /* 0x000fe20008410000 */
[----:B------:R-:W-:Y:S01]  /*3c60*/  FMUL.FTZ R153, R6, UR8 ;  /* 0x0000000806997c20 */ /* 0x000fe20008410000 */
[----:B------:R-:W-:Y:S03]  /*3c70*/  FMUL.FTZ R154, R7, UR8 ;  /* 0x00000008079a7c20 */ /* 0x000fe60008410000 */
[----:B------:R-:W2:Y:S02]  /*3c80*/  MUFU.TANH R151, R151 ;  /* 0x0000009700977308 */ /* 0x000ea40000002400 */
[----:B------:R-:W-:Y:S01]  /*3c90*/  FMUL.FTZ R155, R8, UR8 ;  /* 0x00000008089b7c20 */ /* 0x000fe20008410000 */
[----:B------:R-:W-:Y:S01]  /*3ca0*/  FMUL.FTZ R156, R9, UR8 ;  /* 0x00000008099c7c20 */ /* 0x000fe20008410000 */
[----:B------:R-:W-:Y:S01]  /*3cb0*/  FMUL.FTZ R157, R10, UR8 ;  /* 0x000000080a9d7c20 */ /* 0x000fe20008410000 */
[----:B------:R-:W-:Y:S01]  /*3cc0*/  FMUL.FTZ R158, R11, UR8 ;  /* 0x000000080b9e7c20 */ /* 0x000fe20008410000 */
[C---:B-1----:R-:W-:Y:S04]  /*3cd0*/  HMMA.16816.F32 R12, R92.reuse, R68, R12 ;  /* 0x000000445c0c723c */ /* 0x042fe8000000180c */
[----:B------:R-:W1:Y:S04]  /*3ce0*/  MUFU.TANH R152, R152 ;  /* 0x0000009800987308 */ /* 0x000e680000002400 */
[----:B------:R-:W-:Y:S06]  /*3cf0*/  HMMA.16816.F32 R16, R92, R70, R16 ;  /* 0x000000465c10723c */ /* 0x000fec0000001810 */
[----:B------:R-:W3:Y:S01]  /*3d00*/  MUFU.TANH R153, R153 ;  /* 0x0000009900997308 */ /* 0x000ee20000002400 */
[-C--:B--2---:R-:W-:Y:S02]  /*3d10*/  MOV R170, R151.reuse ;  /* 0x0000009700aa7202 */ /* 0x084fe40000000f00 */
[C---:B------:R-:W-:Y:S01]  /*3d20*/  @!P2 FSEL R170, R151.reuse, -INF , !P1 ;  /* 0xff80000097aaa808 */ /* 0x040fe20004800000 */
[----:B------:R-:W-:Y:S01]  /*3d30*/  FFMA.FTZ R151, -R151, R151, 1 ;  /* 0x3f80000097977423 */ /* 0x000fe20000010197 */
[----:B------:R-:W-:Y:S05]  /*3d40*/  @!P2 ISETP.GE.AND P1, PT, R173, R168, PT ;  /* 0x000000a8ad00a20c */ /* 0x000fea0003f26270 */
[----:B------:R-:W2:Y:S01]  /*3d50*/  MUFU.TANH R154, R154 ;  /* 0x0000009a009a7308 */ /* 0x000ea20000002400 */
[----:B------:R-:W-:Y:S01]  /*3d60*/  FFMA.FTZ R249, R170, UR7, -R169 ;  /* 0x00000007aaf97c23 */ /* 0x000fe200080108a9 */
[----:B------:R-:W-:Y:S01]  /*3d70*/  @!P2 VIADDMNMX R170, R230, 0xffffffc9, R237, PT ;  /* 0xffffffc9e6aaa846 */ /* 0x000fe200038001ed */
[----:B------:R-:W-:Y:S01]  /*3d80*/  FMUL.FTZ R159, R12, UR8 ;  /* 0x000000080c9f7c20 */ /* 0x000fe20008410000 */
[----:B-1----:R-:W-:Y:S01]  /*3d90*/  MOV R174, R152 ;  /* 0x0000009800ae7202 */ /* 0x002fe20000000f00 */
[----:B------:R-:W-:Y:S01]  /*3da0*/  FMUL.FTZ R160, R13, UR8 ;  /* 0x000000080da07c20 */ /* 0x000fe20008410000 */
[----:B------:R-:W-:Y:S01]  /*3db0*/  @!P2 FSEL R174, R152, -INF , !P1 ;  /* 0xff80000098aea808 */ /* 0x000fe20004800000 */
[----:B------:R-:W-:Y:S03]  /*3dc0*/  FMUL.FTZ R161, R14, UR8 ;  /* 0x000000080ea17c20 */ /* 0x000fe60008410000 */
[----:B------:R-:W1:Y:S01]  /*3dd0*/  MUFU.TANH R155, R155 ;  /* 0x0000009b009b7308 */ /* 0x000e620000002400 */
[-C--:B------:R-:W-:Y:S01]  /*3de0*/  @!P2 ISETP.GE.AND P1, PT, R171, R170.reuse, PT ;  /* 0x000000aaab00a20c */ /* 0x080fe20003f26270 */
[----:B------:R-:W-:Y:S01]  /*3df0*/  FMUL.FTZ R162, R15, UR8 ;  /* 0x000000080fa27c20 */ /* 0x000fe20008410000 */
[----:B------:R-:W-:Y:S01]  /*3e00*/  @!P2 ISETP.GE.AND P0, PT, R173, R170, PT ;  /* 0x000000aaad00a20c */ /* 0x000fe20003f06270 */
[----:B------:R-:W-:Y:S01]  /*3e10*/  FFMA.FTZ R196, R174, UR7, -R169 ;  /* 0x00000007aec47c23 */ /* 0x000fe200080108a9 */
[----:B---3--:R-:W-:Y:S01]  /*3e20*/  MOV R172, R153 ;  /* 0x0000009900ac7202 */ /* 0x008fe20000000f00 */
[----:B------:R-:W-:Y:S01]  /*3e30*/  FMUL.FTZ R163, R16, UR8 ;  /* 0x0000000810a37c20 */ /* 0x000fe20008410000 */
[----:B------:R-:W-:Y:S03]  /*3e40*/  @!P2 FSEL R172, R153, -INF , !P1 ;  /* 0xff80000099aca808 */ /* 0x000fe60004800000 */
[----:B------:R-:W3:Y:S01]  /*3e50*/  MUFU.TANH R156, R156 ;  /* 0x0000009c009c7308 */ /* 0x000ee20000002400 */
[----:B--2---:R-:W-:Y:S01]  /*3e60*/  MOV R174, R154 ;  /* 0x0000009a00ae7202 */ /* 0x004fe20000000f00 */
[----:B------:R-:W-:Y:S01]  /*3e70*/  FMUL.FTZ R164, R17, UR8 ;  /* 0x0000000811a47c20 */ /* 0x000fe20008410000 */
[----:B------:R-:W-:Y:S01]  /*3e80*/  @!P2 FSEL R174, R154, -INF , !P0 ;  /* 0xff8000009aaea808 */ /* 0x000fe20004000000 */
[--C-:B------:R-:W-:Y:S01]  /*3e90*/  FFMA.FTZ R177, R172, UR7, -R167.reuse ;  /* 0x00000007acb17c23 */ /* 0x100fe200080108a7 */
[-C--:B------:R-:W-:Y:S01]  /*3ea0*/  @!P2 ISETP.GE.AND P0, PT, R175, R168.reuse, PT ;  /* 0x000000a8af00a20c */ /* 0x080fe20003f06270 */
[----:B------:R-:W-:Y:S01]  /*3eb0*/  FMUL.FTZ R165, R18, UR8 ;  /* 0x0000000812a57c20 */ /* 0x000fe20008410000 */
[----:B------:R-:W-:Y:S03]  /*3ec0*/  @!P2 IADD3 R173, PT, PT, R171, 0x9, RZ ;  /* 0x00000009abada810 */ /* 0x000fe60007ffe0ff */
[----:B------:R-:W2:Y:S01]  /*3ed0*/  MUFU.TANH R157, R157 ;  /* 0x0000009d009d7308 */ /* 0x000ea20000002400 */
[-C--:B-1----:R-:W-:Y:S01]  /*3ee0*/  MOV R172, R155.reuse ;  /* 0x0000009b00ac7202 */ /* 0x082fe20000000f00 */
[----:B------:R-:W-:Y:S01]  /*3ef0*/  FFMA.FTZ R176, R174, UR7, -R167 ;  /* 0x00000007aeb07c23 */ /* 0x000fe200080108a7 */
[----:B------:R-:W-:Y:S01]  /*3f00*/  @!P2 FSEL R172, R155, -INF , !P0 ;  /* 0xff8000009baca808 */ /* 0x000fe20004000000 */
[----:B------:R-:W-:Y:S01]  /*3f10*/  FMUL.FTZ R166, R19, UR8 ;  /* 0x0000000813a67c20 */ /* 0x000fe20008410000 */
[----:B------:R-:W-:Y:S01]  /*3f20*/  @!P2 ISETP.GE.AND P0, PT, R173, R168, PT ;  /* 0x000000a8ad00a20c */ /* 0x000fe20003f06270 */
[----:B------:R-:W-:Y:S01]  /*3f30*/  FFMA.FTZ R152, -R152, R152, 1 ;  /* 0x3f80000098987423 */ /* 0x000fe20000010198 */
[----:B------:R-:W-:Y:S03]  /*3f40*/  FMUL.FTZ R151, R151, UR8 ;  /* 0x0000000897977c20 */ /* 0x000fe60008410000 */
[----:B------:R-:W1:Y:S01]  /*3f50*/  MUFU.TANH R158, R158 ;  /* 0x0000009e009e7308 */ /* 0x000e620000002400 */
[----:B---3--:R-:W-:Y:S01]  /*3f60*/  MOV R174, R156 ;  /* 0x0000009c00ae7202 */ /* 0x008fe20000000f00 */
[--C-:B------:R-:W-:Y:S01]  /*3f70*/  FFMA.FTZ R183, R172, UR7, -R169.reuse ;  /* 0x00000007acb77c23 */ /* 0x100fe200080108a9 */
[----:B------:R-:W-:Y:S01]  /*3f80*/  @!P2 FSEL R174, R156, -INF , !P0 ;  /* 0xff8000009caea808 */ /* 0x000fe20004000000 */
[----:B------:R-:W-:Y:S01]  /*3f90*/  FMUL.FTZ R152, R152, UR8 ;  /* 0x0000000898987c20 */ /* 0x000fe20008410000 */
[----:B------:R-:W-:Y:S01]  /*3fa0*/  @!P2 ISETP.GE.AND P0, PT, R175, R170, PT ;  /* 0x000000aaaf00a20c */ /* 0x000fe20003f06270 */
[----:B------:R-:W-:Y:S01]  /*3fb0*/  FFMA.FTZ R155, -R155, R155, 1 ;  /* 0x3f8000009b9b7423 */ /* 0x000fe2000001019b */
[----:B------:R-:W-:Y:S03]  /*3fc0*/  FFMA.FTZ R156, -R156, R156, 1 ;  /* 0x3f8000009c9c7423 */ /* 0x000fe6000001019c */
[----:B------:R-:W3:Y:S01]  /*3fd0*/  MUFU.TANH R159, R159 ;  /* 0x0000009f009f7308 */ /* 0x000ee20000002400 */
[----:B--2---:R-:W-:Y:S01]  /*3fe0*/  MOV R172, R157 ;  /* 0x0000009d00ac7202 */ /* 0x004fe20000000f00 */
[----:B------:R-:W-:Y:S01]  /*3ff0*/  FFMA.FTZ R182, R174, UR7, -R169 ;  /* 0x00000007aeb67c23 */ /* 0x000fe200080108a9 */
[----:B------:R-:W-:Y:S01]  /*4000*/  @!P2 FSEL R172, R157, -INF , !P0 ;  /* 0xff8000009daca808 */ /* 0x000fe20004000000 */
[----:B------:R-:W-:Y:S01]  /*4010*/  FMUL.FTZ R155, R155, UR8 ;  /* 0x000000089b9b7c20 */ /* 0x000fe20008410000 */
[----:B------:R-:W-:Y:S01]  /*4020*/  @!P2 ISETP.GE.AND P0, PT, R173, R170, PT ;  /* 0x000000aaad00a20c */ /* 0x000fe20003f06270 */
[----:B------:R-:W-:Y:S01]  /*4030*/  FMUL.FTZ R156, R156, UR8 ;  /* 0x000000089c9c7c20 */ /* 0x000fe20008410000 */
[----:B------:R-:W-:Y:S03]  /*4040*/  @!P2 IADD3 R173, PT, PT, R171, 0x11, RZ ;  /* 0x00000011abada810 */ /* 0x000fe60007ffe0ff */
[----:B------:R-:W2:Y:S01]  /*4050*/  MUFU.TANH R160, R160 ;  /* 0x000000a000a07308 */ /* 0x000ea20000002400 */
[----:B-1----:R-:W-:Y:S01]  /*4060*/  MOV R178, R158 ;  /* 0x0000009e00b27202 */ /* 0x002fe20000000f00 */
[--C-:B------:R-:W-:Y:S01]  /*4070*/  FFMA.FTZ R175, R172, UR7, -R167.reuse ;  /* 0x00000007acaf7c23 */ /* 0x100fe200080108a7 */
[----:B------:R-:W-:Y:S01]  /*4080*/  @!P2 FSEL R178, R158, -INF , !P0 ;  /* 0xff8000009eb2a808 */ /* 0x000fe20004000000 */
[----:B------:R-:W-:Y:S01]  /*4090*/  FFMA.FTZ R153, -R153, R153, 1 ;  /* 0x3f80000099997423 */ /* 0x000fe20000010199 */
[----:B------:R-:W-:Y:S01]  /*40a0*/  @!P2 ISETP.GE.AND P0, PT, R179, R168, PT ;  /* 0x000000a8b300a20c */ /* 0x000fe20003f06270 */
[----:B------:R-:W-:Y:S01]  /*40b0*/  FFMA.FTZ R154, -R154, R154, 1 ;  /* 0x3f8000009a9a7423 */ /* 0x000fe2000001019a */
[----:B------:R-:W-:Y:S03]  /*40c0*/  FFMA.FTZ R157, -R157, R157, 1 ;  /* 0x3f8000009d9d7423 */ /* 0x000fe6000001019d */
[----:B------:R-:W1:Y:S01]  /*40d0*/  MUFU.TANH R161, R161 ;  /* 0x000000a100a17308 */ /* 0x000e620000002400 */
[-C--:B---3--:R-:W-:Y:S01]  /*40e0*/  MOV R172, R159.reuse ;  /* 0x0000009f00ac7202 */ /* 0x088fe20000000f00 */
[----:B------:R-:W-:Y:S01]  /*40f0*/  FFMA.FTZ R174, R178, UR7, -R167 ;  /* 0x00000007b2ae7c23 */ /* 0x000fe200080108a7 */
[----:B------:R-:W-:Y:S01]  /*4100*/  @!P2 FSEL R172, R159, -INF , !P0 ;  /* 0xff8000009faca808 */ /* 0x000fe20004000000 */
[----:B------:R-:W-:Y:S01]  /*4110*/  FMUL.FTZ R153, R153, UR8 ;  /* 0x0000000899997c20 */ /* 0x000fe20008410000 */
[----:B------:R-:W-:Y:S01]  /*4120*/  @!P2 ISETP.GE.AND P0, PT, R173, R168, PT ;  /* 0x000000a8ad00a20c */ /* 0x000fe20003f06270 */
[----:B------:R-:W-:Y:S01]  /*4130*/  FMUL.FTZ R154, R154, UR8 ;  /* 0x000000089a9a7c20 */ /* 0x000fe20008410000 */
[----:B------:R-:W-:Y:S03]  /*4140*/  FFMA.FTZ R159, -R159, R159, 1 ;  /* 0x3f8000009f9f7423 */ /* 0x000fe6000001019f */
[----:B------:R-:W3:Y:S01]  /*4150*/  MUFU.TANH R162, R162 ;  /* 0x000000a200a27308 */ /* 0x000ee20000002400 */
[-C--:B--2---:R-:W-:Y:S01]  /*4160*/  MOV R178, R160.reuse ;  /* 0x000000a000b27202 */ /* 0x084fe20000000f00 */
[--C-:B------:R-:W-:Y:S01]  /*4170*/  FFMA.FTZ R181, R172, UR7, -R169.reuse ;  /* 0x00000007acb57c23 */ /* 0x100fe200080108a9 */
[C---:B------:R-:W-:Y:S01]  /*4180*/  @!P2 FSEL R178, R160.reuse, -INF , !P0 ;  /* 0xff800000a0b2a808 */ /* 0x040fe20004000000 */
[----:B------:R-:W-:Y:S01]  /*4190*/  FFMA.FTZ R160, -R160, R160, 1 ;  /* 0x3f800000a0a07423 */ /* 0x000fe200000101a0 */
        /* <DEDUP_REMOVED lines=10> */
[----:B------:R-:W-:Y:S03]  /*4240*/  @!P2 IADD3 R171, PT, PT, R171, 0x19, RZ ;  /* 0x00000019ababa810 */ /* 0x000fe60007ffe0ff */
[----:B------:R-:W1:Y:S01]  /*4250*/  MUFU.TANH R164, R164 ;  /* 0x000000a400a47308 */ /* 0x000e620000002400 */
[----:B---3--:R-:W-:Y:S01]  /*4260*/  MOV R238, R162 ;  /* 0x000000a200ee7202 */ /* 0x008fe20000000f00 */
[--C-:B------:R-:W-:Y:S01]  /*4270*/  FFMA.FTZ R173, R172, UR7, -R167.reuse ;  /* 0x00000007acad7c23 */ /* 0x100fe200080108a7 */
[C---:B------:R-:W-:Y:S01]  /*4280*/  @!P2 FSEL R238, R162.reuse, -INF , !P0 ;  /* 0xff800000a2eea808 */ /* 0x040fe20004000000 */
[----:B------:R-:W-:Y:S01]  /*4290*/  FFMA.FTZ R161, -R161, R161, 1 ;  /* 0x3f800000a1a17423 */ /* 0x000fe200000101a1 */
[C---:B------:R-:W-:Y:S01]  /*42a0*/  @!P2 ISETP.GE.AND P0, PT, R179.reuse, R168, PT ;  /* 0x000000a8b300a20c */ /* 0x040fe20003f06270 */
[----:B------:R-:W-:Y:S01]  /*42b0*/  FFMA.FTZ R162, -R162, R162, 1 ;  /* 0x3f800000a2a27423 */ /* 0x000fe200000101a2 */
[----:B------:R-:W-:Y:S03]  /*42c0*/  @!P2 ISETP.GE.AND P1, PT, R179, R170, PT ;  /* 0x000000aab300a20c */ /* 0x000fe60003f26270 */
[----:B------:R-:W3:Y:S01]  /*42d0*/  MUFU.TANH R165, R165 ;  /* 0x000000a500a57308 */ /* 0x000ee20000002400 */
[-C--:B--2---:R-:W-:Y:S01]  /*42e0*/  MOV R178, R163.reuse ;  /* 0x000000a300b27202 */ /* 0x084fe20000000f00 */
[----:B------:R-:W-:Y:S01]  /*42f0*/  FFMA.FTZ R172, R238, UR7, -R167 ;  /* 0x00000007eeac7c23 */ /* 0x000fe200080108a7 */
[C---:B------:R-:W-:Y:S01]  /*4300*/  @!P2 FSEL R178, R163.reuse, -INF , !P0 ;  /* 0xff800000a3b2a808 */ /* 0x040fe20004000000 */
[----:B------:R-:W-:Y:S01]  /*4310*/  FFMA.FTZ R163, -R163, R163, 1 ;  /* 0x3f800000a3a37423 */ /* 0x000fe200000101a3 */
[----:B------:R-:W-:Y:S01]  /*4320*/  @!P2 ISETP.GE.AND P0, PT, R171, R168, PT ;  /* 0x000000a8ab00a20c */ /* 0x000fe20003f06270 */
[----:B------:R-:W-:Y:S01]  /*4330*/  FMUL.FTZ R157, R157, UR8 ;  /* 0x000000089d9d7c20 */ /* 0x000fe20008410000 */
[----:B------:R-:W-:Y:S03]  /*4340*/  FMUL.FTZ R158, R158, UR8 ;  /* 0x000000089e9e7c20 */ /* 0x000fe60008410000 */
[----:B------:R-:W2:Y:S01]  /*4350*/  MUFU.TANH R166, R166 ;  /* 0x000000a600a67308 */ /* 0x000ea20000002400 */
[-C--:B-1----:R-:W-:Y:S01]  /*4360*/  MOV R168, R164.reuse ;  /* 0x000000a400a87202 */ /* 0x082fe20000000f00 */
[--C-:B------:R-:W-:Y:S01]  /*4370*/  FFMA.FTZ R248, R178, UR7, -R169.reuse ;  /* 0x00000007b2f87c23 */ /* 0x100fe200080108a9 */
[C---:B------:R-:W-:Y:S01]  /*4380*/  @!P2 FSEL R168, R164.reuse, -INF , !P0 ;  /* 0xff800000a4a8a808 */ /* 0x040fe20004000000 */
[----:B------:R-:W-:Y:S01]  /*4390*/  FFMA.FTZ R164, -R164, R164, 1 ;  /* 0x3f800000a4a47423 */ /* 0x000fe200000101a4 */
[----:B------:R-:W-:Y:S01]  /*43a0*/  @!P2 ISETP.GE.AND P0, PT, R171, R170, PT ;  /* 0x000000aaab00a20c */ /* 0x000fe20003f06270 */
[----:B------:R-:W-:Y:S01]  /*43b0*/  FMUL.FTZ R163, R163, UR8 ;  /* 0x00000008a3a37c20 */ /* 0x000fe20008410000 */
[----:B------:R-:W-:Y:S01]  /*43c0*/  FMUL.FTZ R161, R161, UR8 ;  /* 0x00000008a1a17c20 */ /* 0x000fe20008410000 */
[----:B------:R-:W-:Y:S01]  /*43d0*/  FFMA.FTZ R169, R168, UR7, -R169 ;  /* 0x00000007a8a97c23 */ /* 0x000fe200080108a9 */
[-C--:B---3--:R-:W-:Y:S01]  /*43e0*/  MOV R238, R165.reuse ;  /* 0x000000a500ee7202 */ /* 0x088fe20000000f00 */
[----:B------:R-:W-:Y:S01]  /*43f0*/  MUFU.EX2 R249, R249 ;  /* 0x000000f900f97308 */ /* 0x000fe20000000800 */
[C---:B------:R-:W-:Y:S01]  /*4400*/  @!P2 FSEL R238, R165.reuse, -INF , !P1 ;  /* 0xff800000a5eea808 */ /* 0x040fe20004800000 */
[----:B------:R-:W-:Y:S01]  /*4410*/  FMUL.FTZ R164, R164, UR8 ;  /* 0x00000008a4a47c20 */ /* 0x000fe20008410000 */
[----:B------:R-:W-:Y:S01]  /*4420*/  FFMA.FTZ R165, -R165, R165, 1 ;  /* 0x3f800000a5a57423 */ /* 0x000fe200000101a5 */
[----:B------:R-:W-:Y:S02]  /*4430*/  FMUL.FTZ R162, R162, UR8 ;  /* 0x00000008a2a27c20 */ /* 0x000fe40008410000 */
[--C-:B------:R-:W-:Y:S01]  /*4440*/  FFMA.FTZ R171, R238, UR7, -R167.reuse ;  /* 0x00000007eeab7c23 */ /* 0x100fe200080108a7 */
[-C--:B--2---:R-:W-:Y:S03]  /*4450*/  MOV R168, R166.reuse ;  /* 0x000000a600a87202 */ /* 0x084fe60000000f00 */
[----:B------:R-:W-:Y:S01]  /*4460*/  MUFU.EX2 R177, R177 ;  /* 0x000000b100b17308 */ /* 0x000fe20000000800 */
[C---:B------:R-:W-:Y:S01]  /*4470*/  @!P2 FSEL R168, R166.reuse, -INF , !P0 ;  /* 0xff800000a6a8a808 */ /* 0x040fe20004000000 */
[----:B------:R-:W-:Y:S01]  /*4480*/  FFMA.FTZ R166, -R166, R166, 1 ;  /* 0x3f800000a6a67423 */ /* 0x000fe200000101a6 */
[----:B------:R-:W-:Y:S01]  /*4490*/  LEA R250, P0, R204, R226, 0x2 ;  /* 0x000000e2ccfa7211 */ /* 0x000fe200078010ff */
[----:B------:R-:W-:Y:S02]  /*44a0*/  FMUL.FTZ R165, R165, UR8 ;  /* 0x00000008a5a57c20 */ /* 0x000fe40008410000 */
[----:B------:R-:W-:Y:S01]  /*44b0*/  FFMA.FTZ R167, R168, UR7, -R167 ;  /* 0x00000007a8a77c23 */ /* 0x000fe200080108a7 */
[----:B------:R-:W-:Y:S03]  /*44c0*/  LEA.HI.X R251, R204, R227, RZ, 0x2, P0 ;  /* 0x000000e3ccfb7211 */ /* 0x000fe600000f14ff */
[----:B------:R-:W1:Y:S01]  /*44d0*/  MUFU.EX2 R196, R196 ;  /* 0x000000c400c47308 */ /* 0x000e620000000800 */
[----:B------:R-:W-:Y:S09]  /*44e0*/  FMUL.FTZ R166, R166, UR8 ;  /* 0x00000008a6a67c20 */ /* 0x000ff20008410000 */
[----:B------:R-:W2:Y:S10]  /*44f0*/  MUFU.EX2 R176, R176 ;  /* 0x000000b000b07308 */ /* 0x000eb40000000800 */
[----:B------:R3:W-:Y:S01]  /*4500*/  MUFU.EX2 R178, R169 ;  /* 0x000000a900b27308 */ /* 0x0007e20000000800 */
[----:B-1----:R-:W-:Y:S05]  /*4510*/  F2FP.F16.F32.PACK_AB R93, R196, R249 ;  /* 0x000000f9c45d723e */ /* 0x002fea00000000ff */
[----:B------:R-:W-:Y:S04]  /*4520*/  STS [R205], R93 ;  /* 0x0000005dcd007388 */ /* 0x000fe80000000800 */
[----:B------:R-:W-:Y:S01]  /*4530*/  MUFU.EX2 R175, R175 ;  /* 0x000000af00af7308 */ /* 0x000fe20000000800 */
[----:B--2---:R-:W-:Y:S05]  /*4540*/  F2FP.F16.F32.PACK_AB R168, R176, R177 ;  /* 0x000000b1b0a8723e */ /* 0x004fea00000000ff */
[----:B------:R1:W-:Y:S04]  /*4550*/  STS [R205+0x400], R168 ;  /* 0x000400a8cd007388 */ /* 0x0003e80000000800 */
[----:B------:R-:W-:Y:S01]  /*4560*/  MUFU.EX2 R183, R183 ;  /* 0x000000b700b77308 */ /* 0x000fe20000000800 */
[C---:B---3--:R-:W-:Y:S02]  /*4570*/  IADD3 R169, PT, PT, R205.reuse, 0x10, RZ ;  /* 0x00000010cda97810 */ /* 0x048fe40007ffe0ff */
[----:B------:R-:W-:Y:S07]  /*4580*/  @P4 IADD3 R169, PT, PT, R205, -0x10, RZ ;  /* 0xfffffff0cda94810 */ /* 0x000fee0007ffe0ff */
[----:B------:R-:W-:Y:S10]  /*4590*/  MUFU.EX2 R174, R174 ;  /* 0x000000ae00ae7308 */ /* 0x000ff40000000800 */
[----:B------:R-:W2:Y:S01]  /*45a0*/  MUFU.EX2 R182, R182 ;  /* 0x000000b600b67308 */ /* 0x000ea20000000800 */
[----:B-1----:R-:W3:Y:S09]  /*45b0*/  LDG.E R168, desc[UR16][R250.64] ;  /* 0x00000010faa87981 */ /* 0x002ef2000c1e1900 */
[----:B------:R1:W-:Y:S10]  /*45c0*/  MUFU.EX2 R170, R167 ;  /* 0x000000a700aa7308 */ /* 0x0003f40000000800 */
[----:B------:R-:W-:Y:S01]  /*45d0*/  MUFU.EX2 R181, R181 ;  /* 0x000000b500b57308 */ /* 0x000fe20000000800 */
[----:B--2---:R-:W-:Y:S05]  /*45e0*/  F2FP.F16.F32.PACK_AB R98, R182, R183 ;  /* 0x000000b7b662723e */ /* 0x004fea00000000ff */
[----:B------:R-:W-:Y:S04]  /*45f0*/  STS [R169], R98 ;  /* 0x00000062a9007388 */ /* 0x000fe80000000800 */
[----:B------:R-:W2:Y:S01]  /*4600*/  MUFU.EX2 R180, R180 ;  /* 0x000000b400b47308 */ /* 0x000ea20000000800 */
[----:B-1----:R-:W-:Y:S05]  /*4610*/  F2FP.F16.F32.PACK_AB R167, R174, R175 ;  /* 0x000000afaea7723e */ /* 0x002fea00000000ff */
[----:B------:R1:W-:Y:S04]  /*4620*/  STS [R169+0x400], R167 ;  /* 0x000400a7a9007388 */ /* 0x0003e80000000800 */
[----:B------:R-:W-:Y:S10]  /*4630*/  MUFU.EX2 R173, R173 ;  /* 0x000000ad00ad7308 */ /* 0x000ff40000000800 */
[----:B------:R-:W4:Y:S01]  /*4640*/  MUFU.EX2 R172, R172 ;  /* 0x000000ac00ac7308 */ /* 0x000f220000000800 */
[----:B--2---:R-:W-:Y:S05]  /*4650*/  F2FP.F16.F32.PACK_AB R94, R180, R181 ;  /* 0x000000b5b45e723e */ /* 0x004fea00000000ff */
[----:B------:R-:W-:Y:S04]  /*4660*/  STS [R211], R94 ;  /* 0x0000005ed3007388 */ /* 0x000fe80000000800 */
[----:B------:R-:W2:Y:S02]  /*4670*/  MUFU.EX2 R179, R248 ;  /* 0x000000f800b37308 */ /* 0x000ea40000000800 */
[----:B-1----:R1:W3:Y:S08]  /*4680*/  LDG.E R167, desc[UR16][R250.64+0x20] ;  /* 0x00002010faa77981 */ /* 0x0022f0000c1e1900 */
[----:B------:R-:W1:Y:S01]  /*4690*/  MUFU.EX2 R171, R171 ;  /* 0x000000ab00ab7308 */ /* 0x000e620000000800 */
[----:B----4-:R-:W-:Y:S05]  /*46a0*/  F2FP.F16.F32.PACK_AB R252, R172, R173 ;  /* 0x000000adacfc723e */ /* 0x010fea00000000ff */
[----:B------:R-:W-:Y:S01]  /*46b0*/  STS [R211+0x400], R252 ;  /* 0x000400fcd3007388 */ /* 0x000fe20000000800 */
[----:B--2---:R-:W-:Y:S05]  /*46c0*/  F2FP.F16.F32.PACK_AB R248, R178, R179 ;  /* 0x000000b3b2f8723e */ /* 0x004fea00000000ff */
[----:B------:R-:W-:Y:S01]  /*46d0*/  STS [R214], R248 ;  /* 0x000000f8d6007388 */ /* 0x000fe20000000800 */
[----:B-1----:R-:W-:Y:S05]  /*46e0*/  F2FP.F16.F32.PACK_AB R238, R170, R171 ;  /* 0x000000abaaee723e */ /* 0x002fea00000000ff */
[----:B------:R-:W-:Y:S06]  /*46f0*/  STS [R214+0x400], R238 ;  /* 0x000400eed6007388 */ /* 0x000fec0000000800 */
[----:B------:R-:W-:Y:S06]  /*4700*/  LDSM.16.M88.4 R68, [R201+0xc000] ;  /* 0x00c00000c944783b */ /* 0x000fec0000000200 */
[----:B------:R-:W1:Y:S06]  /*4710*/  LDSM.16.M88.4 R72, [R199+0x6000] ;  /* 0x00600000c748783b */ /* 0x000e6c0000000200 */
[----:B------:R-:W2:Y:S06]  /*4720*/  LDSM.16.M88.4 R76, [R199+0x6800] ;  /* 0x00680000c74c783b */ /* 0x000eac0000000200 */
[----:B------:R-:W-:Y:S06]  /*4730*/  LDSM.16.M88.4 R80, [R186+0xc000] ;  /* 0x00c00000ba50783b */ /* 0x000fec0000000200 */
[----:B------:R-:W4:Y:S06]  /*4740*/  LDSM.16.M88.4 R84, [R187+0x6000] ;  /* 0x00600000bb54783b */ /* 0x000f2c0000000200 */
[----:B------:R-:W4:Y:S06]  /*4750*/  LDSM.16.M88.4 R88, [R187+0x6800] ;  /* 0x00680000bb58783b */ /* 0x000f2c0000000200 */
[----:B------:R-:W-:Y:S06]  /*4760*/  LDSM.16.M88.4 R92, [R185+0xc000] ;  /* 0x00c00000b95c783b */ /* 0x000fec0000000200 */
[----:B------:R-:W4:Y:S01]  /*4770*/  LDSM.16.M88.4 R96, [R189+0x6000] ;  /* 0x00600000bd60783b */ /* 0x000f220000000200 */
[C---:B-1----:R-:W-:Y:S08]  /*4780*/  HMMA.16816.F32 R4, R68.reuse, R72, RZ ;  /* 0x000000484404723c */ /* 0x042ff000000018ff */
[C---:B------:R-:W-:Y:S01]  /*4790*/  HMMA.16816.F32 R8, R68.reuse, R74, RZ ;  /* 0x0000004a4408723c */ /* 0x040fe200000018ff */
[----:B------:R-:W-:Y:S07]  /*47a0*/  LDSM.16.M88.4 R72, [R184+0xc000] ;  /* 0x00c00000b848783b */ /* 0x000fee0000000200 */
[C---:B--2---:R-:W-:Y:S08]  /*47b0*/  HMMA.16816.F32 R12, R68.reuse, R76, RZ ;  /* 0x0000004c440c723c */ /* 0x044ff000000018ff */
[----:B------:R-:W-:Y:S01]  /*47c0*/  HMMA.16816.F32 R16, R68, R78, RZ ;  /* 0x0000004e4410723c */ /* 0x000fe200000018ff */
[----:B------:R-:W1:Y:S06]  /*47d0*/  LDSM.16.M88.4 R68, [R189+0x6800] ;  /* 0x00680000bd44783b */ /* 0x000e6c0000000200 */
[----:B------:R-:W2:Y:S01]  /*47e0*/  LDSM.16.M88.4 R76, [R188+0x6000] ;  /* 0x00600000bc4c783b */ /* 0x000ea20000000200 */
[C---:B----4-:R-:W-:Y:S08]  /*47f0*/  HMMA.16816.F32 R4, R80.reuse, R84, R4 ;  /* 0x000000545004723c */ /* 0x050ff00000001804 */
[C---:B------:R-:W-:Y:S01]  /*4800*/  HMMA.16816.F32 R8, R80.reuse, R86, R8 ;  /* 0x000000565008723c */ /* 0x040fe20000001808 */
[----:B------:R-:W-:Y:S07]  /*4810*/  LDSM.16.M88.4 R84, [R201+0xe000] ;  /* 0x00e00000c954783b */ /* 0x000fee0000000200 */
[C---:B------:R-:W-:Y:S08]  /*4820*/  HMMA.16816.F32 R12, R80.reuse, R88, R12 ;  /* 0x00000058500c723c */ /* 0x040ff0000000180c */
[----:B------:R-:W-:Y:S01]  /*4830*/  HMMA.16816.F32 R16, R80, R90, R16 ;  /* 0x0000005a5010723c */ /* 0x000fe20000001810 */
[----:B------:R-:W4:Y:S06]  /*4840*/  LDSM.16.M88.4 R80, [R188+0x6800] ;  /* 0x00680000bc50783b */ /* 0x000f2c0000000200 */
[----:B------:R-:W4:Y:S01]  /*4850*/  LDSM.16.M88.4 R88, [R199+0x8000] ;  /* 0x00800000c758783b */ /* 0x000f220000000200 */
[C---:B------:R-:W-:Y:S08]  /*4860*/  HMMA.16816.F32 R4, R92.reuse, R96, R4 ;  /* 0x000000605c04723c */ /* 0x040ff00000001804 */
[C---:B------:R-:W-:Y:S01]  /*4870*/  HMMA.16816.F32 R8, R92.reuse, R98, R8 ;  /* 0x000000625c08723c */ /* 0x040fe20000001808 */
[----:B------:R-:W-:Y:S07]  /*4880*/  LDSM.16.M88.4 R96, [R187+0x8000] ;  /* 0x00800000bb60783b */ /* 0x000fee0000000200 */
[C---:B-1----:R-:W-:Y:S08]  /*4890*/  HMMA.16816.F32 R12, R92.reuse, R68, R12 ;  /* 0x000000445c0c723c */ /* 0x042ff0000000180c */
[----:B------:R-:W-:Y:S01]  /*48a0*/  HMMA.16816.F32 R16, R92, R70, R16 ;  /* 0x000000465c10723c */ /* 0x000fe20000001810 */
[----:B------:R-:W1:Y:S06]  /*48b0*/  LDSM.16.M88.4 R68, [R199+0x8800] ;  /* 0x00880000c744783b */ /* 0x000e6c0000000200 */
[----:B------:R-:W1:Y:S01]  /*48c0*/  LDSM.16.M88.4 R92, [R186+0xe000] ;  /* 0x00e00000ba5c783b */ /* 0x000e620000000200 */
[C---:B--2---:R-:W-:Y:S08]  /*48d0*/  HMMA.16816.F32 R4, R72.reuse, R76, R4 ;  /* 0x0000004c4804723c */ /* 0x044ff00000001804 */
[C---:B------:R-:W-:Y:S01]  /*48e0*/  HMMA.16816.F32 R8, R72.reuse, R78, R8 ;  /* 0x0000004e4808723c */ /* 0x040fe20000001808 */
[----:B------:R-:W-:Y:S07]  /*48f0*/  LDSM.16.M88.4 R76, [R185+0xe000] ;  /* 0x00e00000b94c783b */ /* 0x000fee0000000200 */
[C---:B----4-:R-:W-:Y:S08]  /*4900*/  HMMA.16816.F32 R12, R72.reuse, R80, R12 ;  /* 0x00000050480c723c */ /* 0x050ff0000000180c */
[----:B------:R-:W-:Y:S01]  /*4910*/  HMMA.16816.F32 R16, R72, R82, R16 ;  /* 0x000000524810723c */ /* 0x000fe20000001810 */
[----:B------:R-:W2:Y:S06]  /*4920*/  LDSM.16.M88.4 R72, [R187+0x8800] ;  /* 0x00880000bb48783b */ /* 0x000eac0000000200 */
        /* <DEDUP_REMOVED lines=8> */
[C---:B------:R-:W-:Y:S08]  /*49b0*/  HMMA.16816.F32 R4, R92.reuse, R96, R4 ;  /* 0x000000605c04723c */ /* 0x040ff00000001804 */
[C---:B------:R-:W-:Y:S01]  /*49c0*/  HMMA.16816.F32 R8, R92.reuse, R98, R8 ;  /* 0x000000625c08723c */ /* 0x040fe20000001808 */
[----:B------:R-:W-:Y:S07]  /*49d0*/  LDSM.16.M88.4 R96, [R199+0xa000] ;  /* 0x00a00000c760783b */ /* 0x000fee0000000200 */
[C---:B--2---:R-:W-:Y:S08]  /*49e0*/  HMMA.16816.F32 R12, R92.reuse, R72, R12 ;  /* 0x000000485c0c723c */ /* 0x044ff0000000180c */
        /* <DEDUP_REMOVED lines=10> */
[C---:B------:R-:W-:Y:S08]  /*4a90*/  HMMA.16816.F32 R4, R84.reuse, R88, R4 ;  /* 0x000000585404723c */ /* 0x040ff00000001804 */
[C---:B------:R-:W-:Y:S01]  /*4aa0*/  HMMA.16816.F32 R8, R84.reuse, R90, R8 ;  /* 0x0000005a5408723c */ /* 0x040fe20000001808 */
[----:B------:R-:W-:Y:S07]  /*4ab0*/  LDSM.16.M88.4 R88, [R189+0xa000] ;  /* 0x00a00000bd58783b */ /* 0x000fee0000000200 */
[C---:B--2---:R-:W-:Y:S08]  /*4ac0*/  HMMA.16816.F32 R12, R84.reuse, R72, R12 ;  /* 0x00000048540c723c */ /* 0x044ff0000000180c */
[----:B------:R-:W-:Y:S01]  /*4ad0*/  HMMA.16816.F32 R16, R84, R74, R16 ;  /* 0x0000004a5410723c */ /* 0x000fe20000001810 */
[----:B------:R-:W2:Y:S06]  /*4ae0*/  LDSM.16.M88.4 R72, [R187+0xa800] ;  /* 0x00a80000bb48783b */ /* 0x000eac0000000200 */
[----:B------:R-:W2:Y:S01]  /*4af0*/  LDSM.16.M88.4 R84, [R185+0x10000] ;  /* 0x01000000b954783b */ /* 0x000ea20000000200 */
        /* <DEDUP_REMOVED lines=16> */
[C---:B---3--:R-:W-:Y:S08]  /*4c00*/  HMMA.16816.F32 R4, R92.reuse, R96, R4 ;  /* 0x000000605c04723c */ /* 0x048ff00000001804 */
        /* <DEDUP_REMOVED lines=8> */
[----:B------:R-:W-:Y:S01]  /*4c90*/  FADD.FTZ R249, -R168, R9 ;  /* 0x00000009a8f97221 */ /* 0x000fe20000010100 */
[----:B------:R-:W-:Y:S01]  /*4ca0*/  FMUL.FTZ R151, R238, R151 ;  /* 0x00000097ee977220 */ /* 0x000fe20000410000 */
[----:B------:R-:W-:Y:S01]  /*4cb0*/  FMUL.FTZ R152, R251, R152 ;  /* 0x00000098fb987220 */ /* 0x000fe20000410000 */
[----:B------:R-:W-:Y:S01]  /*4cc0*/  FMUL.FTZ R196, R183, R196 ;  /* 0x000000c4b7c47220 */ /* 0x000fe20000410000 */
[----:B------:R-:W-:Y:S02]  /*4cd0*/  FMUL.FTZ R249, R182, R249 ;  /* 0x000000f9b6f97220 */ /* 0x000fe40000410000 */
[----:B------:R-:W-:Y:S01]  /*4ce0*/  FADD.FTZ R182, -R168, R12 ;  /* 0x0000000ca8b67221 */ /* 0x000fe20000010100 */
[----:B------:R-:W-:Y:S01]  /*4cf0*/  F2FP.F16.F32.PACK_AB R152, R152, R151 ;  /* 0x000000979898723e */ /* 0x000fe200000000ff */
[----:B------:R-:W-:Y:S01]  /*4d00*/  FMUL.FTZ R155, R196, R155 ;  /* 0x0000009bc49b7220 */ /* 0x000fe20000410000 */
[----:B------:R-:W-:Y:S01]  /*4d10*/  FMUL.FTZ R156, R249, R156 ;  /* 0x0000009cf99c7220 */ /* 0x000fe20000410000 */
[C---:B------:R-:W-:Y:S01]  /*4d20*/  FADD.FTZ R183, -R168.reuse, R13 ;  /* 0x0000000da8b77221 */ /* 0x040fe20000010100 */
[----:B------:R-:W-:Y:S01]  /*4d30*/  FADD.FTZ R151, -R167, R7 ;  /* 0x00000007a7977221 */ /* 0x000fe20000010100 */
[----:B------:R-:W-:Y:S02]  /*4d40*/  FMUL.FTZ R182, R181, R182 ;  /* 0x000000b6b5b67220 */ /* 0x000fe40000410000 */
[C---:B------:R-:W-:Y:S01]  /*4d50*/  FADD.FTZ R238, -R168.reuse, R16 ;  /* 0x00000010a8ee7221 */ /* 0x040fe20000010100 */
[----:B------:R-:W-:Y:S01]  /*4d60*/  FADD.FTZ R251, -R168, R17 ;  /* 0x00000011a8fb7221 */ /* 0x000fe20000010100 */
[----:B------:R-:W-:Y:S01]  /*4d70*/  FADD.FTZ R168, -R167, R6 ;  /* 0x00000006a7a87221 */ /* 0x000fe20000010100 */
[----:B------:R-:W-:Y:S01]  /*4d80*/  F2FP.F16.F32.PACK_AB R156, R156, R155 ;  /* 0x0000009b9c9c723e */ /* 0x000fe200000000ff */
[----:B------:R-:W-:Y:S01]  /*4d90*/  FMUL.FTZ R238, R179, R238 ;  /* 0x000000eeb3ee7220 */ /* 0x000fe20000410000 */
[----:B------:R-:W-:Y:S01]  /*4da0*/  FMUL.FTZ R251, R178, R251 ;  /* 0x000000fbb2fb7220 */ /* 0x000fe20000410000 */
[----:B------:R-:W-:Y:S01]  /*4db0*/  FMUL.FTZ R168, R177, R168 ;  /* 0x000000a8b1a87220 */ /* 0x000fe20000410000 */
[----:B------:R-:W-:Y:S01]  /*4dc0*/  FMUL.FTZ R151, R176, R151 ;  /* 0x00000097b0977220 */ /* 0x000fe20000410000 */
[----:B------:R-:W-:Y:S01]  /*4dd0*/  FMUL.FTZ R163, R238, R163 ;  /* 0x000000a3eea37220 */ /* 0x000fe20000410000 */
[----:B------:R-:W-:Y:S01]  /*4de0*/  FMUL.FTZ R164, R251, R164 ;  /* 0x000000a4fba47220 */ /* 0x000fe20000410000 */
[----:B------:R-:W-:Y:S01]  /*4df0*/  FADD.FTZ R155, -R167, R11 ;  /* 0x0000000ba79b7221 */ /* 0x000fe20000010100 */
[----:B------:R-:W-:Y:S01]  /*4e00*/  FMUL.FTZ R153, R168, R153 ;  /* 0x00000099a8997220 */ /* 0x000fe20000410000 */
[----:B------:R-:W-:Y:S01]  /*4e10*/  FMUL.FTZ R154, R151, R154 ;  /* 0x0000009a979a7220 */ /* 0x000fe20000410000 */
[----:B------:R-:W-:Y:S01]  /*4e20*/  FMUL.FTZ R183, R180, R183 ;  /* 0x000000b7b4b77220 */ /* 0x000fe20000410000 */
[----:B------:R-:W-:Y:S01]  /*4e30*/  F2FP.F16.F32.PACK_AB R163, R164, R163 ;  /* 0x000000a3a4a3723e */ /* 0x000fe200000000ff */
[----:B------:R-:W-:Y:S01]  /*4e40*/  FMUL.FTZ R155, R174, R155 ;  /* 0x0000009bae9b7220 */ /* 0x000fe20000410000 */
[C---:B------:R-:W-:Y:S01]  /*4e50*/  FADD.FTZ R164, -R167.reuse, R10 ;  /* 0x0000000aa7a47221 */ /* 0x040fe20000010100 */
[C---:B------:R-:W-:Y:S01]  /*4e60*/  FADD.FTZ R168, -R167.reuse, R14 ;  /* 0x0000000ea7a87221 */ /* 0x040fe20000010100 */
[C---:B------:R-:W-:Y:S01]  /*4e70*/  FADD.FTZ R151, -R167.reuse, R15 ;  /* 0x0000000fa7977221 */ /* 0x040fe20000010100 */
[C---:B------:R-:W-:Y:S01]  /*4e80*/  FADD.FTZ R174, -R167.reuse, R18 ;  /* 0x00000012a7ae7221 */ /* 0x040fe20000010100 */
[----:B------:R-:W-:Y:S01]  /*4e90*/  FADD.FTZ R167, -R167, R19 ;  /* 0x00000013a7a77221 */ /* 0x000fe20000010100 */
[----:B------:R-:W-:Y:S01]  /*4ea0*/  FMUL.FTZ R159, R182, R159 ;  /* 0x0000009fb69f7220 */ /* 0x000fe20000410000 */
[----:B------:R-:W-:Y:S01]  /*4eb0*/  FMUL.FTZ R160, R183, R160 ;  /* 0x000000a0b7a07220 */ /* 0x000fe20000410000 */
[----:B------:R-:W-:Y:S01]  /*4ec0*/  FMUL.FTZ R164, R175, R164 ;  /* 0x000000a4afa47220 */ /* 0x000fe20000410000 */
[----:B------:R-:W-:Y:S01]  /*4ed0*/  FMUL.FTZ R168, R173, R168 ;  /* 0x000000a8ada87220 */ /* 0x000fe20000410000 */
[----:B------:R-:W-:Y:S01]  /*4ee0*/  FMUL.FTZ R151, R172, R151 ;  /* 0x00000097ac977220 */ /* 0x000fe20000410000 */
[----:B------:R-:W-:Y:S01]  /*4ef0*/  FMUL.FTZ R174, R171, R174 ;  /* 0x000000aeabae7220 */ /* 0x000fe20000410000 */
[----:B------:R-:W-:Y:S01]  /*4f00*/  FMUL.FTZ R167, R170, R167 ;  /* 0x000000a7aaa77220 */ /* 0x000fe20000410000 */
[----:B------:R-:W-:Y:S01]  /*4f10*/  F2FP.F16.F32.PACK_AB R160, R160, R159 ;  /* 0x0000009fa0a0723e */ /* 0x000fe200000000ff */
[----:B------:R-:W-:Y:S01]  /*4f20*/  FMUL.FTZ R157, R164, R157 ;  /* 0x0000009da49d7220 */ /* 0x000fe20000410000 */
[----:B------:R-:W-:Y:S01]  /*4f30*/  FMUL.FTZ R158, R155, R158 ;  /* 0x0000009e9b9e7220 */ /* 0x000fe20000410000 */
        /* <DEDUP_REMOVED lines=63> */
.L_x_835:
        /* <DEDUP_REMOVED lines=129> */
.L_x_836:
        /* <DEDUP_REMOVED lines=98> */
[----:B------:R-:W-:Y:S05]  /*6160*/  LEA.HI.X.SX32 R153, R238, R167, 0x5, P0 ;  /* 0x000000a7ee997211 */ /* 0x000fea00000f2eff */
        /* <DEDUP_REMOVED lines=333> */
[C---:B--2---:R-:W-:Y:S02]  /*7640*/  @P1 IMAD R40, R42.reuse, R3, RZ ;  /* 0x000000032a281224 */ /* 0x044fe400078e02ff */
        /* <DEDUP_REMOVED lines=15> */
.L_x_838:
        /* <DEDUP_REMOVED lines=11> */
.L_x_839:
[----:B------:R-:W1:Y:S01]  /*77f0*/  LDCU.64 UR6, c[0x0][0x5c8] ;  /* 0x0000b900ff0677ac */ /* 0x000e620008000a00 */
[----:B---3--:R-:W-:-:S05]  /*7800*/  IADD3 R54, PT, PT, R236, R239, RZ ;  /* 0x000000efec367210 */ /* 0x008fca0007ffe0ff */
[C---:B-1----:R-:W-:Y:S02]  /*7810*/  IMAD R52, R54.reuse, UR7, RZ ;  /* 0x0000000736347c24 */ /* 0x042fe4000f8e02ff */
[----:B------:R-:W-:-:S05]  /*7820*/  IMAD.WIDE.U32 R54, R54, UR6, RZ ;  /* 0x0000000636367c25 */ /* 0x000fca000f8e00ff */
[----:B------:R-:W-:-:S07]  /*7830*/  IADD3 R52, PT, PT, R55, R52, RZ ;  /* 0x0000003437347210 */ /* 0x000fce0007ffe0ff */
.L_x_840:
        /* <DEDUP_REMOVED lines=44> */
.L_x_842:
[----:B------:R-:W-:Y:S05]  /*7b00*/  BSYNC.RECONVERGENT B0 ;  /* 0x0000000000007941 */ /* 0x000fea0003800200 */
.L_x_841:
        /* <DEDUP_REMOVED lines=18> */
.L_x_844:
[----:B------:R-:W-:Y:S05]  /*7c30*/  BSYNC.RECONVERGENT B0 ;  /* 0x0000000000007941 */ /* 0x000fea0003800200 */
.L_x_843:
        /* <DEDUP_REMOVED lines=25> */
.L_x_846:
[----:B------:R-:W-:Y:S05]  /*7dd0*/  BSYNC.RECONVERGENT B0 ;  /* 0x0000000000007941 */ /* 0x000fea0003800200 */
.L_x_845:
        /* <DEDUP_REMOVED lines=16> */
.L_x_806:
[----:B------:R-:W-:Y:S05]  /*7ee0*/  BSYNC.RECONVERGENT B1 ;  /* 0x0000000000017941 */ /* 0x000fea0003800200 */
.L_x_784:
        /* <DEDUP_REMOVED lines=11> */
.L_x_848:
        /* <DEDUP_REMOVED lines=14> */
.L_x_1097:


//--------------------- .text._ZN5flash44flash_bwd_dq_dk_dv_loop_seqk_parallel_kernelI23Flash_bwd_kernel_traitsILi192ELi64ELi64ELi8ELi4ELi2ELi2ELb0ELb0EN7cutlass6half_tE19Flash_kernel_traitsILi192ELi64ELi64ELi8ES3_EELb1ELb1ELb0ELb0ELb0ELb1ELb0EEEvNS_16Flash_bwd_paramsE --------------------------
	.section	.text._ZN5flash44flash_bwd_dq_dk_dv_loop_seqk_parallel_kernelI23Flash_bwd_kernel_traitsILi192ELi64ELi64ELi8ELi4ELi2ELi2ELb0ELb0EN7cutlass6half_tE19Flash_kernel_traitsILi192ELi64ELi64ELi8ES3_EELb1ELb1ELb0ELb0ELb0ELb1ELb0EEEvNS_16Flash_bwd_paramsE,"ax",@progbits
	.align	128
        .global         _ZN5flash44flash_bwd_dq_dk_dv_loop_seqk_parallel_kernelI23Flash_bwd_kernel_traitsILi192ELi64ELi64ELi8ELi4ELi2ELi2ELb0ELb0EN7cutlass6half_tE19Flash_kernel_traitsILi192ELi64ELi64ELi8ES3_EELb1ELb1ELb0ELb0ELb0ELb1ELb0EEEvNS_16Flash_bwd_paramsE
        .type           _ZN5flash44flash_bwd_dq_dk_dv_loop_seqk_parallel_kernelI23Flash_bwd_kernel_traitsILi192ELi64ELi64ELi8ELi4ELi2ELi2ELb0ELb0EN7cutlass6half_tE19Flash_kernel_traitsILi192ELi64ELi64ELi8ES3_EELb1ELb1ELb0ELb0ELb0ELb1ELb0EEEvNS_16Flash_bwd_paramsE,@function
        .size           _ZN5flash44flash_bwd_dq_dk_dv_loop_seqk_parallel_kernelI23Flash_bwd_kernel_traitsILi192ELi64ELi64ELi8ELi4ELi2ELi2ELb0ELb0EN7cutlass6half_tE19Flash_kernel_traitsILi192ELi64ELi64ELi8ES3_EELb1ELb1ELb0ELb0ELb0ELb1ELb0EEEvNS_16Flash_bwd_paramsE,(.L_x_1098 - _ZN5flash44flash_bwd_dq_dk_dv_loop_seqk_parallel_kernelI23Flash_bwd_kernel_traitsILi192ELi64ELi64ELi8ELi4ELi2ELi2ELb0ELb0EN7cutlass6half_tE19Flash_kernel_traitsILi192ELi64ELi64ELi8ES3_EELb1ELb1ELb0ELb0ELb0ELb1ELb0EEEvNS_16Flash_bwd_paramsE)
        .other          _ZN5flash44flash_bwd_dq_dk_dv_loop_seqk_parallel_kernelI23Flash_bwd_kernel_traitsILi192ELi64ELi64ELi8ELi4ELi2ELi2ELb0ELb0EN7cutlass6half_tE19Flash_kernel_traitsILi192ELi64ELi64ELi8ES3_EELb1ELb1ELb0ELb0ELb0ELb1ELb0EEEvNS_16Flash_bwd_paramsE,@"STO_CUDA_ENTRY STV_DEFAULT"
_ZN5flash44flash_bwd_dq_dk_dv_loop_seqk_parallel_kernelI23Flash_bwd_kernel_traitsILi192ELi64ELi64ELi8ELi4ELi2ELi2ELb0ELb0EN7cutlass6half_tE19Flash_kernel_traitsILi192ELi64ELi64ELi8ES3_EELb1ELb1ELb0ELb0ELb0ELb1ELb0EEEvNS_16Flash_bwd_paramsE:
.text._ZN5flash44flash_bwd_dq_dk_dv_loop_seqk_parallel_kernelI23Flash_bwd_kernel_traitsILi192ELi64ELi64ELi8ELi4ELi2ELi2ELb0ELb0EN7cutlass6half_tE19Flash_kernel_traitsILi192ELi64ELi64ELi8ES3_EELb1ELb1ELb0ELb0ELb0ELb1ELb0EEEvNS_16Flash_bwd_paramsE:
        /* <DEDUP_REMOVED lines=10> */
[----:B------:R-:W2:Y:S01]  /*00a0*/  S2UR UR6, SR_CgaCtaId ;  /* 0x00000000000679c3 */ /* 0x000ea20000008800 */
[----:B------:R-:W3:Y:S01]  /*00b0*/  LDCU UR4, c[0x0][0x438] ;  /* 0x00008700ff0477ac */ /* 0x000ee20008000800 */
[----:B------:R-:W-:Y:S01]  /*00c0*/  IMAD.MOV.U32 R194, RZ, RZ, 0x40 ;  /* 0x00000040ffc27424 */ /* 0x000fe200078e00ff */
[----:B------:R-:W4:Y:S01]  /*00d0*/  S2R R201, SR_CTAID.Y ;  /* 0x0000000000c97919 */ /* 0x000f220000002600 */
[----:B------:R-:W-:Y:S01]  /*00e0*/  IMAD.MOV.U32 R196, RZ, RZ, 0x20 ;  /* 0x00000020ffc47424 */ /* 0x000fe200078e00ff */
[----:B------:R-:W-:Y:S01]  /*00f0*/  UMOV UR5, 0x400 ;  /* 0x0000040000057882 */ /* 0x000fe20000000000 */
[----:B------:R-:W1:Y:S01]  /*0100*/  LDCU.64 UR20, c[0x0][0x358] ;  /* 0x00006b00ff1477ac */ /* 0x000e620008000a00 */
[----:B------:R-:W4:Y:S01]  /*0110*/  S2R R200, SR_CTAID.Z ;  /* 0x0000000000c87919 */ /* 0x000f220000002700 */
[----:B------:R-:W4:Y:S01]  /*0120*/  S2UR UR18, SR_CTAID.X ;  /* 0x00000000001279c3 */ /* 0x000f220000002500 */
[----:B------:R-:W1:Y:S01]  /*0130*/  LDCU.64 UR8, c[0x0][0x470] ;  /* 0x00008e00ff0877ac */ /* 0x000e620008000a00 */
[----:B------:R-:W-:Y:S01]  /*0140*/  UMOV UR24, URZ ;  /* 0x000000ff00187c82 */ /* 0x000fe20008000000 */
[----:B------:R-:W-:Y:S01]  /*0150*/  UMOV UR25, URZ ;  /* 0x000000ff00197c82 */ /* 0x000fe20008000000 */
[----:B---3--:R-:W-:Y:S01]  /*0160*/  IMAD.U32 R11, RZ, RZ, UR4 ;  /* 0x00000004ff0b7e24 */ /* 0x008fe2000f8e00ff */
[----:B--2---:R-:W-:-:S04]  /*0170*/  ULEA UR6, UR6, UR5, 0x18 ;  /* 0x0000000506067291 */ /* 0x004fc8000f8ec0ff */
[----:B------:R-:W-:Y:S02]  /*0180*/  UIADD3 UR4, UPT, UPT, UR6, 0x12000, URZ ;  /* 0x0001200006047890 */ /* 0x000fe4000fffe0ff */
[----:B------:R-:W-:Y:S01]  /*0190*/  UIADD3 UR5, UPT, UPT, UR6, 0x20000, URZ ;  /* 0x0002000006057890 */ /* 0x000fe2000fffe0ff */
[C---:B-1----:R-:W-:Y:S01]  /*01a0*/  IMAD.SHL.U32 R4, R203.reuse, 0x2, RZ ;  /* 0x00000002cb047824 */ /* 0x042fe200078e00ff */
[--C-:B------:R-:W-:Y:S01]  /*01b0*/  SHF.R.U32.HI R7, RZ, 0x2, R203.reuse ;  /* 0x00000002ff077819 */ /* 0x100fe200000116cb */
[C---:B------:R-:W-:Y:S01]  /*01c0*/  IMAD.SHL.U32 R2, R203.reuse, 0x20, RZ ;  /* 0x00000020cb027824 */ /* 0x040fe200078e00ff */
[----:B------:R-:W-:Y:S01]  /*01d0*/  SHF.R.U32.HI R5, RZ, 0x1, R203 ;  /* 0x00000001ff057819 */ /* 0x000fe200000116cb */
[C---:B------:R-:W-:Y:S01]  /*01e0*/  IMAD.SHL.U32 R8, R203.reuse, 0x10, RZ ;  /* 0x00000010cb087824 */ /* 0x040fe200078e00ff */
[----:B------:R-:W-:Y:S01]  /*01f0*/  LOP3.LUT R0, R4, 0x38, RZ, 0xc0, !PT ;  /* 0x0000003804007812 */ /* 0x000fe200078ec0ff */
[----:B------:R-:W-:Y:S01]  /*0200*/  IMAD.SHL.U32 R204, R203, 0x8, RZ ;  /* 0x00000008cbcc7824 */ /* 0x000fe200078e00ff */
[----:B------:R-:W-:-:S02]  /*0210*/  LOP3.LUT R3, R2, 0xc00, RZ, 0xc0, !PT ;  /* 0x00000c0002037812 */ /* 0x000fc400078ec0ff */
[--C-:B------:R-:W-:Y:S02]  /*0220*/  LOP3.LUT R9, R0, 0x20, R7.reuse, 0x78, !PT ;  /* 0x0000002000097812 */ /* 0x100fe400078e7807 */
[----:B------:R-:W-:Y:S02]  /*0230*/  LOP3.LUT R202, R5, 0x30, RZ, 0xc0, !PT ;  /* 0x0000003005ca7812 */ /* 0x000fe400078ec0ff */
[----:B------:R-:W-:Y:S02]  /*0240*/  LOP3.LUT R3, R3, 0x6, R4, 0xf8, !PT ;  /* 0x0000000603037812 */ /* 0x000fe400078ef804 */
[----:B------:R-:W-:Y:S02]  /*0250*/  LOP3.LUT R208, R9, 0x1c0, R8, 0xf8, !PT ;  /* 0x000001c009d07812 */ /* 0x000fe400078ef808 */
[----:B------:R-:W-:Y:S02]  /*0260*/  LOP3.LUT R202, R202, 0x7, R7, 0xf8, !PT ;  /* 0x00000007caca7812 */ /* 0x000fe400078ef807 */
[----:B------:R-:W-:-:S02]  /*0270*/  LOP3.LUT R7, R2, 0x200, RZ, 0xc0, !PT ;  /* 0x0000020002077812 */ /* 0x000fc400078ec0ff */
[----:B------:R-:W-:Y:S01]  /*0280*/  LOP3.LUT R208, R3, R208, RZ, 0xfc, !PT ;  /* 0x000000d003d07212 */ /* 0x000fe200078efcff */
[----:B------:R-:W-:Y:S01]  /*0290*/  IMAD.SHL.U32 R3, R203, 0x40, RZ ;  /* 0x00000040cb037824 */ /* 0x000fe200078e00ff */
[----:B------:R-:W-:Y:S02]  /*02a0*/  LOP3.LUT R6, R7, 0x3800, R8, 0xf8, !PT ;  /* 0x0000380007067812 */ /* 0x000fe400078ef808 */
[----:B------:R-:W-:Y:S02]  /*02b0*/  SHF.R.U32.HI R205, RZ, 0x3, R203 ;  /* 0x00000003ffcd7819 */ /* 0x000fe400000116cb */
[----:B------:R-:W-:Y:S02]  /*02c0*/  LOP3.LUT R8, R8, 0x1c0, RZ, 0xc0, !PT ;  /* 0x000001c008087812 */ /* 0x000fe400078ec0ff */
[----:B------:R-:W-:Y:S01]  /*02d0*/  LOP3.LUT R9, R2, 0x400, RZ, 0xc0, !PT ;  /* 0x0000040002097812 */ /* 0x000fe200078ec0ff */
[----:B------:R-:W-:Y:S01]  /*02e0*/  VIADD R206, R205, 0x20 ;  /* 0x00000020cdce7836 */ /* 0x000fe20000000000 */
[----:B------:R-:W-:-:S02]  /*02f0*/  LOP3.LUT R7, R3, 0x1c0, RZ, 0xc0, !PT ;  /* 0x000001c003077812 */ /* 0x000fc400078ec0ff */
[----:B------:R-:W-:Y:S02]  /*0300*/  LOP3.LUT R207, R8, 0x18, R205, 0xf8, !PT ;  /* 0x0000001808cf7812 */ /* 0x000fe400078ef8cd */
[----:B------:R-:W-:Y:S02]  /*0310*/  LOP3.LUT R0, R5, 0x10, RZ, 0xc0, !PT ;  /* 0x0000001005007812 */ /* 0x000fe400078ec0ff */
[----:B------:R-:W-:Y:S02]  /*0320*/  LOP3.LUT R189, R3, 0x200, RZ, 0xc0, !PT ;  /* 0x0000020003bd7812 */ /* 0x000fe400078ec0ff */
[----:B------:R-:W-:Y:S02]  /*0330*/  LOP3.LUT R8, R9, 0x6, R4, 0xf8, !PT ;  /* 0x0000000609087812 */ /* 0x000fe400078ef804 */
[----:B------:R-:W-:Y:S02]  /*0340*/  LOP3.LUT R10, R7, 0x38, R204, 0xf8, !PT ;  /* 0x00000038070a7812 */ /* 0x000fe400078ef8cc */
[----:B------:R-:W-:-:S02]  /*0350*/  LOP3.LUT R207, R207, 0x38, R4, 0x78, !PT ;  /* 0x00000038cfcf7812 */ /* 0x000fc400078e7804 */
[----:B------:R-:W-:Y:S02]  /*0360*/  LOP3.LUT R4, R4, 0x20, RZ, 0xc0, !PT ;  /* 0x0000002004047812 */ /* 0x000fe400078ec0ff */
[----:B------:R-:W-:Y:S02]  /*0370*/  LOP3.LUT R191, R0, 0x8, R203, 0xf8, !PT ;  /* 0x0000000800bf7812 */ /* 0x000fe400078ef8cb */
[C-C-:B------:R-:W-:Y:S02]  /*0380*/  LOP3.LUT R199, R189.reuse, 0xc00, R2.reuse, 0xf8, !PT ;  /* 0x00000c00bdc77812 */ /* 0x140fe400078ef802 */
[C---:B------:R-:W-:Y:S02]  /*0390*/  LOP3.LUT R0, R10.reuse, 0x8, R5, 0x78, !PT ;  /* 0x000000080a007812 */ /* 0x040fe400078e7805 */
[----:B------:R-:W-:Y:S02]  /*03a0*/  LOP3.LUT R197, R10, 0x8, R203, 0x78, !PT ;  /* 0x000000080ac57812 */ /* 0x000fe400078e78cb */
[----:B------:R-:W-:-:S02]  /*03b0*/  LOP3.LUT R189, R189, 0x400, R2, 0xf8, !PT ;  /* 0x00000400bdbd7812 */ /* 0x000fc400078ef802 */
[----:B------:R-:W-:Y:S02]  /*03c0*/  LOP3.LUT R4, R4, 0x18, R205, 0xf8, !PT ;  /* 0x0000001804047812 */ /* 0x000fe400078ef8cd */
[----:B------:R-:W-:Y:S02]  /*03d0*/  R2P PR, R203, 0xe ;  /* 0x0000000ecb007804 */ /* 0x000fe40000000000 */
[----:B------:R-:W-:Y:S02]  /*03e0*/  LOP3.LUT R191, R191, R10, RZ, 0x3c, !PT ;  /* 0x0000000abfbf7212 */ /* 0x000fe400078e3cff */
[----:B------:R-:W-:Y:S02]  /*03f0*/  LOP3.LUT R197, R6, R197, RZ, 0xfc, !PT ;  /* 0x000000c506c57212 */ /* 0x000fe400078efcff */
[-C--:B------:R-:W-:Y:S02]  /*0400*/  LOP3.LUT R199, R199, R0.reuse, RZ, 0xfc, !PT ;  /* 0x00000000c7c77212 */ /* 0x080fe400078efcff */
[----:B------:R-:W-:-:S02]  /*0410*/  LOP3.LUT R189, R189, R0, RZ, 0xfc, !PT ;  /* 0x00000000bdbd7212 */ /* 0x000fc400078efcff */
[----:B------:R-:W-:Y:S02]  /*0420*/  LOP3.LUT R5, R4, 0x1c0, R3, 0xf8, !PT ;  /* 0x000001c004057812 */ /* 0x000fe400078ef803 */
[----:B------:R-:W-:Y:S02]  /*0430*/  LOP3.LUT R0, R204, 0x1f8, RZ, 0xc0, !PT ;  /* 0x000001f8cc007812 */ /* 0x000fe400078ec0ff */
[----:B------:R-:W-:Y:S02]  /*0440*/  LOP3.LUT R191, R191, 0x200, R2, 0xf8, !PT ;  /* 0x00000200bfbf7812 */ /* 0x000fe400078ef802 */
[----:B------:R-:W-:Y:S02]  /*0450*/  SEL R194, R194, 0xffffffc0, !P2 ;  /* 0xffffffc0c2c27807 */ /* 0x000fe40005000000 */
[----:B------:R-:W-:Y:S02]  /*0460*/  LEA R197, R197, UR4, 0x1 ;  /* 0x00000004c5c57c11 */ /* 0x000fe4000f8e08ff */
[----:B------:R-:W-:-:S02]  /*0470*/  LEA R199, R199, UR6, 0x1 ;  /* 0x00000006c7c77c11 */ /* 0x000fc4000f8e08ff */
[----:B------:R-:W-:Y:S01]  /*0480*/  LEA R189, R189, UR6, 0x1 ;  /* 0x00000006bdbd7c11 */ /* 0x000fe2000f8e08ff */
[----:B------:R-:W-:Y:S01]  /*0490*/  IMAD.IADD R193, R197, 0x1, R194 ;  /* 0x00000001c5c17824 */ /* 0x000fe200078e02c2 */
[----:B------:R-:W-:Y:S01]  /*04a0*/  LOP3.LUT R198, R5, 0x38, R204, 0x78, !PT ;  /* 0x0000003805c67812 */ /* 0x000fe200078e78cc */
[----:B------:R-:W-:Y:S01]  /*04b0*/  IMAD.IADD R185, R199, 0x1, R194 ;  /* 0x00000001c7b97824 */ /* 0x000fe200078e02c2 */
[----:B------:R-:W-:Y:S01]  /*04c0*/  LOP3.LUT R209, R0, 0x38, R203, 0x78, !PT ;  /* 0x0000003800d17812 */ /* 0x000fe200078e78cb */
[----:B------:R-:W-:Y:S01]  /*04d0*/  IMAD.IADD R2, R194, 0x1, R189 ;  /* 0x00000001c2027824 */ /* 0x000fe200078e02bd */
[----:B------:R-:W-:Y:S02]  /*04e0*/  LEA R208, R208, UR5, 0x1 ;  /* 0x00000005d0d07c11 */ /* 0x000fe4000f8e08ff */
[----:B------:R-:W-:Y:S02]  /*04f0*/  SEL R196, R196, 0xffffffe0, !P1 ;  /* 0xffffffe0c4c47807 */ /* 0x000fe40004800000 */
[----:B------:R-:W-:Y:S01]  /*0500*/  LEA R191, R191, UR5, 0x1 ;  /* 0x00000005bfbf7c11 */ /* 0x000fe2000f8e08ff */
[----:B------:R-:W-:Y:S01]  /*0510*/  VIADD R234, R208, 0x20 ;  /* 0x00000020d0ea7836 */ /* 0x000fe20000000000 */
[----:B------:R-:W-:Y:S01]  /*0520*/  LOP3.LUT R207, R8, R207, RZ, 0xfc, !PT ;  /* 0x000000cf08cf7212 */ /* 0x000fe200078efcff */
[--C-:B------:R-:W-:Y:S01]  /*0530*/  IMAD.IADD R195, R197, 0x1, R196.reuse ;  /* 0x00000001c5c37824 */ /* 0x100fe200078e02c4 */
[----:B------:R-:W-:Y:S01]  /*0540*/  LOP3.LUT R198, R198, 0x200, R3, 0xf8, !PT ;  /* 0x00000200c6c67812 */ /* 0x000fe200078ef803 */
[----:B------:R-:W-:Y:S01]  /*0550*/  IMAD.IADD R186, R199, 0x1, R196 ;  /* 0x00000001c7ba7824 */ /* 0x000fe200078e02c4 */
[----:B------:R-:W-:Y:S01]  /*0560*/  LOP3.LUT R209, R209, 0x1e00, R204, 0xf8, !PT ;  /* 0x00001e00d1d17812 */ /* 0x000fe200078ef8cc */
[----:B------:R-:W-:Y:S01]  /*0570*/  IMAD.IADD R190, R194, 0x1, R191 ;  /* 0x00000001c2be7824 */ /* 0x000fe200078e02bf */
[----:B------:R-:W-:Y:S01]  /*0580*/  SHF.R.U32.HI R203, RZ, 0x5, R203 ;  /* 0x00000005ffcb7819 */ /* 0x000fe200000116cb */
[----:B------:R-:W-:Y:S01]  /*0590*/  IMAD.IADD R3, R196, 0x1, R189 ;  /* 0x00000001c4037824 */ /* 0x000fe200078e02bd */
[----:B------:R-:W-:Y:S01]  /*05a0*/  LOP3.LUT R210, R204, 0x38, RZ, 0xc0, !PT ;  /* 0x00000038ccd27812 */ /* 0x000fe200078ec0ff */
[----:B------:R-:W-:Y:S01]  /*05b0*/  @P3 VIADD R234, R208, 0xffffffe0 ;  /* 0xffffffe0d0ea3836 */ /* 0x000fe20000000000 */
[----:B------:R-:W-:Y:S01]  /*05c0*/  LEA R209, R209, UR6, 0x1 ;  /* 0x00000006d1d17c11 */ /* 0x000fe2000f8e08ff */
[C---:B------:R-:W-:Y:S01]  /*05d0*/  IMAD.IADD R192, R196.reuse, 0x1, R193 ;  /* 0x00000001c4c07824 */ /* 0x040fe200078e02c1 */
[----:B------:R-:W-:Y:S01]  /*05e0*/  LEA R207, R207, UR4, 0x1 ;  /* 0x00000004cfcf7c11 */ /* 0x000fe2000f8e08ff */
[----:B------:R-:W-:Y:S01]  /*05f0*/  IMAD.IADD R184, R196, 0x1, R185 ;  /* 0x00000001c4b87824 */ /* 0x000fe200078e02b9 */
[----:B------:R-:W-:Y:S01]  /*0600*/  LEA R198, R198, UR6, 0x1 ;  /* 0x00000006c6c67c11 */ /* 0x000fe2000f8e08ff */
[----:B----4-:R-:W-:-:S07]  /*0610*/  IMAD.IADD R0, R196, 0x1, R2 ;  /* 0x00000001c4007824 */ /* 0x010fce00078e0202 */
.L_x_885:
[----:B-1----:R-:W1:Y:S01]  /*0620*/  LDC.64 R8, c[0x0][0x478] ;  /* 0x00011e00ff087b82 */ /* 0x002e620000000a00 */
[----:B------:R-:W-:Y:S01]  /*0630*/  ISETP.NE.U32.AND P5, PT, RZ, UR8, PT ;  /* 0x00000008ff007c0c */ /* 0x000fe2000bfa5070 */
[----:B------:R-:W-:Y:S01]  /*0640*/  IMAD.SHL.U32 R17, R201, 0x4, RZ ;  /* 0x00000004c9117824 */ /* 0x000fe200078e00ff */
[----:B------:R-:W-:Y:S01]  /*0650*/  SHF.R.U32.HI R10, RZ, 0x1e, R201 ;  /* 0x0000001eff0a7819 */ /* 0x000fe200000116c9 */
[----:B------:R-:W-:Y:S01]  /*0660*/  IMAD.MOV.U32 R232, RZ, RZ, RZ ;  /* 0x000000ffffe87224 */ /* 0x000fe200078e00ff */
[----:B------:R-:W-:-:S03]  /*0670*/  ISETP.NE.AND.EX P5, PT, RZ, UR9, PT, P5 ;  /* 0x00000009ff007c0c */ /* 0x000fc6000bfa5350 */
[----:B--2---:R-:W2:Y:S08]  /*0680*/  LDC.64 R4, c[0x0][0x460] ;  /* 0x00011800ff047b82 */ /* 0x004eb00000000a00 */
[----:B------:R-:W3:Y:S02]  /*0690*/  LDC.64 R18, c[0x0][0x460] ;  /* 0x00011800ff127b82 */ /* 0x000ee40000000a00 */
[----:B------:R-:W-:Y:S01]  /*06a0*/  @P5 IADD3 R22, P1, PT, R17, UR8, RZ ;  /* 0x0000000811165c10 */ /* 0x000fe2000ff3e0ff */
[----:B------:R-:W-:-:S03]  /*06b0*/  IMAD.MOV.U32 R14, RZ, RZ, -0x1 ;  /* 0xffffffffff0e7424 */ /* 0x000fc600078e00ff */
[----:B------:R-:W-:Y:S02]  /*06c0*/  @P5 IADD3.X R23, PT, PT, R10, UR9, RZ, P1, !PT ;  /* 0x000000090a175c10 */ /* 0x000fe40008ffe4ff */
[----:B-1----:R-:W-:Y:S01]  /*06d0*/  ISETP.NE.U32.AND P4, PT, R8, RZ, PT ;  /* 0x000000ff0800720c */ /* 0x002fe20003f85070 */
[----:B------:R-:W1:Y:S02]  /*06e0*/  LDC.U8 R12, c[0x0][0x532] ;  /* 0x00014c80ff0c7b82 */ /* 0x000e640000000000 */
[----:B------:R-:W4:Y:S01]  /*06f0*/  @P5 LDG.E R232, desc[UR20][R22.64] ;  /* 0x0000001416e85981 */ /* 0x000f22000c1e1900 */
[----:B------:R-:W-:Y:S02]  /*0700*/  ISETP.NE.AND.EX P4, PT, R9, RZ, PT, P4 ;  /* 0x000000ff0900720c */ /* 0x000fe40003f85340 */
[----:B--2---:R-:W-:-:S03]  /*0710*/  ISETP.NE.U32.AND P3, PT, R4, RZ, PT ;  /* 0x000000ff0400720c */ /* 0x004fc60003f65070 */
[----:B------:R-:W2:Y:S01]  /*0720*/  LDC.64 R6, c[0x0][0x468] ;  /* 0x00011a00ff067b82 */ /* 0x000ea20000000a00 */
[----:B------:R-:W-:Y:S02]  /*0730*/  ISETP.NE.U32.AND P2, PT, R4, RZ, PT ;  /* 0x000000ff0400720c */ /* 0x000fe40003f45070 */
[C---:B------:R-:W-:Y:S02]  /*0740*/  ISETP.NE.AND.EX P3, PT, R5.reuse, RZ, PT, P3 ;  /* 0x000000ff0500720c */ /* 0x040fe40003f65330 */
[----:B------:R-:W-:-:S03]  /*0750*/  ISETP.NE.AND.EX P2, PT, R5, RZ, PT, P2 ;  /* 0x000000ff0500720c */ /* 0x000fc60003f45320 */
[----:B------:R-:W-:Y:S01]  /*0760*/  @P4 IADD3 R20, P0, PT, R17, R8, RZ ;  /* 0x0000000811144210 */ /* 0x000fe20007f1e0ff */
[----:B---3--:R-:W-:Y:S01]  /*0770*/  IMAD.WIDE.U32 R18, R201, 0x4, R18 ;  /* 0x00000004c9127825 */ /* 0x008fe200078e0012 */
[----:B------:R-:W3:Y:S03]  /*0780*/  @!P4 LDC.64 R4, c[0x0][0x488] ;  /* 0x00012200ff04cb82 */ /* 0x000ee60000000a00 */
[----:B------:R-:W-:-:S03]  /*0790*/  @P4 IMAD.X R21, R10, 0x1, R9, P0 ;  /* 0x000000010a154824 */ /* 0x000fc600000e0609 */
[----:B-----5:R2:W5:Y:S01]  /*07a0*/  @P3 LDG.E R14, desc[UR20][R18.64] ;  /* 0x00000014120e3981 */ /* 0x020562000c1e1900 */
[----:B-1----:R-:W-:Y:S01]  /*07b0*/  ISETP.NE.AND P5, PT, R12, RZ, PT ;  /* 0x000000ff0c00720c */ /* 0x002fe20003fa5270 */
[----:B------:R-:W-:Y:S01]  /*07c0*/  IMAD.MOV.U32 R233, RZ, RZ, -0x1 ;  /* 0xffffffffffe97424 */ /* 0x000fe200078e00ff */
[----:B------:R-:W1:Y:S01]  /*07d0*/  @!P4 LDC R8, c[0x0][0x43c] ;  /* 0x00010f00ff08cb82 */ /* 0x000e620000000800 */
[----:B------:R-:W4:Y:S04]  /*07e0*/  @P4 LDG.E R13, desc[UR20][R20.64] ;  /* 0x00000014140d4981 */ /* 0x000f28000c1e1900 */
[----:B------:R1:W5:Y:S01]  /*07f0*/  @P2 LDG.E R9, desc[UR20][R18.64+0x4] ;  /* 0x0000041412092981 */ /* 0x000362000c1e1900 */
[----:B--2---:R-:W-:-:S04]  /*0800*/  ISETP.EQ.U32.AND P1, PT, R6, RZ, PT ;  /* 0x000000ff0600720c */ /* 0x004fc80003f22070 */
[----:B------:R-:W-:Y:S02]  /*0810*/  ISETP.EQ.OR.EX P1, PT, R7, RZ, !P5, P1 ;  /* 0x000000ff0700720c */ /* 0x000fe40006f22710 */
[----:B------:R-:W-:-:S05]  /*0820*/  IADD3 R16, P0, PT, R17, R6, RZ ;  /* 0x0000000611107210 */ /* 0x000fca0007f1e0ff */
[----:B------:R-:W-:Y:S01]  /*0830*/  IMAD.X R17, R10, 0x1, R7, P0 ;  /* 0x000000010a117824 */ /* 0x000fe200000e0607 */
[----:B------:R-:W2:Y:S05]  /*0840*/  @!P2 LDC R225, c[0x0][0x434] ;  /* 0x00010d00ffe1ab82 */ /* 0x000eaa0000000800 */
[----:B------:R2:W5:Y:S01]  /*0850*/  @!P1 LDG.E R233, desc[UR20][R16.64] ;  /* 0x0000001410e99981 */ /* 0x000562000c1e1900 */
[----:B------:R-:W-:-:S04]  /*0860*/  ISETP.NE.U32.AND P1, PT, R6, RZ, PT ;  /* 0x000000ff0600720c */ /* 0x000fc80003f25070 */
[----:B------:R-:W-:Y:S02]  /*0870*/  ISETP.NE.AND.EX P1, PT, R7, RZ, PT, P1 ;  /* 0x000000ff0700720c */ /* 0x000fe40003f25310 */
[----:B---3--:R-:W-:Y:S01]  /*0880*/  @!P4 ISETP.NE.U32.AND P0, PT, R4, RZ, PT ;  /* 0x000000ff0400c20c */ /* 0x008fe20003f05070 */
[----:B------:R-:W-:-:S03]  /*0890*/  USHF.L.U32 UR23, UR19, 0x6, URZ ;  /* 0x0000000613177899 */ /* 0x000fc600080006ff */
[----:B------:R-:W-:-:S04]  /*08a0*/  @!P4 ISETP.NE.AND.EX P0, PT, R5, RZ, PT, P0 ;  /* 0x000000ff0500c20c */ /* 0x000fc80003f05300 */
[----:B-1----:R-:W-:Y:S01]  /*08b0*/  @!P4 SEL R8, R8, RZ, P0 ;  /* 0x000000ff0808c207 */ /* 0x002fe20000000000 */
[----:B----4-:R-:W-:Y:S02]  /*08c0*/  @P4 IMAD.IADD R230, R13, 0x1, -R232 ;  /* 0x000000010de64824 */ /* 0x010fe400078e0ae8 */
[----:B--2---:R-:W-:Y:S06]  /*08d0*/  @!P1 BRA `(.L_x_849) ;  /* 0x00000000000c9947 */ /* 0x004fec0003800000 */
[----:B------:R-:W2:Y:S02]  /*08e0*/  @P5 LDG.E R4, desc[UR20][R16.64+0x4] ;  /* 0x0000041410045981 */ /* 0x000ea4000c1e1900 */
[----:B--2--5:R-:W-:-:S06]  /*08f0*/  @P5 IADD3 R11, PT, PT, R4, -R233, RZ ;  /* 0x800000e9040b5210 */ /* 0x024fcc0007ffe0ff */
[----:B------:R1:W5:Y:S02]  /*0900*/  @!P5 LDG.E R11, desc[UR20][R16.64] ;  /* 0x00000014100bd981 */ /* 0x000364000c1e1900 */
.L_x_849:
        /* <DEDUP_REMOVED lines=13> */
[----:B-1----:R-:W-:-:S04]  /*09e0*/  IADD3 R17, PT, PT, R229, -0x40, RZ ;  /* 0xffffffc0e5117810 */ /* 0x002fc80007ffe0ff */
[----:B------:R-:W-:Y:S01]  /*09f0*/  SHF.R.S32.HI R23, RZ, 0x1f, R17 ;  /* 0x0000001fff177819 */ /* 0x000fe20000011411 */
[----:B--2---:R-:W-:-:S04]  /*0a00*/  @!P4 IMAD.WIDE.U32 R20, R201, R6, RZ ;  /* 0x00000006c914c225 */ /* 0x004fc800078e00ff */
[----:B------:R-:W-:Y:S02]  /*0a10*/  @!P4 IMAD R19, R201, R7, R21 ;  /* 0x00000007c913c224 */ /* 0x000fe400078e0215 */
[----:B---3--:R-:W-:-:S04]  /*0a20*/  @P4 IMAD.WIDE.U32 R6, R14, R4, RZ ;  /* 0x000000040e064225 */ /* 0x008fc800078e00ff */
[----:B------:R-:W-:Y:S02]  /*0a30*/  @P4 IMAD R19, R14, R5, R7 ;  /* 0x000000050e134224 */ /* 0x000fe400078e0207 */
[----:B------:R-:W-:Y:S01]  /*0a40*/  @P4 IMAD.MOV.U32 R20, RZ, RZ, R6 ;  /* 0x000000ffff144224 */ /* 0x000fe200078e0006 */
        /* <DEDUP_REMOVED lines=12> */
.L_x_851:
[----:B------:R-:W1:Y:S01]  /*0b10*/  LDCU.64 UR14, c[0x0][0x3b8] ;  /* 0x00007700ff0e77ac */ /* 0x000e620008000a00 */
[----:B------:R-:W-:-:S05]  /*0b20*/  IADD3 R4, PT, PT, R232, R233, RZ ;  /* 0x000000e9e8047210 */ /* 0x000fca0007ffe0ff */
[C---:B-1----:R-:W-:Y:S02]  /*0b30*/  IMAD R10, R4.reuse, UR15, RZ ;  /* 0x0000000f040a7c24 */ /* 0x042fe4000f8e02ff */
[----:B------:R-:W-:-:S05]  /*0b40*/  IMAD.WIDE.U32 R4, R4, UR14, RZ ;  /* 0x0000000e04047c25 */ /* 0x000fca000f8e00ff */
[----:B------:R-:W-:Y:S02]  /*0b50*/  IADD3 R10, PT, PT, R5, R10, RZ ;  /* 0x0000000a050a7210 */ /* 0x000fe40007ffe0ff */
[----:B------:R-:W-:-:S07]  /*0b60*/  MOV R16, R4 ;  /* 0x0000000400107202 */ /* 0x000fce0000000f00 */
.L_x_852:
[----:B------:R-:W1:Y:S01]  /*0b70*/  LDC R5, c[0x0][0x3e8] ;  /* 0x0000fa00ff057b82 */ /* 0x000e620000000800 */
[----:B------:R-:W-:Y:S01]  /*0b80*/  IMAD.MOV.U32 R8, RZ, RZ, RZ ;  /* 0x000000ffff087224 */ /* 0x000fe200078e00ff */
        /* <DEDUP_REMOVED lines=11> */
[----:B------:R-:W-:-:S04]  /*0c40*/  IMAD.HI.U32 R8, R9, R6, RZ ;  /* 0x0000000609087227 */ /* 0x000fc800078e00ff */
        /* <DEDUP_REMOVED lines=24> */
.L_x_853:
[----:B------:R-:W1:Y:S01]  /*0dd0*/  LDCU.64 UR12, c[0x0][0x3c0] ;  /* 0x00007800ff0c77ac */ /* 0x000e620008000a00 */
[----:B------:R-:W-:-:S05]  /*0de0*/  IADD3 R12, PT, PT, R232, R233, RZ ;  /* 0x000000e9e80c7210 */ /* 0x000fca0007ffe0ff */
[C---:B-1----:R-:W-:Y:S02]  /*0df0*/  IMAD R11, R12.reuse, UR13, RZ ;  /* 0x0000000d0c0b7c24 */ /* 0x042fe4000f8e02ff */
[----:B------:R-:W-:-:S05]  /*0e00*/  IMAD.WIDE.U32 R12, R12, UR12, RZ ;  /* 0x0000000c0c0c7c25 */ /* 0x000fca000f8e00ff */
[----:B------:R-:W-:Y:S02]  /*0e10*/  IADD3 R11, PT, PT, R13, R11, RZ ;  /* 0x0000000b0d0b7210 */ /* 0x000fe40007ffe0ff */
.L_x_854:
        /* <DEDUP_REMOVED lines=27> */
.L_x_855:
[-C--:B------:R-:W-:Y:S02]  /*0fd0*/  IMAD R24, R27, R14.reuse, RZ ;  /* 0x0000000e1b187224 */ /* 0x080fe400078e02ff */
[----:B------:R-:W-:-:S05]  /*0fe0*/  IMAD.WIDE.U32 R28, R26, R14, RZ ;  /* 0x0000000e1a1c7225 */ /* 0x000fca00078e00ff */
[----:B------:R-:W-:-:S07]  /*0ff0*/  IADD3 R24, PT, PT, R29, R24, RZ ;  /* 0x000000181d187210 */ /* 0x000fce0007ffe0ff */
.L_x_856:
[----:B------:R-:W1:Y:S01]  /*1000*/  LDCU.U8 UR4, c[0x0][0x548] ;  /* 0x0000a900ff0477ac */ /* 0x000e620008000000 */
[----:B------:R-:W-:Y:S01]  /*1010*/  SHF.L.U32 R7, R201, 0x7, RZ ;  /* 0x00000007c9077819 */ /* 0x000fe200000006ff */
[----:B------:R-:W2:Y:S03]  /*1020*/  LDCU.U8 UR10, c[0x0][0x5f0] ;  /* 0x0000be00ff0a77ac */ /* 0x000ea60008000000 */
[----:B------:R-:W-:-:S04]  /*1030*/  SEL R4, R7, RZ, P3 ;  /* 0x000000ff07047207 */ /* 0x000fc80001800000 */
[----:B------:R-:W-:-:S04]  /*1040*/  IADD3 R5, P1, PT, R17, R4, RZ ;  /* 0x0000000411057210 */ /* 0x000fc80007f3e0ff */
[----:B------:R-:W-:Y:S01]  /*1050*/  IADD3.X R13, PT, PT, RZ, R23, RZ, P1, !PT ;  /* 0x00000017ff0d7210 */ /* 0x000fe20000ffe4ff */
[----:B------:R-:W-:Y:S01]  /*1060*/  IMAD.WIDE.U32 R30, R5, R26, RZ ;  /* 0x0000001a051e7225 */ /* 0x000fe200078e00ff */
[----:B-1----:R-:W-:-:S03]  /*1070*/  UISETP.NE.AND UP0, UPT, UR4, URZ, UPT ;  /* 0x000000ff0400728c */ /* 0x002fc6000bf05270 */
[----:B------:R-:W-:Y:S02]  /*1080*/  IMAD R4, R13, R26, RZ ;  /* 0x0000001a0d047224 */ /* 0x000fe400078e02ff */
[----:B------:R-:W-:Y:S02]  /*1090*/  IMAD R26, R200, R25, RZ ;  /* 0x00000019c81a7224 */ /* 0x000fe400078e02ff */
        /* <DEDUP_REMOVED lines=10> */
.L_x_857:
[----:B------:R-:W1:Y:S01]  /*1140*/  LDC R13, c[0x0][0x434] ;  /* 0x00010d00ff0d7b82 */ /* 0x000e620000000800 */
[----:B------:R-:W-:-:S04]  /*1150*/  IMAD R4, R201, UR26, R200 ;  /* 0x0000001ac9047c24 */ /* 0x000fc8000f8e02c8 */
[----:B-1----:R-:W-:-:S03]  /*1160*/  IMAD R13, R4, R13, RZ ;  /* 0x0000000d040d7224 */ /* 0x002fc600078e02ff */
.L_x_858:
        /* <DEDUP_REMOVED lines=11> */
.L_x_859:
[----:B------:R-:W1:Y:S01]  /*1220*/  LDC R15, c[0x0][0x444] ;  /* 0x00011100ff0f7b82 */ /* 0x000e620000000800 */
[----:B------:R-:W-:-:S04]  /*1230*/  IMAD R4, R201, UR26, R200 ;  /* 0x0000001ac9047c24 */ /* 0x000fc8000f8e02c8 */
[----:B-1----:R-:W-:-:S07]  /*1240*/  IMAD R15, R4, R15, RZ ;  /* 0x0000000f040f7224 */ /* 0x002fce00078e02ff */
.L_x_860:
[----:B------:R-:W1:Y:S01]  /*1250*/  LDCU.128 UR4, c[0x0][0x590] ;  /* 0x0000b200ff0477ac */ /* 0x000e620008000c00 */
[----:B------:R-:W2:Y:S01]  /*1260*/  LDC.64 R4, c[0x0][0x3b0] ;  /* 0x0000ec00ff047b82 */ /* 0x000ea20000000a00 */
[----:B------:R-:W3:Y:S01]  /*1270*/  S2R R14, SR_TID.X ;  /* 0x00000000000e7919 */ /* 0x000ee20000002100 */
[----:B------:R-:W-:Y:S01]  /*1280*/  IADD3 R32, P1, PT, R210, R32, RZ ;  /* 0x00000020d2207210 */ /* 0x000fe20007f3e0ff */
[----:B------:R-:W-:Y:S01]  /*1290*/  IMAD.MOV.U32 R211, RZ, RZ, RZ ;  /* 0x000000ffffd37224 */ /* 0x000fe200078e00ff */
[----:B------:R-:W-:Y:S01]  /*12a0*/  ISETP.NE.AND P6, PT, RZ, UR10, PT ;  /* 0x0000000aff007c0c */ /* 0x000fe2000bfc5270 */
[----:B------:R-:W4:Y:S01]  /*12b0*/  LDCU.64 UR10, c[0x0][0x3c8] ;  /* 0x00007900ff0a77ac */ /* 0x000f220008000a00 */
[----:B------:R-:W-:Y:S01]  /*12c0*/  VIADD R215, R225, UR23 ;  /* 0x00000017e1d77c36 */ /* 0x000fe20008000000 */
[----:B------:R-:W-:Y:S01]  /*12d0*/  BSSY.RECONVERGENT B1, `(.L_x_850) ;  /* 0x000062b000017945 */ /* 0x000fe20003800200 */
[----:B------:R-:W5:Y:S01]  /*12e0*/  LDC.64 R6, c[0x0][0x5f8] ;  /* 0x00017e00ff067b82 */ /* 0x000f620000000a00 */
[----:B------:R-:W-:Y:S01]  /*12f0*/  IMAD.X R33, RZ, RZ, R22, P1 ;  /* 0x000000ffff217224 */ /* 0x000fe200008e0616 */
[----:B------:R-:W4:Y:S01]  /*1300*/  LDCU.64 UR16, c[0x0][0x550] ;  /* 0x0000aa00ff1077ac */ /* 0x000f220008000a00 */
[----:B------:R-:W-:-:S02]  /*1310*/  IMAD R15, R18, 0x40, R15 ;  /* 0x00000040120f7824 */ /* 0x000fc400078e020f */
[----:B------:R-:W-:-:S03]  /*1320*/  IMAD R13, R18, 0x40, R13 ;  /* 0x00000040120d7824 */ /* 0x000fc600078e020d */
[----:B------:R-:W4:Y:S01]  /*1330*/  LDC R216, c[0x0][0x508] ;  /* 0x00014200ffd87b82 */ /* 0x000f220000000800 */
[----:B-1----:R-:W-:Y:S01]  /*1340*/  IMAD R22, R23, UR4, RZ ;  /* 0x0000000417167c24 */ /* 0x002fe2000f8e02ff */
[----:B------:R-:W-:Y:S01]  /*1350*/  USHF.L.U64.HI UR27, UR4, 0x5, UR5 ;  /* 0x00000005041b7899 */ /* 0x000fe20008010205 */
[----:B------:R-:W-:-:S04]  /*1360*/  IMAD.WIDE.U32 R32, R17, UR4, R32 ;  /* 0x0000000411207c25 */ /* 0x000fc8000f8e0020 */
[----:B------:R-:W-:Y:S01]  /*1370*/  IMAD R27, R17, UR5, R22 ;  /* 0x00000005111b7c24 */ /* 0x000fe2000f8e0216 */
[--C-:B------:R-:W-:Y:S01]  /*1380*/  IADD3 R22, P2, P1, R30, R28, R26.reuse ;  /* 0x0000001c1e167210 */ /* 0x100fe2000795e01a */
[-C--:B--2---:R-:W-:Y:S01]  /*1390*/  IMAD R30, R23, R4.reuse, RZ ;  /* 0x00000004171e7224 */ /* 0x084fe200078e02ff */
[----:B------:R-:W-:Y:S01]  /*13a0*/  SHF.R.S32.HI R26, RZ, 0x1f, R26 ;  /* 0x0000001fff1a7819 */ /* 0x000fe2000001141a */
[----:B------:R-:W-:Y:S01]  /*13b0*/  IMAD.WIDE.U32 R28, R17, R4, R210 ;  /* 0x00000004111c7225 */ /* 0x000fe200078e00d2 */
[----:B------:R-:W1:Y:S02]  /*13c0*/  LDC.64 R244, c[0x0][0x420] ;  /* 0x00010800fff47b82 */ /* 0x000e640000000a00 */
[----:B------:R-:W-:Y:S01]  /*13d0*/  IADD3.X R21, PT, PT, R21, R24, R26, P2, P1 ;  /* 0x0000001815157210 */ /* 0x000fe200017e241a */
[----:B------:R-:W-:Y:S01]  /*13e0*/  IMAD.IADD R27, R33, 0x1, R27 ;  /* 0x00000001211b7824 */ /* 0x000fe200078e021b */
[----:B------:R-:W-:Y:S01]  /*13f0*/  IADD3 R28, P3, PT, R20, R28, RZ ;  /* 0x0000001c141c7210 */ /* 0x000fe20007f7e0ff */
[----:B------:R-:W-:Y:S01]  /*1400*/  IMAD.MOV.U32 R26, RZ, RZ, R32 ;  /* 0x000000ffff1a7224 */ /* 0x000fe200078e0020 */
[----:B---3--:R-:W-:Y:S01]  /*1410*/  LOP3.LUT R236, R14, 0x1f, RZ, 0xc0, !PT ;  /* 0x0000001f0eec7812 */ /* 0x008fe200078ec0ff */
[----:B-----5:R-:W-:-:S04]  /*1420*/  IMAD.WIDE.U32 R32, R6, UR18, RZ ;  /* 0x0000001206207c25 */ /* 0x020fc8000f8e00ff */
[----:B------:R-:W-:Y:S01]  /*1430*/  IMAD R6, R17, R5, R30 ;  /* 0x0000000511067224 */ /* 0x000fe200078e021e */
[----:B------:R-:W-:Y:S01]  /*1440*/  SEL R17, R32, RZ, P6 ;  /* 0x000000ff20117207 */ /* 0x000fe20003000000 */
[----:B------:R-:W-:Y:S01]  /*1450*/  IMAD R24, R25, UR26, RZ ;  /* 0x0000001a19187c24 */ /* 0x000fe2000f8e02ff */
[----:B----4-:R-:W-:Y:S01]  /*1460*/  IADD3 R216, PT, PT, R215, -R216, -R230 ;  /* 0x800000d8d7d87210 */ /* 0x010fe20007ffe8e6 */
[----:B------:R-:W-:Y:S01]  /*1470*/  IMAD.WIDE.U32 R30, R200, UR6, R26 ;  /* 0x00000006c81e7c25 */ /* 0x000fe2000f8e001a */
[----:B------:R-:W-:-:S03]  /*1480*/  IADD3.X R29, PT, PT, R19, R29, R6, P3, !PT ;  /* 0x0000001d131d7210 */ /* 0x000fc60001ffe406 */
[----:B------:R-:W-:Y:S01]  /*1490*/  IMAD R23, R203, R24, R236 ;  /* 0x00000018cb177224 */ /* 0x000fe200078e02ec */
[----:B------:R-:W-:Y:S01]  /*14a0*/  SHF.L.U32 R24, R24, 0x6, RZ ;  /* 0x0000000618187819 */ /* 0x000fe200000006ff */
[----:B------:R-:W-:-:S03]  /*14b0*/  IMAD.WIDE.U32 R26, R200, UR10, R28 ;  /* 0x0000000ac81a7c25 */ /* 0x000fc6000f8e001c */
[----:B------:R-:W-:Y:S01]  /*14c0*/  IADD3 R17, P2, P1, R23, R22, R17 ;  /* 0x0000001617117210 */ /* 0x000fe2000795e011 */
[----:B------:R-:W-:Y:S01]  /*14d0*/  IMAD R7, R7, UR18, R33 ;  /* 0x0000001207077c24 */ /* 0x000fe2000f8e0221 */
[----:B------:R-:W-:Y:S01]  /*14e0*/  SHF.R.S32.HI R6, RZ, 0x1f, R23 ;  /* 0x0000001fff067819 */ /* 0x000fe20000011417 */
[C---:B------:R-:W-:Y:S01]  /*14f0*/  IMAD R27, R200.reuse, UR11, R27 ;  /* 0x0000000bc81b7c24 */ /* 0x040fe2000f8e021b */
[----:B------:R-:W2:Y:S01]  /*1500*/  LDCU.64 UR10, c[0x0][0x380] ;  /* 0x00007000ff0a77ac */ /* 0x000ea20008000a00 */
[----:B------:R-:W-:Y:S01]  /*1510*/  IMAD R31, R200, UR7, R31 ;  /* 0x00000007c81f7c24 */ /* 0x000fe2000f8e021f */
[----:B------:R-:W-:Y:S01]  /*1520*/  SEL R7, R7, RZ, P6 ;  /* 0x000000ff07077207 */ /* 0x000fe20003000000 */
[----:B------:R-:W3:Y:S01]  /*1530*/  LDC.64 R22, c[0x0][0x5e8] ;  /* 0x00017a00ff167b82 */ /* 0x000ee20000000a00 */
[----:B------:R-:W4:Y:S01]  /*1540*/  LDCU.64 UR6, c[0x0][0x570] ;  /* 0x0000ae00ff0677ac */ /* 0x000f220008000a00 */
[----:B------:R-:W-:Y:S01]  /*1550*/  IMAD.WIDE.U32 R28, R205, UR4, R30 ;  /* 0x00000004cd1c7c25 */ /* 0x000fe2000f8e001e */
[----:B------:R-:W-:-:S02]  /*1560*/  IADD3.X R7, PT, PT, R6, R21, R7, P2, P1 ;  /* 0x0000001506077210 */ /* 0x000fc400017e2407 */
[----:B------:R-:W-:Y:S01]  /*1570*/  IADD3 R20, P1, PT, R24, R17, RZ ;  /* 0x0000001118147210 */ /* 0x000fe20007f3e0ff */
[C---:B------:R-:W-:Y:S01]  /*1580*/  IMAD R6, R205.reuse, UR5, R29 ;  /* 0x00000005cd067c24 */ /* 0x040fe2000f8e021d */
[----:B------:R-:W-:Y:S01]  /*1590*/  SHF.R.S32.HI R17, RZ, 0x1f, R216 ;  /* 0x0000001fff117819 */ /* 0x000fe200000114d8 */
[----:B------:R-:W-:Y:S01]  /*15a0*/  IMAD.WIDE.U32 R26, R205, R4, R26 ;  /* 0x00000004cd1a7225 */ /* 0x000fe200078e001a */
[C---:B------:R-:W-:Y:S01]  /*15b0*/  LEA R240, P2, R28.reuse, UR16, 0x1 ;  /* 0x000000101cf07c11 */ /* 0x040fe2000f8408ff */
[----:B------:R-:W-:Y:S01]  /*15c0*/  USHF.L.U32 UR16, UR4, 0x5, URZ ;  /* 0x0000000504107899 */ /* 0x000fe200080006ff */
[----:B------:R-:W-:Y:S01]  /*15d0*/  LEA.HI R216, R17, R216, RZ, 0x6 ;  /* 0x000000d811d87211 */ /* 0x000fe200078f30ff */
[----:B-1----:R-:W-:Y:S01]  /*15e0*/  IMAD.WIDE R244, R13, 0x4, R244 ;  /* 0x000000040df47825 */ /* 0x002fe200078e02f4 */
[----:B------:R-:W-:Y:S02]  /*15f0*/  LEA.HI.X R241, R28, UR17, R6, 0x1, P2 ;  /* 0x000000111cf17c11 */ /* 0x000fe400090f0c06 */
[----:B------:R-:W-:Y:S01]  /*1600*/  SHF.R.S32.HI R216, RZ, 0x6, R216 ;  /* 0x00000006ffd87819 */ /* 0x000fe200000114d8 */
[----:B------:R-:W-:Y:S01]  /*1610*/  IMAD R6, R205, R5, R27 ;  /* 0x00000005cd067224 */ /* 0x000fe200078e021b */
[----:B--2---:R-:W-:-:S02]  /*1620*/  LEA R242, P2, R26, UR10, 0x1 ;  /* 0x0000000a1af27c11 */ /* 0x004fc4000f8408ff */
[----:B------:R-:W-:Y:S02]  /*1630*/  VIMNMX R216, PT, PT, RZ, R216, !PT ;  /* 0x000000d8ffd87248 */ /* 0x000fe40007fe0100 */
[----:B------:R-:W-:Y:S02]  /*1640*/  LEA.HI.X R243, R26, UR11, R6, 0x1, P2 ;  /* 0x0000000b1af37c11 */ /* 0x000fe400090f0c06 */
[----:B------:R-:W-:Y:S01]  /*1650*/  ISETP.GT.AND P2, PT, R231, R216, PT ;  /* 0x000000d8e700720c */ /* 0x000fe20003f44270 */
[----:B---3--:R-:W-:Y:S01]  /*1660*/  IMAD.WIDE R218, R15, 0x4, R22 ;  /* 0x000000040fda7825 */ /* 0x008fe200078e0216 */
[----:B------:R-:W-:Y:S02]  /*1670*/  LEA.HI.X.SX32 R7, R24, R7, 0x1, P1 ;  /* 0x0000000718077211 */ /* 0x000fe400008f0eff */
[----:B----4-:R-:W-:Y:S01]  /*1680*/  LEA R238, P1, R20, UR6, 0x2 ;  /* 0x0000000614ee7c11 */ /* 0x010fe2000f8210ff */
[----:B------:R-:W-:Y:S01]  /*1690*/  IMAD.MOV.U32 R217, RZ, RZ, R219 ;  /* 0x000000ffffd97224 */ /* 0x000fe200078e00db */
[----:B------:R-:W-:-:S02]  /*16a0*/  SHF.L.U32 R13, R4, 0x5, RZ ;  /* 0x00000005040d7819 */ /* 0x000fc400000006ff */
[----:B------:R-:W-:Y:S02]  /*16b0*/  LEA.HI.X R239, R20, UR7, R7, 0x2, P1 ;  /* 0x0000000714ef7c11 */ /* 0x000fe400088f1407 */
[----:B------:R-:W-:Y:S02]  /*16c0*/  IADD3 R20, P1, PT, R205, 0x20, RZ ;  /* 0x00000020cd147810 */ /* 0x000fe40007f3e0ff */
[----:B------:R-:W-:-:S03]  /*16d0*/  SHF.L.U64.HI R7, R4, 0x5, R5 ;  /* 0x0000000504077819 */ /* 0x000fc60000010205 */
        /* <DEDUP_REMOVED lines=13> */
.L_x_862:
[----:B------:R-:W1:Y:S01]  /*17b0*/  LDCU.64 UR10, c[0x0][0x5c0] ;  /* 0x0000b800ff0a77ac */ /* 0x000e620008000a00 */
[----:B------:R-:W-:-:S05]  /*17c0*/  IADD3 R5, PT, PT, R232, R233, RZ ;  /* 0x000000e9e8057210 */ /* 0x000fca0007ffe0ff */
[C---:B-1----:R-:W-:Y:S02]  /*17d0*/  IMAD R6, R5.reuse, UR11, RZ ;  /* 0x0000000b05067c24 */ /* 0x042fe4000f8e02ff */
[----:B------:R-:W-:-:S05]  /*17e0*/  IMAD.WIDE.U32 R8, R5, UR10, RZ ;  /* 0x0000000a05087c25 */ /* 0x000fca000f8e00ff */
[----:B------:R-:W-:Y:S02]  /*17f0*/  IADD3 R5, PT, PT, R9, R6, RZ ;  /* 0x0000000609057210 */ /* 0x000fe40007ffe0ff */
[----:B------:R-:W-:Y:S02]  /*1800*/  MOV R6, R8 ;  /* 0x0000000800067202 */ /* 0x000fe40000000f00 */
.L_x_863:
        /* <DEDUP_REMOVED lines=11> */
.L_x_864:
[----:B------:R-:W1:Y:S01]  /*18c0*/  LDCU.64 UR6, c[0x0][0x5c8] ;  /* 0x0000b900ff0677ac */ /* 0x000e620008000a00 */
[----:B------:R-:W-:-:S05]  /*18d0*/  IADD3 R232, PT, PT, R232, R233, RZ ;  /* 0x000000e9e8e87210 */ /* 0x000fca0007ffe0ff */
[C---:B-1----:R-:W-:Y:S02]  /*18e0*/  IMAD R7, R232.reuse, UR7, RZ ;  /* 0x00000007e8077c24 */ /* 0x042fe4000f8e02ff */
[----:B------:R-:W-:-:S05]  /*18f0*/  IMAD.WIDE.U32 R8, R232, UR6, RZ ;  /* 0x00000006e8087c25 */ /* 0x000fca000f8e00ff */
[----:B------:R-:W-:-:S07]  /*1900*/  IADD3 R7, PT, PT, R9, R7, RZ ;  /* 0x0000000709077210 */ /* 0x000fce0007ffe0ff */
.L_x_865:
        /* <DEDUP_REMOVED lines=15> */
[----:B------:R-:W1:Y:S01]  /*1a00*/  LDCU.64 UR4, c[0x0][0x560] ;  /* 0x0000ac00ff0477ac */ /* 0x000e620008000a00 */
[----:B------:R-:W-:Y:S02]  /*1a10*/  MOV R12, R10 ;  /* 0x0000000a000c7202 */ /* 0x000fe40000000f00 */
[----:B------:R-:W-:-:S03]  /*1a20*/  MOV R13, R9 ;  /* 0x00000009000d7202 */ /* 0x000fc60000000f00 */
[----:B------:R-:W-:-:S04]  /*1a30*/  IMAD.WIDE.U32 R12, R205, UR10, R12 ;  /* 0x0000000acd0c7c25 */ /* 0x000fc8000f8e000c */
[----:B------:R-:W-:Y:S01]  /*1a40*/  IMAD R6, R205, UR11, R13 ;  /* 0x0000000bcd067c24 */ /* 0x000fe2000f8e020d */
[----:B-1----:R-:W-:-:S04]  /*1a50*/  LEA R14, P0, R12, UR4, 0x1 ;  /* 0x000000040c0e7c11 */ /* 0x002fc8000f8008ff */
[----:B------:R-:W-:-:S05]  /*1a60*/  LEA.HI.X R15, R12, UR5, R6, 0x1, P0 ;  /* 0x000000050c0f7c11 */ /* 0x000fca00080f0c06 */
[----:B------:R1:W-:Y:S04]  /*1a70*/  STG.E.128 desc[UR20][R14.64], RZ ;  /* 0x000000ff0e007986 */ /* 0x0003e8000c101d14 */
[----:B------:R1:W-:Y:S04]  /*1a80*/  STG.E.128 desc[UR20][R14.64+0x80], RZ ;  /* 0x000080ff0e007986 */ /* 0x0003e8000c101d14 */
[----:B------:R1:W-:Y:S02]  /*1a90*/  STG.E.128 desc[UR20][R14.64+0x100], RZ ;  /* 0x000100ff0e007986 */ /* 0x0003e4000c101d14 */
.L_x_867:
[----:B------:R-:W-:Y:S05]  /*1aa0*/  BSYNC.RECONVERGENT B0 ;  /* 0x0000000000007941 */ /* 0x000fea0003800200 */
.L_x_866:
[----:B------:R-:W-:Y:S04]  /*1ab0*/  BSSY.RECONVERGENT B0, `(.L_x_868) ;  /* 0x000000e000007945 */ /* 0x000fe80003800200 */
[----:B------:R-:W-:Y:S05]  /*1ac0*/  @P1 BRA `(.L_x_869) ;  /* 0x0000000000301947 */ /* 0x000fea0003800000 */
[----:B------:R-:W2:Y:S01]  /*1ad0*/  LDCU.64 UR4, c[0x0][0x560] ;  /* 0x0000ac00ff0477ac */ /* 0x000ea20008000a00 */
[----:B------:R-:W-:Y:S01]  /*1ae0*/  MOV R12, R10 ;  /* 0x0000000a000c7202 */ /* 0x000fe20000000f00 */
[----:B------:R-:W-:Y:S01]  /*1af0*/  IMAD R11, R4, UR10, RZ ;  /* 0x0000000a040b7c24 */ /* 0x000fe2000f8e02ff */
[----:B------:R-:W-:-:S03]  /*1b00*/  MOV R13, R9 ;  /* 0x00000009000d7202 */ /* 0x000fc60000000f00 */
[C---:B------:R-:W-:Y:S02]  /*1b10*/  IMAD R11, R20.reuse, UR11, R11 ;  /* 0x0000000b140b7c24 */ /* 0x040fe4000f8e020b */
[----:B------:R-:W-:-:S05]  /*1b20*/  IMAD.WIDE.U32 R12, R20, UR10, R12 ;  /* 0x0000000a140c7c25 */ /* 0x000fca000f8e000c */
[----:B------:R-:W-:Y:S02]  /*1b30*/  IADD3 R11, PT, PT, R13, R11, RZ ;  /* 0x0000000b0d0b7210 */ /* 0x000fe40007ffe0ff */
[----:B--2---:R-:W-:-:S04]  /*1b40*/  LEA R10, P0, R12, UR4, 0x1 ;  /* 0x000000040c0a7c11 */ /* 0x004fc8000f8008ff */
[----:B------:R-:W-:-:S05]  /*1b50*/  LEA.HI.X R11, R12, UR5, R11, 0x1, P0 ;  /* 0x000000050c0b7c11 */ /* 0x000fca00080f0c0b */
[----:B------:R2:W-:Y:S04]  /*1b60*/  STG.E.128 desc[UR20][R10.64], RZ ;  /* 0x000000ff0a007986 */ /* 0x0005e8000c101d14 */
[----:B------:R2:W-:Y:S04]  /*1b70*/  STG.E.128 desc[UR20][R10.64+0x80], RZ ;  /* 0x000080ff0a007986 */ /* 0x0005e8000c101d14 */
[----:B------:R2:W-:Y:S02]  /*1b80*/  STG.E.128 desc[UR20][R10.64+0x100], RZ ;  /* 0x000100ff0a007986 */ /* 0x0005e4000c101d14 */
.L_x_869:
[----:B------:R-:W-:Y:S05]  /*1b90*/  BSYNC.RECONVERGENT B0 ;  /* 0x0000000000007941 */ /* 0x000fea0003800200 */
.L_x_868:
[----:B------:R-:W3:Y:S01]  /*1ba0*/  LDCU.64 UR4, c[0x0][0x5e0] ;  /* 0x0000bc00ff0477ac */ /* 0x000ee20008000a00 */
[----:B--2---:R-:W-:Y:S01]  /*1bb0*/  IMAD.WIDE.U32 R10, R5, UR23, R210 ;  /* 0x00000017050a7c25 */ /* 0x004fe2000f8e00d2 */
        /* <DEDUP_REMOVED lines=18> */
.L_x_871:
[----:B------:R-:W-:Y:S05]  /*1ce0*/  BSYNC.RECONVERGENT B0 ;  /* 0x0000000000007941 */ /* 0x000fea0003800200 */
.L_x_870:
[----:B------:R-:W-:Y:S05]  /*1cf0*/  @P1 BRA `(.L_x_872) ;  /* 0x0000005800201947 */ /* 0x000fea0003800000 */
[----:B------:R-:W3:Y:S01]  /*1d00*/  LDCU.64 UR4, c[0x0][0x568] ;  /* 0x0000ad00ff0477ac */ /* 0x000ee20008000a00 */
[----:B------:R-:W-:Y:S01]  /*1d10*/  IMAD R7, R4, UR6, RZ ;  /* 0x0000000604077c24 */ /* 0x000fe2000f8e02ff */
[----:B------:R-:W-:-:S03]  /*1d20*/  MOV R4, R8 ;  /* 0x0000000800047202 */ /* 0x000fc60000000f00 */
[C---:B------:R-:W-:Y:S02]  /*1d30*/  IMAD R7, R20.reuse, UR7, R7 ;  /* 0x0000000714077c24 */ /* 0x040fe4000f8e0207 */
[----:B------:R-:W-:-:S05]  /*1d40*/  IMAD.WIDE.U32 R4, R20, UR6, R4 ;  /* 0x0000000614047c25 */ /* 0x000fca000f8e0004 */
[----:B------:R-:W-:Y:S02]  /*1d50*/  IADD3 R7, PT, PT, R5, R7, RZ ;  /* 0x0000000705077210 */ /* 0x000fe40007ffe0ff */
[----:B---3--:R-:W-:-:S04]  /*1d60*/  LEA R6, P0, R4, UR4, 0x1 ;  /* 0x0000000404067c11 */ /* 0x008fc8000f8008ff */
[----:B------:R-:W-:-:S05]  /*1d70*/  LEA.HI.X R7, R4, UR5, R7, 0x1, P0 ;  /* 0x0000000504077c11 */ /* 0x000fca00080f0c07 */
[----:B------:R3:W-:Y:S04]  /*1d80*/  STG.E.128 desc[UR20][R6.64], RZ ;  /* 0x000000ff06007986 */ /* 0x0007e8000c101d14 */
[----:B------:R3:W-:Y:S04]  /*1d90*/  STG.E.128 desc[UR20][R6.64+0x80], RZ ;  /* 0x000080ff06007986 */ /* 0x0007e8000c101d14 */
[----:B------:R3:W-:Y:S01]  /*1da0*/  STG.E.128 desc[UR20][R6.64+0x100], RZ ;  /* 0x000100ff06007986 */ /* 0x0007e2000c101d14 */
[----:B------:R-:W-:Y:S05]  /*1db0*/  BRA `(.L_x_872) ;  /* 0x0000005400f07947 */ /* 0x000fea0003800000 */
.L_x_861:
[----:B------:R-:W-:Y:S01]  /*1dc0*/  IMAD.U32 R5, RZ, RZ, UR12 ;  /* 0x0000000cff057e24 */ /* 0x000fe2000f8e00ff */
[----:B------:R-:W-:Y:S01]  /*1dd0*/  UIMAD UR10, UR22, UR14, URZ ;  /* 0x0000000e160a72a4 */ /* 0x000fe2000f8e02ff */
[----:B------:R-:W-:Y:S01]  /*1de0*/  IMAD.U32 R6, RZ, RZ, UR14 ;  /* 0x0000000eff067e24 */ /* 0x000fe2000f8e00ff */
[----:B------:R-:W-:Y:S01]  /*1df0*/  UIMAD UR22, UR22, UR12, URZ ;  /* 0x0000000c161672a4 */ /* 0x000fe2000f8e02ff */
[----:B------:R-:W-:Y:S01]  /*1e00*/  IMAD.WIDE.U32 R22, R5, UR23, R210 ;  /* 0x0000001705167c25 */ /* 0x000fe2000f8e00d2 */
[----:B------:R-:W1:Y:S03]  /*1e10*/  LDCU.64 UR6, c[0x0][0x3d0] ;  /* 0x00007a00ff0677ac */ /* 0x000e660008000a00 */
[----:B------:R-:W-:Y:S01]  /*1e20*/  IMAD R5, R18, -0x40, R225 ;  /* 0xffffffc012057824 */ /* 0x000fe200078e02e1 */
[----:B------:R-:W-:Y:S01]  /*1e30*/  UIMAD UR22, UR23, UR13, UR22 ;  /* 0x0000000d171672a4 */ /* 0x000fe2000f8e0216 */
[----:B------:R-:W-:Y:S01]  /*1e40*/  VIADD R213, R230, -UR23 ;  /* 0x80000017e6d57c36 */ /* 0x000fe20008000000 */
[----:B------:R-:W2:Y:S01]  /*1e50*/  LDCU.64 UR4, c[0x0][0x3d8] ;  /* 0x00007b00ff0477ac */ /* 0x000ea20008000a00 */
[----:B------:R-:W-:Y:S01]  /*1e60*/  IMAD.WIDE.U32 R24, R6, UR23, R210 ;  /* 0x0000001706187c25 */ /* 0x000fe2000f8e00d2 */
[----:B------:R-:W-:-:S03]  /*1e70*/  ISETP.GE.AND P4, PT, R206, R5, PT ;  /* 0x00000005ce00720c */ /* 0x000fc60003f86270 */
[----:B------:R-:W-:Y:S01]  /*1e80*/  IMAD.U32 R31, RZ, RZ, UR16 ;  /* 0x00000010ff1f7e24 */ /* 0x000fe2000f8e00ff */
[-C--:B------:R-:W-:Y:S01]  /*1e90*/  ISETP.GE.AND P3, PT, R205, R213.reuse, PT ;  /* 0x000000d5cd00720c */ /* 0x080fe20003f66270 */
[----:B------:R-:W-:Y:S01]  /*1ea0*/  UIMAD UR10, UR23, UR15, UR10 ;  /* 0x0000000f170a72a4 */ /* 0x000fe2000f8e020a */
[----:B------:R-:W-:Y:S01]  /*1eb0*/  IADD3 R24, P1, PT, R16, R24, RZ ;  /* 0x0000001810187210 */ /* 0x000fe20007f3e0ff */
[----:B------:R-:W-:Y:S01]  /*1ec0*/  IMAD.U32 R6, RZ, RZ, UR16 ;  /* 0x00000010ff067e24 */ /* 0x000fe2000f8e00ff */
[----:B------:R-:W-:Y:S01]  /*1ed0*/  IADD3 R16, P0, PT, R12, R22, RZ ;  /* 0x000000160c107210 */ /* 0x000fe20007f1e0ff */
[----:B------:R-:W-:Y:S01]  /*1ee0*/  @P6 BAR.SYNC.DEFER_BLOCKING 0x0 ;  /* 0x0000000000006b1d */ /* 0x000fe20000010000 */
[----:B------:R-:W-:Y:S01]  /*1ef0*/  ISETP.GE.AND P2, PT, R206, R213, PT ;  /* 0x000000d5ce00720c */ /* 0x000fe20003f46270 */
[----:B-1----:R-:W-:Y:S01]  /*1f00*/  IMAD R15, R9, UR6, RZ ;  /* 0x00000006090f7c24 */ /* 0x002fe2000f8e02ff */
[----:B------:R-:W-:Y:S02]  /*1f10*/  IADD3.X R17, PT, PT, R11, UR22, R23, P0, !PT ;  /* 0x000000160b117c10 */ /* 0x000fe400087fe417 */
[----:B------:R-:W-:Y:S01]  /*1f20*/  @!P4 LEA R28, P0, R13, R242, 0x1 ;  /* 0x000000f20d1cc211 */ /* 0x000fe200078008ff */
[----:B------:R-:W-:Y:S01]  /*1f30*/  IMAD R26, R8, UR7, R15 ;  /* 0x00000007081a7c24 */ /* 0x000fe2000f8e020f */
[----:B------:R-:W-:Y:S01]  /*1f40*/  IADD3.X R25, PT, PT, R10, UR10, R25, P1, !PT ;  /* 0x0000000a0a197c10 */ /* 0x000fe20008ffe419 */
[----:B--2---:R-:W-:Y:S01]  /*1f50*/  IMAD R9, R9, UR4, RZ ;  /* 0x0000000409097c24 */ /* 0x004fe2000f8e02ff */
[----:B------:R-:W-:Y:S01]  /*1f60*/  @!P4 LEA.HI.X R29, R13, R243, R7, 0x1, P0 ;  /* 0x000000f30d1dc211 */ /* 0x000fe200000f0c07 */
[C---:B------:R-:W-:Y:S01]  /*1f70*/  IMAD.WIDE.U32 R10, R8.reuse, UR4, R16 ;  /* 0x00000004080a7c25 */ /* 0x040fe2000f8e0010 */
[----:B------:R-:W1:Y:S01]  /*1f80*/  @!P3 LDC.64 R12, c[0x0][0x388] ;  /* 0x0000e200ff0cbb82 */ /* 0x000e620000000a00 */
[----:B------:R-:W-:Y:S01]  /*1f90*/  @!P4 LEA R30, P1, R31, R240, 0x1 ;  /* 0x000000f01f1ec211 */ /* 0x000fe200078208ff */
[----:B------:R-:W2:Y:S01]  /*1fa0*/  S2R R212, SR_TID.X ;  /* 0x0000000000d47919 */ /* 0x000ea20000002100 */
[----:B------:R-:W-:Y:S01]  /*1fb0*/  IMAD.WIDE.U32 R24, R8, UR6, R24 ;  /* 0x0000000608187c25 */ /* 0x000fe2000f8e0018 */
[----:B------:R-:W-:Y:S01]  /*1fc0*/  LOP3.LUT R18, R18, 0x80000001, RZ, 0xc0, !PT ;  /* 0x8000000112127812 */ /* 0x000fe200078ec0ff */
[----:B------:R-:W3:Y:S01]  /*1fd0*/  LDCU UR10, c[0x0][0x590] ;  /* 0x0000b200ff0a77ac */ /* 0x000ee20008000800 */
[----:B------:R-:W-:Y:S01]  /*1fe0*/  ISETP.GE.AND P5, PT, R205, R5, PT ;  /* 0x00000005cd00720c */ /* 0x000fe20003fa6270 */
[----:B------:R-:W-:Y:S01]  /*1ff0*/  IMAD R22, R8, UR5, R9 ;  /* 0x0000000508167c24 */ /* 0x000fe2000f8e0209 */
[----:B------:R-:W4:Y:S01]  /*2000*/  LDC R211, c[0x0][0x44c] ;  /* 0x00011300ffd37b82 */ /* 0x000f220000000800 */
[----:B------:R-:W-:-:S02]  /*2010*/  IMAD.U32 R9, RZ, RZ, UR27 ;  /* 0x0000001bff097e24 */ /* 0x000fc4000f8e00ff */
[----:B------:R-:W-:Y:S02]  /*2020*/  IMAD.MOV.U32 R227, RZ, RZ, 0x7f800000 ;  /* 0x7f800000ffe37424 */ /* 0x000fe400078e00ff */
[----:B------:R-:W-:Y:S01]  /*2030*/  IMAD.MOV.U32 R226, RZ, RZ, 0x7f800000 ;  /* 0x7f800000ffe27424 */ /* 0x000fe200078e00ff */
[----:B------:R-:W-:Y:S01]  /*2040*/  @!P4 LEA.HI.X R31, R6, R241, R9, 0x1, P1 ;  /* 0x000000f1061fc211 */ /* 0x000fe200008f0c09 */
[----:B------:R-:W-:Y:S01]  /*2050*/  IMAD.IADD R27, R25, 0x1, R26 ;  /* 0x00000001191b7824 */ /* 0x000fe200078e021a */
[----:B------:R-:W-:Y:S01]  /*2060*/  ISETP.NE.AND P1, PT, R18, 0x1, PT ;  /* 0x000000011200780c */ /* 0x000fe20003f25270 */
[----:B------:R-:W-:Y:S01]  /*2070*/  @!P3 IMAD.MOV.U32 R26, RZ, RZ, R24 ;  /* 0x000000ffff1ab224 */ /* 0x000fe200078e0018 */
[----:B------:R-:W3:Y:S01]  /*2080*/  @!P2 LDC.64 R8, c[0x0][0x388] ;  /* 0x0000e200ff08ab82 */ /* 0x000ee20000000a00 */
[--C-:B------:R-:W-:Y:S01]  /*2090*/  @!P2 IMAD.MOV.U32 R25, RZ, RZ, R27.reuse ;  /* 0x000000ffff19a224 */ /* 0x100fe200078e001b */
[----:B------:R-:W-:Y:S01]  /*20a0*/  @!PT LDS RZ, [RZ] ;  /* 0x00000000fffff984 */ /* 0x000fe20000000800 */
[----:B------:R-:W-:Y:S01]  /*20b0*/  @!PT LDS RZ, [RZ] ;  /* 0x00000000fffff984 */ /* 0x000fe20000000800 */
[----:B------:R-:W-:Y:S01]  /*20c0*/  @!PT LDS RZ, [RZ] ;  /* 0x00000000fffff984 */ /* 0x000fe20000000800 */
[----:B------:R-:W-:Y:S01]  /*20d0*/  @!P5 LDGSTS.E.BYPASS.LTC128B.128 [R209+0xc000], desc[UR20][R240.64] ;  /* 0x0c000000f0d1dfae */ /* 0x000fe2000b981a14 */
[----:B------:R-:W-:Y:S01]  /*20e0*/  @!P3 IMAD.WIDE.U32 R26, R205, UR14, R26 ;  /* 0x0000000ecd1abc25 */ /* 0x000fe2000f8e001a */
[----:B------:R-:W-:-:S03]  /*20f0*/  SHF.R.U32.HI R214, RZ, 0x2, R14 ;  /* 0x00000002ffd67819 */ /* 0x000fc6000001160e */
[----:B------:R-:W-:Y:S01]  /*2100*/  IMAD.MOV.U32 R223, RZ, RZ, 0x10 ;  /* 0x00000010ffdf7424 */ /* 0x000fe200078e00ff */
[----:B------:R-:W-:Y:S01]  /*2110*/  @!P5 LDGSTS.E.BYPASS.LTC128B.128 [R209+0xe000], desc[UR20][R240.64+0x80] ;  /* 0x0e000080f0d1dfae */ /* 0x000fe2000b981a14 */
[C---:B------:R-:W-:Y:S01]  /*2120*/  @!P2 IMAD R7, R4.reuse, UR14, RZ ;  /* 0x0000000e0407ac24 */ /* 0x040fe2000f8e02ff */
[----:B------:R-:W-:Y:S01]  /*2130*/  LOP3.LUT R224, R203, 0x3, RZ, 0xc0, !PT ;  /* 0x00000003cbe07812 */ /* 0x000fe200078ec0ff */
[----:B------:R-:W-:Y:S01]  /*2140*/  @!P2 IMAD R15, R4, UR12, RZ ;  /* 0x0000000c040fac24 */ /* 0x000fe2000f8e02ff */
[----:B------:R-:W-:Y:S01]  /*2150*/  SEL R4, RZ, 0x6000, P1 ;  /* 0x00006000ff047807 */ /* 0x000fe20000800000 */
[----:B------:R-:W-:Y:S01]  /*2160*/  @!P3 IMAD R18, R205, UR15, R27 ;  /* 0x0000000fcd12bc24 */ /* 0x000fe2000f8e021b */
[----:B-1----:R-:W-:Y:S01]  /*2170*/  @!P3 LEA R12, P1, R26, R12, 0x1 ;  /* 0x0000000c1a0cb211 */ /* 0x002fe200078208ff */
[----:B------:R-:W-:Y:S01]  /*2180*/  @!P2 IMAD R16, R20, UR15, R7 ;  /* 0x0000000f1410ac24 */ /* 0x000fe2000f8e0207 */
[----:B------:R-:W-:Y:S01]  /*2190*/  @!P5 LDGSTS.E.BYPASS.LTC128B.128 [R209+0x10000], desc[UR20][R240.64+0x100] ;  /* 0x10000100f0d1dfae */ /* 0x000fe2000b981a14 */
[----:B------:R-:W1:Y:S01]  /*21a0*/  @!P2 LDC.64 R6, c[0x0][0x390] ;  /* 0x0000e400ff06ab82 */ /* 0x000e620000000a00 */
[----:B------:R-:W-:Y:S01]  /*21b0*/  @!P3 LEA.HI.X R13, R26, R13, R18, 0x1, P1 ;  /* 0x0000000d1a0db211 */ /* 0x000fe200008f0c12 */
[----:B------:R-:W-:Y:S01]  /*21c0*/  IMAD.IADD R23, R11, 0x1, R22 ;  /* 0x000000010b177824 */ /* 0x000fe200078e0216 */
[----:B------:R1:W-:Y:S01]  /*21d0*/  @P5 STS.128 [R209+0xc000], RZ ;  /* 0x00c000ffd1005388 */ /* 0x0003e20000000c00 */
[----:B------:R-:W-:Y:S01]  /*21e0*/  @!P2 IMAD.WIDE.U32 R24, R20, UR14, R24 ;  /* 0x0000000e1418ac25 */ /* 0x000fe2000f8e0018 */
[----:B------:R-:W-:-:S02]  /*21f0*/  IADD3 R215, PT, PT, R215, 0x40, -R230 ;  /* 0x00000040d7d77810 */ /* 0x000fc40007ffe8e6 */
[----:B------:R-:W-:Y:S01]  /*2200*/  CS2R R142, SRZ ;  /* 0x00000000008e7805 */ /* 0x000fe2000001ff00 */
[----:B------:R1:W-:Y:S01]  /*2210*/  @P5 STS.128 [R209+0xe000], RZ ;  /* 0x00e000ffd1005388 */ /* 0x0003e20000000c00 */
[----:B------:R-:W2:Y:S01]  /*2220*/  LDC.64 R18, c[0x0][0x528] ;  /* 0x00014a00ff127b82 */ /* 0x000ea20000000a00 */
[----:B------:R-:W-:Y:S01]  /*2230*/  @!P2 IMAD.MOV.U32 R11, RZ, RZ, R23 ;  /* 0x000000ffff0ba224 */ /* 0x000fe200078e0017 */
[----:B------:R-:W-:Y:S01]  /*2240*/  CS2R R140, SRZ ;  /* 0x00000000008c7805 */ /* 0x000fe2000001ff00 */
[----:B------:R1:W-:Y:S01]  /*2250*/  @P5 STS.128 [R209+0x10000], RZ ;  /* 0x010000ffd1005388 */ /* 0x0003e20000000c00 */
[C---:B------:R-:W-:Y:S01]  /*2260*/  @!P2 IMAD R15, R20.reuse, UR13, R15 ;  /* 0x0000000d140fac24 */ /* 0x040fe2000f8e020f */
[----:B------:R-:W-:Y:S01]  /*2270*/  CS2R R146, SRZ ;  /* 0x0000000000927805 */ /* 0x000fe2000001ff00 */
[----:B------:R-:W-:Y:S01]  /*2280*/  @!P2 IMAD.WIDE.U32 R20, R20, UR12, R10 ;  /* 0x0000000c1414ac25 */ /* 0x000fe2000f8e000a */
[----:B------:R1:W-:Y:S01]  /*2290*/  @P4 STS.128 [R209+0xd000], RZ ;  /* 0x00d000ffd1004388 */ /* 0x0003e20000000c00 */
[----:B------:R-:W-:-:S02]  /*22a0*/  CS2R R144, SRZ ;  /* 0x0000000000907805 */ /* 0x000fc4000001ff00 */
[----:B------:R-:W-:Y:S01]  /*22b0*/  CS2R R138, SRZ ;  /* 0x00000000008a7805 */ /* 0x000fe2000001ff00 */
[----:B------:R-:W-:Y:S01]  /*22c0*/  @!P2 IMAD.IADD R15, R21, 0x1, R15 ;  /* 0x00000001150fa824 */ /* 0x000fe200078e020f */
[----:B------:R1:W-:Y:S01]  /*22d0*/  @P4 STS.128 [R209+0xf000], RZ ;  /* 0x00f000ffd1004388 */ /* 0x0003e20000000c00 */
[----:B------:R-:W-:Y:S01]  /*22e0*/  @!P2 IMAD.IADD R16, R25, 0x1, R16 ;  /* 0x000000011910a824 */ /* 0x000fe200078e0210 */
[----:B------:R-:W-:Y:S01]  /*22f0*/  CS2R R136, SRZ ;  /* 0x0000000000887805 */ /* 0x000fe2000001ff00 */
[----:B------:R-:W-:Y:S01]  /*2300*/  @!P3 IMAD.MOV.U32 R22, RZ, RZ, R10 ;  /* 0x000000ffff16b224 */ /* 0x000fe200078e000a */
[----:B------:R1:W-:Y:S01]  /*2310*/  @P4 STS.128 [R209+0x11000], RZ ;  /* 0x011000ffd1004388 */ /* 0x0003e20000000c00 */
[----:B------:R-:W4:Y:S01]  /*2320*/  @!P3 LDC.64 R10, c[0x0][0x390] ;  /* 0x0000e400ff0abb82 */ /* 0x000f220000000a00 */
[----:B------:R-:W-:Y:S01]  /*2330*/  IMAD.IADD R228, R209, 0x1, R4 ;  /* 0x00000001d1e47824 */ /* 0x000fe200078e0204 */
[----:B------:R-:W-:Y:S01]  /*2340*/  CS2R R134, SRZ ;  /* 0x0000000000867805 */ /* 0x000fe2000001ff00 */
        /* <DEDUP_REMOVED lines=8> */
[----:B------:R-:W-:Y:S02]  /*23d0*/  CS2R R124, SRZ ;  /* 0x00000000007c7805 */ /* 0x000fe4000001ff00 */
[----:B------:R-:W-:Y:S02]  /*23e0*/  CS2R R130, SRZ ;  /* 0x0000000000827805 */ /* 0x000fe4000001ff00 */
[----:B------:R-:W-:Y:S01]  /*23f0*/  CS2R R128, SRZ ;  /* 0x0000000000807805 */ /* 0x000fe2000001ff00 */
[----:B------:R3:W-:Y:S01]  /*2400*/  @!P4 LDGSTS.E.BYPASS.LTC128B.128 [R209+0x11000], desc[UR20][R30.64+0x100] ;  /* 0x110001001ed1cfae */ /* 0x0007e2000b981a14 */
[----:B------:R-:W-:Y:S02]  /*2410*/  CS2R R122, SRZ ;  /* 0x00000000007a7805 */ /* 0x000fe4000001ff00 */
        /* <DEDUP_REMOVED lines=9> */
[----:B------:R-:W-:Y:S01]  /*24b0*/  CS2R R106, SRZ ;  /* 0x00000000006a7805 */ /* 0x000fe2000001ff00 */
[----:B------:R-:W-:Y:S01]  /*24c0*/  @!P5 LDGSTS.E.BYPASS.LTC128B.128 [R228+0x4000], desc[UR20][R242.64+0x100] ;  /* 0x04000100f2e4dfae */ /* 0x000fe2000b981a14 */
[----:B----4-:R-:W-:Y:S02]  /*24d0*/  @!P3 LEA R10, P1, R22, R10, 0x1 ;  /* 0x0000000a160ab211 */ /* 0x010fe400078208ff */
[----:B------:R-:W-:Y:S02]  /*24e0*/  CS2R R104, SRZ ;  /* 0x0000000000687805 */ /* 0x000fe4000001ff00 */
[----:B------:R-:W-:Y:S01]  /*24f0*/  CS2R R102, SRZ ;  /* 0x0000000000667805 */ /* 0x000fe2000001ff00 */
[----:B------:R4:W-:Y:S01]  /*2500*/  @P5 STS.128 [R228], RZ ;  /* 0x000000ffe4005388 */ /* 0x0009e20000000c00 */
[----:B------:R-:W-:Y:S02]  /*2510*/  CS2R R100, SRZ ;  /* 0x0000000000647805 */ /* 0x000fe4000001ff00 */
[----:B------:R-:W-:-:S02]  /*2520*/  CS2R R62, SRZ ;  /* 0x00000000003e7805 */ /* 0x000fc4000001ff00 */
[----:B------:R-:W-:Y:S01]  /*2530*/  CS2R R60, SRZ ;  /* 0x00000000003c7805 */ /* 0x000fe2000001ff00 */
[----:B------:R4:W-:Y:S01]  /*2540*/  @P5 STS.128 [R228+0x2000], RZ ;  /* 0x002000ffe4005388 */ /* 0x0009e20000000c00 */
[----:B------:R-:W-:Y:S02]  /*2550*/  CS2R R66, SRZ ;  /* 0x0000000000427805 */ /* 0x000fe4000001ff00 */
[----:B------:R-:W-:Y:S02]  /*2560*/  CS2R R64, SRZ ;  /* 0x0000000000407805 */ /* 0x000fe4000001ff00 */
[----:B------:R-:W-:Y:S01]  /*2570*/  CS2R R58, SRZ ;  /* 0x00000000003a7805 */ /* 0x000fe2000001ff00 */
[----:B------:R4:W-:Y:S01]  /*2580*/  @P5 STS.128 [R228+0x4000], RZ ;  /* 0x004000ffe4005388 */ /* 0x0009e20000000c00 */
[----:B------:R-:W-:Y:S02]  /*2590*/  CS2R R56, SRZ ;  /* 0x0000000000387805 */ /* 0x000fe4000001ff00 */
[----:B------:R-:W-:-:S02]  /*25a0*/  CS2R R54, SRZ ;  /* 0x0000000000367805 */ /* 0x000fc4000001ff00 */
[C---:B---3--:R-:W-:Y:S01]  /*25b0*/  @!P2 LEA R30, P0, R24.reuse, R8, 0x1 ;  /* 0x00000008181ea211 */ /* 0x048fe200078008ff */
[----:B------:R-:W-:Y:S01]  /*25c0*/  @!P3 IMAD R8, R205, UR13, R23 ;  /* 0x0000000dcd08bc24 */ /* 0x000fe2000f8e0217 */
[----:B------:R4:W-:Y:S01]  /*25d0*/  @P4 STS.128 [R228+0x1000], RZ ;  /* 0x001000ffe4004388 */ /* 0x0009e20000000c00 */
[----:B------:R-:W-:Y:S02]  /*25e0*/  CS2R R52, SRZ ;  /* 0x0000000000347805 */ /* 0x000fe4000001ff00 */
[----:B------:R-:W-:Y:S02]  /*25f0*/  @!P2 LEA.HI.X R31, R24, R9, R16, 0x1, P0 ;  /* 0x00000009181fa211 */ /* 0x000fe400000f0c10 */
[----:B------:R-:W-:Y:S02]  /*2600*/  CS2R R46, SRZ ;  /* 0x00000000002e7805 */ /* 0x000fe4000001ff00 */
[----:B-1----:R-:W-:Y:S01]  /*2610*/  @!P2 LEA R16, P0, R20, R6, 0x1 ;  /* 0x000000061410a211 */ /* 0x002fe200078008ff */
[----:B------:R4:W-:Y:S01]  /*2620*/  @P4 STS.128 [R228+0x3000], RZ ;  /* 0x003000ffe4004388 */ /* 0x0009e20000000c00 */
[----:B------:R-:W-:-:S02]  /*2630*/  @!P3 LEA.HI.X R11, R22, R11, R8, 0x1, P1 ;  /* 0x0000000b160bb211 */ /* 0x000fc400008f0c08 */
[----:B------:R-:W-:Y:S02]  /*2640*/  CS2R R44, SRZ ;  /* 0x00000000002c7805 */ /* 0x000fe4000001ff00 */
[----:B------:R-:W-:Y:S01]  /*2650*/  @!P2 LEA.HI.X R17, R20, R7, R15, 0x1, P0 ;  /* 0x000000071411a211 */ /* 0x000fe200000f0c0f */
[----:B--2---:R-:W2:Y:S01]  /*2660*/  LDG.E.64 R220, desc[UR20][R18.64+0x8] ;  /* 0x0000081412dc7981 */ /* 0x004ea2000c1e1b00 */
[----:B------:R-:W-:Y:S02]  /*2670*/  CS2R R50, SRZ ;  /* 0x0000000000327805 */ /* 0x000fe4000001ff00 */
[----:B------:R-:W-:Y:S02]  /*2680*/  CS2R R48, SRZ ;  /* 0x0000000000307805 */ /* 0x000fe4000001ff00 */
[----:B------:R-:W-:Y:S01]  /*2690*/  CS2R R42, SRZ ;  /* 0x00000000002a7805 */ /* 0x000fe2000001ff00 */
[----:B------:R-:W3:Y:S01]  /*26a0*/  LDG.E.64 R6, desc[UR20][R18.64] ;  /* 0x0000001412067981 */ /* 0x000ee2000c1e1b00 */
[----:B------:R-:W-:-:S02]  /*26b0*/  CS2R R40, SRZ ;  /* 0x0000000000287805 */ /* 0x000fc4000001ff00 */
[----:B------:R-:W-:Y:S02]  /*26c0*/  CS2R R38, SRZ ;  /* 0x0000000000267805 */ /* 0x000fe4000001ff00 */
[----:B------:R-:W-:Y:S01]  /*26d0*/  CS2R R36, SRZ ;  /* 0x0000000000247805 */ /* 0x000fe2000001ff00 */
[----:B------:R4:W-:Y:S01]  /*26e0*/  @P4 STS.128 [R228+0x5000], RZ ;  /* 0x005000ffe4004388 */ /* 0x0009e20000000c00 */
[C---:B------:R-:W-:Y:S01]  /*26f0*/  VIADD R8, R202.reuse, 0x8 ;  /* 0x00000008ca087836 */ /* 0x040fe20000000000 */
[----:B------:R-:W-:Y:S02]  /*2700*/  CS2R R34, SRZ ;  /* 0x0000000000227805 */ /* 0x000fe4000001ff00 */
[----:B------:R-:W-:Y:S01]  /*2710*/  CS2R R32, SRZ ;  /* 0x0000000000207805 */ /* 0x000fe2000001ff00 */
[----:B------:R-:W-:Y:S01]  /*2720*/  @!PT LDS RZ, [RZ] ;  /* 0x00000000fffff984 */ /* 0x000fe20000000800 */
[----:B------:R-:W-:Y:S01]  /*2730*/  @!PT LDS RZ, [RZ] ;  /* 0x00000000fffff984 */ /* 0x000fe20000000800 */
[----:B------:R-:W-:Y:S01]  /*2740*/  @!PT LDS RZ, [RZ] ;  /* 0x00000000fffff984 */ /* 0x000fe20000000800 */
[----:B------:R-:W-:Y:S01]  /*2750*/  @!P4 LDGSTS.E.BYPASS.LTC128B.128 [R228+0x1000], desc[UR20][R28.64] ;  /* 0x010000001ce4cfae */ /* 0x000fe2000b981a14 */
[----:B------:R-:W-:Y:S01]  /*2760*/  SHF.R.U32.HI R222, RZ, 0x7, R212 ;  /* 0x00000007ffde7819 */ /* 0x000fe200000116d4 */
[----:B------:R-:W1:Y:S02]  /*2770*/  LDCU UR4, c[0x0][0x3e0] ;  /* 0x00007c00ff0477ac */ /* 0x000e640008000800 */
[----:B------:R-:W-:Y:S01]  /*2780*/  @!P4 LDGSTS.E.BYPASS.LTC128B.128 [R228+0x3000], desc[UR20][R28.64+0x80] ;  /* 0x030000801ce4cfae */ /* 0x000fe2000b981a14 */
[----:B------:R-:W1:Y:S03]  /*2790*/  LDCU UR7, c[0x0][0x45c] ;  /* 0x00008b80ff0777ac */ /* 0x000e660008000800 */
[----:B------:R-:W-:Y:S01]  /*27a0*/  @!P4 LDGSTS.E.BYPASS.LTC128B.128 [R228+0x5000], desc[UR20][R28.64+0x100] ;  /* 0x050001001ce4cfae */ /* 0x000fe2000b981a14 */
[----:B------:R-:W1:Y:S03]  /*27b0*/  LDCU.U8 UR6, c[0x0][0x4f8] ;  /* 0x00009f00ff0677ac */ /* 0x000e660008000000 */
[----:B------:R-:W-:Y:S04]  /*27c0*/  @!P3 LDGSTS.E.BYPASS.LTC128B.128 [R209+0x12000], desc[UR20][R12.64] ;  /* 0x120000000cd1bfae */ /* 0x000fe8000b981a14 */
[----:B------:R-:W-:Y:S01]  /*27d0*/  @!P3 LDGSTS.E.BYPASS.LTC128B.128 [R209+0x14000], desc[UR20][R12.64+0x80] ;  /* 0x140000800cd1bfae */ /* 0x000fe2000b981a14 */
[----:B------:R-:W-:-:S03]  /*27e0*/  ISETP.GE.AND P1, PT, R202, R5, PT ;  /* 0x00000005ca00720c */ /* 0x000fc60003f26270 */
[----:B------:R-:W-:Y:S01]  /*27f0*/  @!P3 LDGSTS.E.BYPASS.LTC128B.128 [R209+0x16000], desc[UR20][R12.64+0x100] ;  /* 0x160001000cd1bfae */ /* 0x000fe2000b981a14 */
[----:B------:R-:W-:-:S03]  /*2800*/  ISETP.GE.AND P0, PT, R8, R5, PT ;  /* 0x000000050800720c */ /* 0x000fc60003f06270 */
        /* <DEDUP_REMOVED lines=9> */
[----:B------:R-:W-:Y:S04]  /*28a0*/  @!P2 LDGSTS.E.BYPASS.LTC128B.128 [R209+0x13000], desc[UR20][R30.64] ;  /* 0x130000001ed1afae */ /* 0x000fe8000b981a14 */
[----:B------:R-:W-:Y:S04]  /*28b0*/  @!P2 LDGSTS.E.BYPASS.LTC128B.128 [R209+0x15000], desc[UR20][R30.64+0x80] ;  /* 0x150000801ed1afae */ /* 0x000fe8000b981a14 */
[----:B------:R-:W-:Y:S01]  /*28c0*/  @!P2 LDGSTS.E.BYPASS.LTC128B.128 [R209+0x17000], desc[UR20][R30.64+0x100] ;  /* 0x170001001ed1afae */ /* 0x000fe2000b981a14 */
[----:B------:R-:W-:-:S03]  /*28d0*/  IMAD R9, R201, UR26, R200 ;  /* 0x0000001ac9097c24 */ /* 0x000fc6000f8e02c8 */
        /* <DEDUP_REMOVED lines=8> */
[----:B------:R4:W-:Y:S01]  /*2960*/  @P2 STS.128 [R209+0x1d000], RZ ;  /* 0x01d000ffd1002388 */ /* 0x0009e20000000c00 */
[----:B------:R-:W-:-:S03]  /*2970*/  IMAD.SHL.U32 R9, R9, 0x20, RZ ;  /* 0x0000002009097824 */ /* 0x000fc600078e00ff */
[----:B------:R-:W-:Y:S01]  /*2980*/  @!PT LDS RZ, [RZ] ;  /* 0x00000000fffff984 */ /* 0x000fe20000000800 */
[----:B------:R-:W-:Y:S01]  /*2990*/  @!PT LDS RZ, [RZ] ;  /* 0x00000000fffff984 */ /* 0x000fe20000000800 */
[----:B------:R-:W-:Y:S01]  /*29a0*/  @!PT LDS RZ, [RZ] ;  /* 0x00000000fffff984 */ /* 0x000fe20000000800 */
[----:B------:R4:W-:Y:S01]  /*29b0*/  @!P2 LDGSTS.E.BYPASS.LTC128B.128 [R209+0x19000], desc[UR20][R16.64] ;  /* 0x1900000010d1afae */ /* 0x0009e2000b981a14 */
[----:B-1----:R-:W-:-:S03]  /*29c0*/  IMAD.WIDE.U32 R10, R202, 0x4, R244 ;  /* 0x00000004ca0a7825 */ /* 0x002fc600078e00f4 */
[----:B------:R4:W-:Y:S04]  /*29d0*/  @!P2 LDGSTS.E.BYPASS.LTC128B.128 [R209+0x1b000], desc[UR20][R16.64+0x80] ;  /* 0x1b00008010d1afae */ /* 0x0009e8000b981a14 */
[----:B------:R4:W-:Y:S04]  /*29e0*/  @!P2 LDGSTS.E.BYPASS.LTC128B.128 [R209+0x1d000], desc[UR20][R16.64+0x100] ;  /* 0x1d00010010d1afae */ /* 0x0009e8000b981a14 */
[----:B------:R-:W0:Y:S04]  /*29f0*/  LDGDEPBAR ;  /* 0x00000000000079af */ /* 0x000e280000000000 */
[----:B------:R4:W5:Y:S04]  /*2a00*/  @!P1 LDG.E R227, desc[UR20][R10.64] ;  /* 0x000000140ae39981 */ /* 0x000968000c1e1900 */
[----:B------:R4:W5:Y:S01]  /*2a10*/  @!P0 LDG.E R226, desc[UR20][R10.64+0x20] ;  /* 0x000020140ae28981 */ /* 0x000962000c1e1900 */
[----:B------:R-:W-:Y:S01]  /*2a20*/  IMAD.SHL.U32 R5, R14, 0x2, RZ ;  /* 0x000000020e057824 */ /* 0x000fe200078e00ff */
[----:B------:R-:W-:-:S04]  /*2a30*/  IADD3 R8, PT, PT, R229, R202, R230 ;  /* 0x000000cae5087210 */ /* 0x000fc80007ffe0e6 */
[----:B------:R-:W-:Y:S01]  /*2a40*/  LOP3.LUT R5, R5, 0x6, RZ, 0xc0, !PT ;  /* 0x0000000605057812 */ /* 0x000fe200078ec0ff */
[----:B------:R-:W-:-:S03]  /*2a50*/  IMAD.IADD R225, R8, 0x1, -R225 ;  /* 0x0000000108e17824 */ /* 0x000fc600078e0ae1 */
[----:B------:R-:W-:Y:S02]  /*2a60*/  LOP3.LUT R214, R5, 0xe0, R214, 0xf8, !PT ;  /* 0x000000e005d67812 */ /* 0x000fe400078ef8d6 */
[----:B------:R-:W-:Y:S02]  /*2a70*/  CS2R R30, SRZ ;  /* 0x00000000001e7805 */ /* 0x000fe4000001ff00 */
[----:B------:R-:W-:Y:S02]  /*2a80*/  CS2R R28, SRZ ;  /* 0x00000000001c7805 */ /* 0x000fe4000001ff00 */
[----:B------:R-:W-:Y:S02]  /*2a90*/  CS2R R26, SRZ ;  /* 0x00000000001a7805 */ /* 0x000fe4000001ff00 */
[----:B------:R-:W-:Y:S02]  /*2aa0*/  CS2R R24, SRZ ;  /* 0x0000000000187805 */ /* 0x000fe4000001ff00 */
[----:B------:R-:W-:-:S02]  /*2ab0*/  CS2R R22, SRZ ;  /* 0x0000000000167805 */ /* 0x000fc4000001ff00 */
[----:B------:R-:W-:Y:S01]  /*2ac0*/  CS2R R20, SRZ ;  /* 0x0000000000147805 */ /* 0x000fe2000001ff00 */
[----:B------:R-:W-:Y:S02]  /*2ad0*/  IMAD R224, R231, 0x4, R224 ;  /* 0x00000004e7e07824 */ /* 0x000fe400078e02e0 */
[--C-:B------:R-:W-:Y:S02]  /*2ae0*/  IMAD.IADD R188, R199, 0x1, R4.reuse ;  /* 0x00000001c7bc7824 */ /* 0x100fe400078e0204 */
[----:B------:R-:W-:Y:S01]  /*2af0*/  IMAD.IADD R187, R198, 0x1, R4 ;  /* 0x00000001c6bb7824 */ /* 0x000fe200078e0204 */
[----:B------:R-:W-:Y:S01]  /*2b00*/  UIADD3 UR5, UPT, UPT, UR23, 0x40, URZ ;  /* 0x0000004017057890 */ /* 0x000fe2000fffe0ff */
[----:B------:R-:W-:Y:S01]  /*2b10*/  VIADD R214, R214, UR23 ;  /* 0x00000017d6d67c36 */ /* 0x000fe20008000000 */
[----:B------:R-:W-:Y:S01]  /*2b20*/  USHF.L.U32 UR10, UR10, 0x6, URZ ;  /* 0x000000060a0a7899 */ /* 0x000fe200080006ff */
[----:B--2---:R-:W-:Y:S02]  /*2b30*/  IADD3 R236, P1, P0, R9, R220, R236 ;  /* 0x000000dc09ec7210 */ /* 0x004fe4000783e0ec */
[----:B------:R-:W-:-:S02]  /*2b40*/  SHF.R.S32.HI R220, RZ, 0x1f, R9 ;  /* 0x0000001fffdc7819 */ /* 0x000fc40000011409 */
[----:B---3--:R-:W-:Y:S02]  /*2b50*/  R2UR UR31, R7 ;  /* 0x00000000071f72ca */ /* 0x008fe400000e0000 */
[----:B------:R-:W-:Y:S02]  /*2b60*/  IADD3.X R220, PT, PT, R220, R221, RZ, P1, P0 ;  /* 0x000000dddcdc7210 */ /* 0x000fe40000fe04ff */
[----:B------:R-:W-:Y:S02]  /*2b70*/  R2UR UR32, R6 ;  /* 0x00000000062072ca */ /* 0x000fe400000e0000 */
[----:B------:R-:W-:-:S04]  /*2b80*/  LOP3.LUT P0, RZ, R212, 0x4, RZ, 0xc0, !PT ;  /* 0x00000004d4ff7812 */ /* 0x000fc8000780c0ff */
[----:B------:R-:W-:Y:S01]  /*2b90*/  SEL R223, R223, 0xfffffff0, !P0 ;  /* 0xfffffff0dfdf7807 */ /* 0x000fe20004000000 */
[----:B------:R-:W-:-:S04]  /*2ba0*/  IMAD.WIDE.U32 R236, R236, -0x2daee0ad, RZ ;  /* 0xd2511f53ecec7825 */ /* 0x000fc800078e00ff */
[----:B------:R-:W-:Y:S01]  /*2bb0*/  IMAD.IADD R221, R208, 0x1, R223 ;  /* 0x00000001d0dd7824 */ /* 0x000fe200078e02df */
        /* <DEDUP_REMOVED lines=11> */
[----:B----4-:R-:W-:-:S12]  /*2c70*/  UIADD3 UR23, UPT, UPT, UR31, 0x646e171e, URZ ;  /* 0x646e171e1f177890 */ /* 0x010fd8000fffe0ff */
.L_x_875:
[----:B------:R-:W0:Y:S01]  /*2c80*/  LDGDEPBAR ;  /* 0x00000000000079af */ /* 0x000e220000000000 */
[--C-:B------:R-:W-:Y:S01]  /*2c90*/  IMAD.IADD R150, R196, 0x1, R188.reuse ;  /* 0x00000001c4967824 */ /* 0x100fe200078e02bc */
[----:B------:R-:W-:Y:S01]  /*2ca0*/  LEA R170, P0, R202, R218, 0x2 ;  /* 0x000000dacaaa7211 */ /* 0x000fe200078010ff */
[----:B------:R-:W-:Y:S02]  /*2cb0*/  IMAD.IADD R149, R194, 0x1, R188 ;  /* 0x00000001c2957824 */ /* 0x000fe400078e02bc */
[C---:B-----5:R-:W-:Y:S01]  /*2cc0*/  FMUL.FTZ R164, R227.reuse, 1.4426950216293334961 ;  /* 0x3fb8aa3be3a47820 */ /* 0x060fe20000410000 */
[----:B------:R-:W-:Y:S01]  /*2cd0*/  IMAD.MOV.U32 R219, RZ, RZ, R217 ;  /* 0x000000ffffdb7224 */ /* 0x000fe200078e00d9 */
[----:B------:R-:W-:Y:S01]  /*2ce0*/  FSETP.NEU.FTZ.AND P6, PT, R227, -INF , PT ;  /* 0xff800000e300780b */ /* 0x000fe20003fdd000 */
[----:B------:R-:W-:Y:S02]  /*2cf0*/  IMAD.IADD R148, R196, 0x1, R149 ;  /* 0x00000001c4947824 */ /* 0x000fe400078e0295 */
[C---:B------:R-:W-:Y:S01]  /*2d00*/  FMUL.FTZ R166, R226.reuse, 1.4426950216293334961 ;  /* 0x3fb8aa3be2a67820 */ /* 0x040fe20000410000 */
[----:B------:R-:W-:Y:S01]  /*2d10*/  FSETP.NEU.FTZ.AND P2, PT, R226, -INF , PT ;  /* 0xff800000e200780b */ /* 0x000fe20003f5d000 */
[----:B------:R-:W-:Y:S01]  /*2d20*/  VIADD R229, R229, 0xffffffc0 ;  /* 0xffffffc0e5e57836 */ /* 0x000fe20000000000 */
[----:B------:R-:W-:Y:S01]  /*2d30*/  LEA.HI.X R171, R202, R219, RZ, 0x2, P0 ;  /* 0x000000dbcaab7211 */ /* 0x000fe200000f14ff */
[----:B------:R-:W-:Y:S01]  /*2d40*/  IMAD.U32 R151, RZ, RZ, UR19 ;  /* 0x00000013ff977e24 */ /* 0x000fe2000f8e00ff */
[----:B------:R-:W-:Y:S01]  /*2d50*/  FSEL R164, R164, RZ, P6 ;  /* 0x000000ffa4a47208 */ /* 0x000fe20003000000 */
[----:B------:R-:W-:Y:S01]  /*2d60*/  VIADD R224, R224, 0xfffffffc ;  /* 0xfffffffce0e07836 */ /* 0x000fe20000000000 */
[----:B------:R-:W-:Y:S01]  /*2d70*/  FSEL R166, R166, RZ, P2 ;  /* 0x000000ffa6a67208 */ /* 0x000fe20001000000 */
[----:B------:R-:W-:Y:S01]  /*2d80*/  IMAD R151, R151, 0x2, R222 ;  /* 0x0000000297977824 */ /* 0x000fe200078e02de */
[----:B------:R-:W-:Y:S01]  /*2d90*/  ISETP.GE.AND P3, PT, R229, R215, PT ;  /* 0x000000d7e500720c */ /* 0x000fe20003f66270 */
[----:B------:R-:W-:Y:S03]  /*2da0*/  IMAD.WIDE.U32 R154, R224, -0x326172a9, RZ ;  /* 0xcd9e8d57e09a7825 */ /* 0x000fe600078e00ff */
[----:B------:R-:W-:Y:S01]  /*2db0*/  ISETP.GT.AND P3, PT, R230, UR5, P3 ;  /* 0x00000005e6007c0c */ /* 0x000fe20009f64270 */
[----:B------:R-:W-:Y:S01]  /*2dc0*/  VIADD R231, R231, 0xffffffff ;  /* 0xffffffffe7e77836 */ /* 0x000fe20000000000 */
[----:B------:R-:W-:Y:S01]  /*2dd0*/  LOP3.LUT R156, R151, UR31, R237, 0x96, !PT ;  /* 0x0000001f979c7c12 */ /* 0x000fe2000f8e96ed */
[----:B------:R-:W-:Y:S04]  /*2de0*/  DEPBAR.LE SB0, 0x0 ;  /* 0x000080000000791a */ /* 0x000fe80000000000 */
[----:B------:R-:W-:Y:S01]  /*2df0*/  BAR.SYNC.DEFER_BLOCKING 0x0 ;  /* 0x0000000000007b1d */ /* 0x000fe20000010000 */
[----:B------:R-:W-:Y:S01]  /*2e00*/  IMAD.WIDE.U32 R156, R156, -0x326172a9, RZ ;  /* 0xcd9e8d579c9c7825 */ /* 0x000fe200078e00ff */
[----:B------:R-:W-:Y:S04]  /*2e10*/  LOP3.LUT R152, R220, UR32, R155, 0x96, !PT ;  /* 0x00000020dc987c12 */ /* 0x000fe8000f8e969b */
[--C-:B------:R-:W-:Y:S01]  /*2e20*/  @!P3 VIADDMNMX R159, R225, 0xffffffc1, R230.reuse, PT ;  /* 0xffffffc1e19fb846 */ /* 0x100fe200038001e6 */
[----:B------:R-:W-:Y:S01]  /*2e30*/  @!P3 VIADD R158, R214, 0x1 ;  /* 0x00000001d69eb836 */ /* 0x000fe20000000000 */
[----:B------:R-:W-:Y:S01]  /*2e40*/  LOP3.LUT R151, R154, UR30, R157, 0x96, !PT ;  /* 0x0000001e9a977c12 */ /* 0x000fe2000f8e969d */
[C---:B------:R-:W-:Y:S01]  /*2e50*/  @!P3 VIADD R154, R214.reuse, 0x8 ;  /* 0x00000008d69ab836 */ /* 0x040fe20000000000 */
[-C--:B------:R-:W-:Y:S01]  /*2e60*/  @!P3 ISETP.GE.AND P6, PT, R214, R159.reuse, PT ;  /* 0x0000009fd600b20c */ /* 0x080fe20003fc6270 */
[----:B------:R-:W-:Y:S01]  /*2e70*/  IMAD.WIDE.U32 R160, R152, -0x2daee0ad, RZ ;  /* 0xd2511f5398a07825 */ /* 0x000fe200078e00ff */
[-C--:B------:R-:W-:Y:S02]  /*2e80*/  @!P3 ISETP.GE.AND P5, PT, R158, R159.reuse, PT ;  /* 0x0000009f9e00b20c */ /* 0x080fe40003fa6270 */
[----:B------:R-:W-:Y:S01]  /*2e90*/  @!P3 ISETP.GE.AND P1, PT, R154, R159, PT ;  /* 0x0000009f9a00b20c */ /* 0x000fe20003f26270 */
[----:B------:R-:W-:Y:S01]  /*2ea0*/  IMAD.WIDE.U32 R168, R151, -0x2daee0ad, RZ ;  /* 0xd2511f5397a87825 */ /* 0x000fe200078e00ff */
[----:B------:R-:W-:Y:S03]  /*2eb0*/  @!P3 VIADDMNMX R157, R225, 0xffffffc9, R230, PT ;  /* 0xffffffc9e19db846 */ /* 0x000fe600038001e6 */
[----:B------:R-:W-:Y:S01]  /*2ec0*/  @!P3 VIADD R152, R214, 0x9 ;  /* 0x00000009d698b836 */ /* 0x000fe20000000000 */
[-C--:B------:R-:W-:Y:S02]  /*2ed0*/  @!P3 ISETP.GE.AND P0, PT, R154, R157.reuse, PT ;  /* 0x0000009d9a00b20c */ /* 0x080fe40003f06270 */
[----:B------:R-:W-:Y:S01]  /*2ee0*/  LOP3.LUT R153, R160, UR26, R169, 0x96, !PT ;  /* 0x0000001aa0997c12 */ /* 0x000fe2000f8e96a9 */
[----:B------:R-:W-:Y:S01]  /*2ef0*/  LDSM.16.M88.4 R68, [R188] ;  /* 0x00000000bc44783b */ /* 0x000fe20000000200 */
[----:B------:R-:W-:Y:S02]  /*2f00*/  @!P3 ISETP.GE.AND P4, PT, R158, R157, PT ;  /* 0x0000009d9e00b20c */ /* 0x000fe40003f86270 */
[----:B------:R-:W-:Y:S01]  /*2f10*/  @!P3 ISETP.GE.AND P2, PT, R152, R159, PT ;  /* 0x0000009f9800b20c */ /* 0x000fe20003f46270 */
[----:B------:R-:W-:Y:S01]  /*2f20*/  IMAD.WIDE.U32 R162, R153, -0x326172a9, RZ ;  /* 0xcd9e8d5799a27825 */ /* 0x000fe200078e00ff */
[----:B------:R-:W-:Y:S01]  /*2f30*/  LOP3.LUT R154, R236, UR29, R161, 0x96, !PT ;  /* 0x0000001dec9a7c12 */ /* 0x000fe2000f8e96a1 */
[----:B------:R-:W1:Y:S04]  /*2f40*/  LDSM.16.M88.4 R72, [R197] ;  /* 0x00000000c548783b */ /* 0x000e680000000200 */
[----:B------:R-:W-:Y:S02]  /*2f50*/  IMAD.WIDE.U32 R154, R154, -0x326172a9, RZ ;  /* 0xcd9e8d579a9a7825 */ /* 0x000fe400078e00ff */
[----:B------:R-:W2:Y:S06]  /*2f60*/  LDSM.16.M88.4 R76, [R197+0x800] ;  /* 0x00080000c54c783b */ /* 0x000eac0000000200 */
[----:B------:R-:W-:Y:S06]  /*2f70*/  LDSM.16.M88.4 R80, [R150] ;  /* 0x000000009650783b */ /* 0x000fec0000000200 */
[----:B------:R-:W3:Y:S06]  /*2f80*/  LDSM.16.M88.4 R84, [R195] ;  /* 0x00000000c354783b */ /* 0x000eec0000000200 */
[----:B------:R-:W4:Y:S06]  /*2f90*/  LDSM.16.M88.4 R88, [R195+0x800] ;  /* 0x00080000c358783b */ /* 0x000f2c0000000200 */
[----:B------:R-:W-:Y:S06]  /*2fa0*/  LDSM.16.M88.4 R92, [R149] ;  /* 0x00000000955c783b */ /* 0x000fec0000000200 */
[----:B------:R-:W4:Y:S01]  /*2fb0*/  LDSM.16.M88.4 R96, [R193] ;  /* 0x00000000c160783b */ /* 0x000f220000000200 */
[C---:B-1----:R-:W-:Y:S08]  /*2fc0*/  HMMA.16816.F32 R4, R68.reuse, R72, RZ ;  /* 0x000000484404723c */ /* 0x042ff000000018ff */
[C---:B------:R-:W-:Y:S01]  /*2fd0*/  HMMA.16816.F32 R8, R68.reuse, R74, RZ ;  /* 0x0000004a4408723c */ /* 0x040fe200000018ff */
[----:B------:R-:W-:Y:S07]  /*2fe0*/  LDSM.16.M88.4 R72, [R148] ;  /* 0x000000009448783b */ /* 0x000fee0000000200 */
        /* <DEDUP_REMOVED lines=11> */
[C---:B------:R-:W-:Y:S08]  /*30a0*/  HMMA.16816.F32 R4, R92.reuse, R96, R4 ;  /* 0x000000605c04723c */ /* 0x040ff00000001804 */
[C---:B------:R-:W-:Y:S01]  /*30b0*/  HMMA.16816.F32 R8, R92.reuse, R98, R8 ;  /* 0x000000625c08723c */ /* 0x040fe20000001808 */
[----:B------:R-:W-:Y:S07]  /*30c0*/  LDSM.16.M88.4 R96, [R193+0x2800] ;  /* 0x00280000c160783b */ /* 0x000fee0000000200 */
[C---:B-1----:R-:W-:Y:S08]  /*30d0*/  HMMA.16816.F32 R12, R92.reuse, R68, R12 ;  /* 0x000000445c0c723c */ /* 0x042ff0000000180c */
[----:B------:R-:W-:Y:S01]  /*30e0*/  HMMA.16816.F32 R16, R92, R70, R16 ;  /* 0x000000465c10723c */ /* 0x000fe20000001810 */
[----:B------:R-:W1:Y:S06]  /*30f0*/  LDSM.16.M88.4 R68, [R197+0x2800] ;  /* 0x00280000c544783b */ /* 0x000e6c0000000200 */
[----:B------:R-:W-:Y:S01]  /*3100*/  LDSM.16.M88.4 R92, [R195+0x2000] ;  /* 0x00200000c35c783b */ /* 0x000fe20000000200 */
[C---:B--2---:R-:W-:Y:S08]  /*3110*/  HMMA.16816.F32 R4, R72.reuse, R76, R4 ;  /* 0x0000004c4804723c */ /* 0x044ff00000001804 */
[C---:B------:R-:W-:Y:S01]  /*3120*/  HMMA.16816.F32 R8, R72.reuse, R78, R8 ;  /* 0x0000004e4808723c */ /* 0x040fe20000001808 */
[----:B------:R-:W2:Y:S07]  /*3130*/  LDSM.16.M88.4 R76, [R150+0x2000] ;  /* 0x00200000964c783b */ /* 0x000eae0000000200 */
[C---:B---3--:R-:W-:Y:S08]  /*3140*/  HMMA.16816.F32 R12, R72.reuse, R80, R12 ;  /* 0x00000050480c723c */ /* 0x048ff0000000180c */
[----:B------:R-:W-:Y:S01]  /*3150*/  HMMA.16816.F32 R16, R72, R82, R16 ;  /* 0x000000524810723c */ /* 0x000fe20000001810 */
[----:B------:R-:W3:Y:S06]  /*3160*/  LDSM.16.M88.4 R72, [R195+0x2800] ;  /* 0x00280000c348783b */ /* 0x000eec0000000200 */
[----:B------:R-:W-:Y:S01]  /*3170*/  LDSM.16.M88.4 R80, [R149+0x2000] ;  /* 0x002000009550783b */ /* 0x000fe20000000200 */
[C---:B----4-:R-:W-:Y:S08]  /*3180*/  HMMA.16816.F32 R4, R84.reuse, R88, R4 ;  /* 0x000000585404723c */ /* 0x050ff00000001804 */
[C---:B------:R-:W-:Y:S01]  /*3190*/  HMMA.16816.F32 R8, R84.reuse, R90, R8 ;  /* 0x0000005a5408723c */ /* 0x040fe20000001808 */
[----:B------:R-:W4:Y:S07]  /*31a0*/  LDSM.16.M88.4 R88, [R193+0x2000] ;  /* 0x00200000c158783b */ /* 0x000f2e0000000200 */
[C---:B-1----:R-:W-:Y:S08]  /*31b0*/  HMMA.16816.F32 R12, R84.reuse, R68, R12 ;  /* 0x00000044540c723c */ /* 0x042ff0000000180c */
[----:B------:R-:W-:Y:S01]  /*31c0*/  HMMA.16816.F32 R16, R84, R70, R16 ;  /* 0x000000465410723c */ /* 0x000fe20000001810 */
[----:B------:R-:W-:Y:S06]  /*31d0*/  LDSM.16.M88.4 R68, [R148+0x2000] ;  /* 0x002000009444783b */ /* 0x000fec0000000200 */
[----:B------:R-:W1:Y:S01]  /*31e0*/  LDSM.16.M88.4 R84, [R192+0x2000] ;  /* 0x00200000c054783b */ /* 0x000e620000000200 */
[C---:B--2---:R-:W-:Y:S08]  /*31f0*/  HMMA.16816.F32 R4, R76.reuse, R92, R4 ;  /* 0x0000005c4c04723c */ /* 0x044ff00000001804 */
[C---:B------:R-:W-:Y:S01]  /*3200*/  HMMA.16816.F32 R8, R76.reuse, R94, R8 ;  /* 0x0000005e4c08723c */ /* 0x040fe20000001808 */
[----:B------:R-:W2:Y:S07]  /*3210*/  LDSM.16.M88.4 R92, [R192+0x2800] ;  /* 0x00280000c05c783b */ /* 0x000eae0000000200 */
[C---:B---3--:R-:W-:Y:S08]  /*3220*/  HMMA.16816.F32 R12, R76.reuse, R72, R12 ;  /* 0x000000484c0c723c */ /* 0x048ff0000000180c */
[----:B------:R-:W-:Y:S01]  /*3230*/  HMMA.16816.F32 R16, R76, R74, R16 ;  /* 0x0000004a4c10723c */ /* 0x000fe20000001810 */
[----:B------:R-:W-:Y:S06]  /*3240*/  LDSM.16.M88.4 R72, [R188+0x4000] ;  /* 0x00400000bc48783b */ /* 0x000fec0000000200 */
[----:B------:R-:W3:Y:S01]  /*3250*/  LDSM.16.M88.4 R76, [R197+0x4000] ;  /* 0x00400000c54c783b */ /* 0x000ee20000000200 */
[C---:B----4-:R-:W-:Y:S08]  /*3260*/  HMMA.16816.F32 R4, R80.reuse, R88, R4 ;  /* 0x000000585004723c */ /* 0x050ff00000001804 */
[C---:B------:R-:W-:Y:S01]  /*3270*/  HMMA.16816.F32 R8, R80.reuse, R90, R8 ;  /* 0x0000005a5008723c */ /* 0x040fe20000001808 */
[----:B------:R-:W4:Y:S07]  /*3280*/  LDSM.16.M88.4 R88, [R197+0x4800] ;  /* 0x00480000c558783b */ /* 0x000f2e0000000200 */
[C---:B------:R-:W-:Y:S08]  /*3290*/  HMMA.16816.F32 R12, R80.reuse, R96, R12 ;  /* 0x00000060500c723c */ /* 0x040ff0000000180c */
[----:B------:R-:W-:Y:S01]  /*32a0*/  HMMA.16816.F32 R16, R80, R98, R16 ;  /* 0x000000625010723c */ /* 0x000fe20000001810 */
[----:B------:R-:W-:Y:S06]  /*32b0*/  LDSM.16.M88.4 R80, [R150+0x4000] ;  /* 0x004000009650783b */ /* 0x000fec0000000200 */
[----:B------:R-:W-:Y:S01]  /*32c0*/  LDSM.16.M88.4 R96, [R195+0x4800] ;  /* 0x00480000c360783b */ /* 0x000fe20000000200 */
[C---:B-1----:R-:W-:Y:S08]  /*32d0*/  HMMA.16816.F32 R4, R68.reuse, R84, R4 ;  /* 0x000000544404723c */ /* 0x042ff00000001804 */
[C---:B------:R-:W-:Y:S01]  /*32e0*/  HMMA.16816.F32 R8, R68.reuse, R86, R8 ;  /* 0x000000564408723c */ /* 0x040fe20000001808 */
[----:B------:R-:W1:Y:S07]  /*32f0*/  LDSM.16.M88.4 R84, [R195+0x4000] ;  /* 0x00400000c354783b */ /* 0x000e6e0000000200 */
[C---:B--2---:R-:W-:Y:S08]  /*3300*/  HMMA.16816.F32 R12, R68.reuse, R92, R12 ;  /* 0x0000005c440c723c */ /* 0x044ff0000000180c */
[----:B------:R-:W-:Y:S01]  /*3310*/  HMMA.16816.F32 R16, R68, R94, R16 ;  /* 0x0000005e4410723c */ /* 0x000fe20000001810 */
[----:B------:R-:W-:Y:S06]  /*3320*/  LDSM.16.M88.4 R68, [R149+0x4000] ;  /* 0x004000009544783b */ /* 0x000fec0000000200 */
[----:B------:R-:W-:Y:S01]  /*3330*/  LDSM.16.M88.4 R92, [R193+0x4800] ;  /* 0x00480000c15c783b */ /* 0x000fe20000000200 */
[C---:B---3--:R-:W-:Y:S08]  /*3340*/  HMMA.16816.F32 R4, R72.reuse, R76, R4 ;  /* 0x0000004c4804723c */ /* 0x048ff00000001804 */
[C---:B------:R-:W-:Y:S01]  /*3350*/  HMMA.16816.F32 R8, R72.reuse, R78, R8 ;  /* 0x0000004e4808723c */ /* 0x040fe20000001808 */
[----:B------:R-:W2:Y:S07]  /*3360*/  LDSM.16.M88.4 R76, [R193+0x4000] ;  /* 0x00400000c14c783b */ /* 0x000eae0000000200 */
[C---:B----4-:R-:W-:Y:S08]  /*3370*/  HMMA.16816.F32 R12, R72.reuse, R88, R12 ;  /* 0x00000058480c723c */ /* 0x050ff0000000180c */
[----:B------:R-:W-:Y:S01]  /*3380*/  HMMA.16816.F32 R16, R72, R90, R16 ;  /* 0x0000005a4810723c */ /* 0x000fe20000001810 */
[----:B------:R-:W-:Y:S07]  /*3390*/  LDSM.16.M88.4 R72, [R148+0x4000] ;  /* 0x004000009448783b */ /* 0x000fee0000000200 */
[C---:B-1----:R-:W-:Y:S08]  /*33a0*/  HMMA.16816.F32 R4, R80.reuse, R84, R4 ;  /* 0x000000545004723c */ /* 0x042ff00000001804 */
[C---:B------:R-:W-:Y:S01]  /*33b0*/  HMMA.16816.F32 R8, R80.reuse, R86, R8 ;  /* 0x000000565008723c */ /* 0x040fe20000001808 */
[----:B------:R-:W1:Y:S07]  /*33c0*/  LDSM.16.M88.4 R84, [R192+0x4000] ;  /* 0x00400000c054783b */ /* 0x000e6e0000000200 */
[C---:B------:R-:W-:Y:S08]  /*33d0*/  HMMA.16816.F32 R12, R80.reuse, R96, R12 ;  /* 0x00000060500c723c */ /* 0x040ff0000000180c */
[----:B------:R-:W-:Y:S08]  /*33e0*/  HMMA.16816.F32 R16, R80, R98, R16 ;  /* 0x000000625010723c */ /* 0x000ff00000001810 */
[C---:B--2---:R-:W-:Y:S08]  /*33f0*/  HMMA.16816.F32 R4, R68.reuse, R76, R4 ;  /* 0x0000004c4404723c */ /* 0x044ff00000001804 */
[C---:B------:R-:W-:Y:S08]  /*3400*/  HMMA.16816.F32 R8, R68.reuse, R78, R8 ;  /* 0x0000004e4408723c */ /* 0x040ff00000001808 */
[C---:B------:R-:W-:Y:S08]  /*3410*/  HMMA.16816.F32 R12, R68.reuse, R92, R12 ;  /* 0x0000005c440c723c */ /* 0x040ff0000000180c */
[----:B------:R-:W-:Y:S01]  /*3420*/  HMMA.16816.F32 R16, R68, R94, R16 ;  /* 0x0000005e4410723c */ /* 0x000fe20000001810 */
[----:B------:R-:W2:Y:S07]  /*3430*/  LDSM.16.M88.4 R68, [R192+0x4800] ;  /* 0x00480000c044783b */ /* 0x000eae0000000200 */
[C---:B-1----:R-:W-:Y:S08]  /*3440*/  HMMA.16816.F32 R4, R72.reuse, R84, R4 ;  /* 0x000000544804723c */ /* 0x042ff00000001804 */
[C---:B------:R-:W-:Y:S11]  /*3450*/  HMMA.16816.F32 R8, R72.reuse, R86, R8 ;  /* 0x000000564808723c */ /* 0x040ff60000001808 */
[----:B------:R-:W-:Y:S02]  /*3460*/  @!P3 FSEL R4, R4, -INF , !P6 ;  /* 0xff8000000404b808 */ /* 0x000fe40007000000 */
[----:B------:R-:W-:Y:S02]  /*3470*/  @!P3 FSEL R5, R5, -INF , !P5 ;  /* 0xff8000000505b808 */ /* 0x000fe40006800000 */
[-C--:B------:R-:W-:Y:S01]  /*3480*/  @!P3 ISETP.GE.AND P6, PT, R152, R157.reuse, PT ;  /* 0x0000009d9800b20c */ /* 0x080fe20003fc6270 */
[--C-:B------:R-:W-:Y:S01]  /*3490*/  FFMA.FTZ R151, R4, UR7, -R164.reuse ;  /* 0x0000000704977c23 */ /* 0x100fe200080108a4 */
[----:B------:R-:W-:Y:S01]  /*34a0*/  LOP3.LUT R152, R156, UR28, R155, 0x96, !PT ;  /* 0x0000001c9c987c12 */ /* 0x000fe2000f8e969b */
[--C-:B------:R-:W-:Y:S01]  /*34b0*/  FFMA.FTZ R158, R5, UR7, -R164.reuse ;  /* 0x00000007059e7c23 */ /* 0x100fe200080108a4 */
[----:B------:R-:W-:Y:S01]  /*34c0*/  LOP3.LUT R155, R154, UR22, R163, 0x96, !PT ;  /* 0x000000169a9b7c12 */ /* 0x000fe2000f8e96a3 */
[----:B------:R-:W-:Y:S01]  /*34d0*/  @!P3 VIADD R156, R214, 0x10 ;  /* 0x00000010d69cb836 */ /* 0x000fe20000000000 */
[----:B------:R-:W-:Y:S01]  /*34e0*/  @!P3 FSEL R8, R8, -INF , !P1 ;  /* 0xff8000000808b808 */ /* 0x000fe20004800000 */
[----:B------:R-:W-:Y:S01]  /*34f0*/  IMAD.WIDE.U32 R160, R152, -0x2daee0ad, RZ ;  /* 0xd2511f5398a07825 */ /* 0x000fe200078e00ff */
[----:B------:R-:W-:Y:S01]  /*3500*/  @!P3 FSEL R9, R9, -INF , !P2 ;  /* 0xff8000000909b808 */ /* 0x000fe20005000000 */
[----:B------:R1:W-:Y:S01]  /*3510*/  MUFU.EX2 R152, R158 ;  /* 0x0000009e00987308 */ /* 0x0003e20000000800 */
[C---:B--2---:R-:W-:Y:S03]  /*3520*/  HMMA.16816.F32 R12, R72.reuse, R68, R12 ;  /* 0x00000044480c723c */ /* 0x044fe6000000180c */
[----:B------:R-:W-:Y:S01]  /*3530*/  LOP3.LUT R153, R168, UR17, R161, 0x96, !PT ;  /* 0x00000011a8997c12 */ /* 0x000fe2000f8e96a1 */
[C---:B------:R-:W-:Y:S01]  /*3540*/  @!P3 VIADD R168, R214.reuse, 0x11 ;  /* 0x00000011d6a8b836 */ /* 0x040fe20000000000 */
[----:B------:R-:W-:Y:S01]  /*3550*/  @!P3 ISETP.GE.AND P5, PT, R214, R157, PT ;  /* 0x0000009dd600b20c */ /* 0x000fe20003fa6270 */
[----:B------:R-:W-:Y:S01]  /*3560*/  IMAD.WIDE.U32 R174, R155, -0x2daee0ad, RZ ;  /* 0xd2511f539bae7825 */ /* 0x000fe200078e00ff */
[----:B------:R-:W-:Y:S01]  /*3570*/  @!P3 FSEL R10, R10, -INF , !P0 ;  /* 0xff8000000a0ab808 */ /* 0x000fe20004000000 */
[----:B------:R-:W-:Y:S01]  /*3580*/  HMMA.16816.F32 R16, R72, R70, R16 ;  /* 0x000000464810723c */ /* 0x000fe20000001810 */
[----:B------:R-:W-:Y:S02]  /*3590*/  MUFU.EX2 R151, R151 ;  /* 0x0000009700977308 */ /* 0x000fe40000000800 */
[----:B------:R-:W-:Y:S01]  /*35a0*/  IMAD.WIDE.U32 R172, R153, -0x326172a9, RZ ;  /* 0xcd9e8d5799ac7825 */ /* 0x000fe200078e00ff */
[C---:B------:R-:W-:Y:S02]  /*35b0*/  @!P3 ISETP.GE.AND P1, PT, R168.reuse, R159, PT ;  /* 0x0000009fa800b20c */ /* 0x040fe40003f26270 */
[----:B------:R-:W-:Y:S01]  /*35c0*/  @!P3 ISETP.GE.AND P2, PT, R168, R157, PT ;  /* 0x0000009da800b20c */ /* 0x000fe20003f46270 */
[----:B------:R-:W-:Y:S01]  /*35d0*/  FFMA.FTZ R155, R8, UR7, -R164 ;  /* 0x00000007089b7c23 */ /* 0x000fe200080108a4 */
[----:B------:R-:W-:Y:S01]  /*35e0*/  LOP3.LUT R168, R162, UR15, R173, 0x96, !PT ;  /* 0x0000000fa2a87c12 */ /* 0x000fe2000f8e96ad */
[----:B-1----:R-:W-:Y:S01]  /*35f0*/  @!P3 VIADD R158, R214, 0x19 ;  /* 0x00000019d69eb836 */ /* 0x002fe20000000000 */
[----:B------:R-:W-:Y:S01]  /*3600*/  LOP3.LUT R160, R160, UR14, R175, 0x96, !PT ;  /* 0x0000000ea0a07c12 */ /* 0x000fe2000f8e96af */
[----:B------:R-:W-:Y:S01]  /*3610*/  @!P3 VIADD R162, R214, 0x18 ;  /* 0x00000018d6a2b836 */ /* 0x000fe20000000000 */
[----:B------:R-:W-:Y:S01]  /*3620*/  @!P3 FSEL R6, R6, -INF , !P5 ;  /* 0xff8000000606b808 */ /* 0x000fe20006800000 */
[----:B------:R-:W-:Y:S01]  /*3630*/  IMAD.WIDE.U32 R168, R168, -0x2daee0ad, RZ ;  /* 0xd2511f53a8a87825 */ /* 0x000fe200078e00ff */
[----:B------:R-:W-:Y:S01]  /*3640*/  @!P3 FSEL R11, R11, -INF , !P6 ;  /* 0xff8000000b0bb808 */ /* 0x000fe20007000000 */
[----:B------:R-:W1:Y:S01]  /*3650*/  MUFU.EX2 R155, R155 ;  /* 0x0000009b009b7308 */ /* 0x000e620000000800 */
[-C--:B------:R-:W-:Y:S01]  /*3660*/  @!P3 ISETP.GE.AND P5, PT, R156, R159.reuse, PT ;  /* 0x0000009f9c00b20c */ /* 0x080fe20003fa6270 */
[----:B------:R-:W-:Y:S01]  /*3670*/  IMAD.WIDE.U32 R160, R160, -0x326172a9, RZ ;  /* 0xcd9e8d57a0a07825 */ /* 0x000fe200078e00ff */
[-C--:B------:R-:W-:Y:S02]  /*3680*/  @!P3 ISETP.GE.AND P0, PT, R162, R159.reuse, PT ;  /* 0x0000009fa200b20c */ /* 0x080fe40003f06270 */
[----:B------:R-:W-:Y:S01]  /*3690*/  @!P3 ISETP.GE.AND P6, PT, R158, R159, PT ;  /* 0x0000009f9e00b20c */ /* 0x000fe20003fc6270 */
[--C-:B------:R-:W-:Y:S01]  /*36a0*/  FFMA.FTZ R154, R6, UR7, -R166.reuse ;  /* 0x00000007069a7c23 */ /* 0x100fe200080108a6 */
[----:B------:R-:W-:Y:S02]  /*36b0*/  LOP3.LUT R159, R174, UR12, R169, 0x96, !PT ;  /* 0x0000000cae9f7c12 */ /* 0x000fe4000f8e96a9 */
[----:B------:R-:W-:Y:S02]  /*36c0*/  @!P3 FSEL R7, R7, -INF , !P4 ;  /* 0xff8000000707b808 */ /* 0x000fe40006000000 */
[----:B------:R-:W-:Y:S01]  /*36d0*/  LOP3.LUT R174, R172, UR13, R161, 0x96, !PT ;  /* 0x0000000dacae7c12 */ /* 0x000fe2000f8e96a1 */
[----:B------:R-:W-:Y:S01]  /*36e0*/  IMAD.WIDE.U32 R176, R159, -0x326172a9, RZ ;  /* 0xcd9e8d579fb07825 */ /* 0x000fe200078e00ff */
[-C--:B------:R-:W-:Y:S01]  /*36f0*/  @!P3 ISETP.GE.AND P4, PT, R156, R157.reuse, PT ;  /* 0x0000009d9c00b20c */ /* 0x080fe20003f86270 */
[----:B------:R-:W2:Y:S02]  /*3700*/  MUFU.EX2 R154, R154 ;  /* 0x0000009a009a7308 */ /* 0x000ea40000000800 */
[--C-:B------:R-:W-:Y:S01]  /*3710*/  FFMA.FTZ R156, R7, UR7, -R166.reuse ;  /* 0x00000007079c7c23 */ /* 0x100fe200080108a6 */
[----:B------:R-:W-:Y:S01]  /*3720*/  IMAD.WIDE.U32 R174, R174, -0x2daee0ad, RZ ;  /* 0xd2511f53aeae7825 */ /* 0x000fe200078e00ff */
[----:B------:R-:W-:Y:S03]  /*3730*/  LOP3.LUT R161, R160, UR11, R177, 0x96, !PT ;  /* 0x0000000ba0a17c12 */ /* 0x000fe6000f8e96b1 */
[----:B------:R-:W-:Y:S01]  /*3740*/  FFMA.FTZ R159, R10, UR7, -R166 ;  /* 0x000000070a9f7c23 */ /* 0x000fe200080108a6 */
[----:B------:R-:W-:Y:S02]  /*3750*/  @!P3 FSEL R12, R12, -INF , !P5 ;  /* 0xff8000000c0cb808 */ /* 0x000fe40006800000 */
[----:B------:R3:W4:Y:S01]  /*3760*/  MUFU.EX2 R153, R156 ;  /* 0x0000009c00997308 */ /* 0x0007220000000800 */
[----:B------:R-:W-:Y:S02]  /*3770*/  LOP3.LUT R165, R168, UR23, R175, 0x96, !PT ;  /* 0x00000017a8a57c12 */ /* 0x000fe4000f8e96af */
[C---:B------:R-:W-:Y:S02]  /*3780*/  PRMT R169, R174.reuse, 0x7773, RZ ;  /* 0x00007773aea97816 */ /* 0x040fe400000000ff */
[----:B------:R-:W-:Y:S02]  /*3790*/  @!P3 FSEL R13, R13, -INF , !P1 ;  /* 0xff8000000d0db808 */ /* 0x000fe40004800000 */
[C---:B------:R-:W-:Y:S02]  /*37a0*/  PRMT R173, R174.reuse, 0x7770, RZ ;  /* 0x00007770aead7816 */ /* 0x040fe400000000ff */
[C---:B------:R-:W-:Y:S01]  /*37b0*/  PRMT R172, R174.reuse, 0x7771, RZ ;  /* 0x00007771aeac7816 */ /* 0x040fe200000000ff */
[----:B------:R-:W-:Y:S01]  /*37c0*/  FFMA.FTZ R175, R13, UR7, -R164 ;  /* 0x000000070daf7c23 */ /* 0x000fe200080108a4 */
[----:B------:R-:W-:Y:S02]  /*37d0*/  PRMT R168, R174, 0x7772, RZ ;  /* 0x00007772aea87816 */ /* 0x000fe400000000ff */
[-C--:B------:R-:W-:Y:S02]  /*37e0*/  @!P3 ISETP.GE.AND P5, PT, R162, R157.reuse, PT ;  /* 0x0000009da200b20c */ /* 0x080fe40003fa6270 */
[----:B------:R-:W-:Y:S01]  /*37f0*/  @!P3 ISETP.GE.AND P1, PT, R158, R157, PT ;  /* 0x0000009d9e00b20c */ /* 0x000fe20003f26270 */
[----:B------:R-:W-:Y:S01]  /*3800*/  FFMA.FTZ R158, R11, UR7, -R166 ;  /* 0x000000070b9e7c23 */ /* 0x000fe200080108a6 */
[----:B------:R-:W-:Y:S01]  /*3810*/  LOP3.LUT R174, R161, 0xffff, RZ, 0xc0, !PT ;  /* 0x0000ffffa1ae7812 */ /* 0x000fe200078ec0ff */
[----:B------:R1:W-:Y:S01]  /*3820*/  MUFU.EX2 R157, R159 ;  /* 0x0000009f009d7308 */ /* 0x0003e20000000800 */
[----:B------:R-:W-:Y:S01]  /*3830*/  PRMT R160, R176, 0x7770, RZ ;  /* 0x00007770b0a07816 */ /* 0x000fe200000000ff */
[----:B---3--:R-:W-:Y:S01]  /*3840*/  FFMA.FTZ R156, R9, UR7, -R164 ;  /* 0x00000007099c7c23 */ /* 0x008fe200080108a4 */
[----:B------:R-:W-:Y:S02]  /*3850*/  SHF.R.U32.HI R174, RZ, 0x8, R174 ;  /* 0x00000008ffae7819 */ /* 0x000fe400000116ae */
[----:B------:R-:W-:Y:S02]  /*3860*/  @!P3 FSEL R14, R14, -INF , !P4 ;  /* 0xff8000000e0eb808 */ /* 0x000fe40006000000 */
[----:B------:R-:W-:Y:S03]  /*3870*/  ISETP.LE.U32.AND P4, PT, R160, UR6, PT ;  /* 0x00000006a0007c0c */ /* 0x000fe6000bf83070 */
[----:B------:R-:W3:Y:S01]  /*3880*/  MUFU.EX2 R156, R156 ;  /* 0x0000009c009c7308 */ /* 0x000ee20000000800 */
[----:B------:R-:W-:Y:S01]  /*3890*/  PRMT R163, R176, 0x7773, RZ ;  /* 0x00007773b0a37816 */ /* 0x000fe200000000ff */
[----:B------:R-:W-:Y:S01]  /*38a0*/  FFMA.FTZ R177, R14, UR7, -R166 ;  /* 0x000000070eb17c23 */ /* 0x000fe200080108a6 */
[C---:B------:R-:W-:Y:S02]  /*38b0*/  PRMT R162, R176.reuse, 0x7772, RZ ;  /* 0x00007772b0a27816 */ /* 0x040fe400000000ff */
[C---:B------:R-:W-:Y:S02]  /*38c0*/  LOP3.LUT R160, R161.reuse, 0xff, RZ, 0xc0, !PT ;  /* 0x000000ffa1a07812 */ /* 0x040fe400078ec0ff */
[----:B------:R-:W-:Y:S03]  /*38d0*/  PRMT R167, R176, 0x7771, RZ ;  /* 0x00007771b0a77816 */ /* 0x000fe600000000ff */
[----:B------:R-:W3:Y:S01]  /*38e0*/  MUFU.EX2 R158, R158 ;  /* 0x0000009e009e7308 */ /* 0x000ee20000000800 */
[----:B------:R-:W-:Y:S01]  /*38f0*/  LOP3.LUT R174, R174, 0xffff, RZ, 0xc0, !PT ;  /* 0x0000ffffaeae7812 */ /* 0x000fe200078ec0ff */
[----:B-1----:R-:W-:Y:S01]  /*3900*/  FFMA.FTZ R159, R12, UR7, -R164 ;  /* 0x000000070c9f7c23 */ /* 0x002fe200080108a4 */
[----:B------:R-:W-:Y:S01]  /*3910*/  PRMT R176, R161, 0x7632, R176 ;  /* 0x00007632a1b07816 */ /* 0x000fe200000000b0 */
[----:B------:R-:W-:Y:S01]  /*3920*/  @!P4 FADD.FTZ R155, -R155, -RZ ;  /* 0x800000ff9b9bc221 */ /* 0x000fe20000010100 */
[----:B------:R-:W-:Y:S02]  /*3930*/  @!P3 FSEL R15, R15, -INF , !P2 ;  /* 0xff8000000f0fb808 */ /* 0x000fe40005000000 */
[----:B------:R-:W-:Y:S03]  /*3940*/  @!P3 FSEL R16, R16, -INF , !P0 ;  /* 0xff8000001010b808 */ /* 0x000fe60004000000 */
[----:B------:R-:W1:Y:S01]  /*3950*/  MUFU.EX2 R159, R159 ;  /* 0x0000009f009f7308 */ /* 0x000e620000000800 */
[----:B------:R-:W-:Y:S02]  /*3960*/  ISETP.LE.U32.AND P2, PT, R160, UR6, PT ;  /* 0x00000006a0007c0c */ /* 0x000fe4000bf43070 */
[----:B------:R-:W-:Y:S02]  /*3970*/  ISETP.LE.U32.AND P0, PT, R174, UR6, PT ;  /* 0x00000006ae007c0c */ /* 0x000fe4000bf03070 */
[----:B------:R-:W-:Y:S02]  /*3980*/  LOP3.LUT R176, R176, 0xff, RZ, 0xc0, !PT ;  /* 0x000000ffb0b07812 */ /* 0x000fe400078ec0ff */
[----:B------:R-:W-:Y:S03]  /*3990*/  SHF.R.U32.HI R174, RZ, 0x18, R161 ;  /* 0x00000018ffae7819 */ /* 0x000fe600000116a1 */
[----:B------:R3:W-:Y:S01]  /*39a0*/  MUFU.EX2 R160, R175 ;  /* 0x000000af00a07308 */ /* 0x0007e20000000800 */
[----:B------:R-:W-:Y:S02]  /*39b0*/  @!P3 FSEL R17, R17, -INF , !P6 ;  /* 0xff8000001111b808 */ /* 0x000fe40007000000 */
[----:B------:R-:W-:Y:S02]  /*39c0*/  @!P3 FSEL R18, R18, -INF , !P5 ;  /* 0xff8000001212b808 */ /* 0x000fe40006800000 */
[----:B------:R-:W-:Y:S01]  /*39d0*/  ISETP.LE.U32.AND P6, PT, R176, UR6, PT ;  /* 0x00000006b0007c0c */ /* 0x000fe2000bfc3070 */
[----:B------:R-:W-:Y:S01]  /*39e0*/  @!P2 FADD.FTZ R151, -R151, -RZ ;  /* 0x800000ff9797a221 */ /* 0x000fe20000010100 */
[----:B------:R-:W-:Y:S01]  /*39f0*/  ISETP.LE.U32.AND P5, PT, R174, UR6, PT ;  /* 0x00000006ae007c0c */ /* 0x000fe2000bfa3070 */
[----:B------:R-:W-:Y:S01]  /*3a00*/  @!P0 FADD.FTZ R152, -R152, -RZ ;  /* 0x800000ff98988221 */ /* 0x000fe20000010100 */
[----:B------:R-:W-:Y:S01]  /*3a10*/  @!P3 FSEL R19, R19, -INF , !P1 ;  /* 0xff8000001313b808 */ /* 0x000fe20004800000 */
[----:B------:R-:W-:Y:S01]  /*3a20*/  MUFU.EX2 R161, R177 ;  /* 0x000000b100a17308 */ /* 0x000fe20000000800 */
[----:B------:R-:W-:Y:S02]  /*3a30*/  ISETP.GT.U32.AND P1, PT, R167, UR6, PT ;  /* 0x00000006a7007c0c */ /* 0x000fe4000bf24070 */
[----:B------:R-:W-:Y:S02]  /*3a40*/  LOP3.LUT R167, R165, 0xff, RZ, 0xc0, !PT ;  /* 0x000000ffa5a77812 */ /* 0x000fe400078ec0ff */
[----:B------:R-:W-:Y:S01]  /*3a50*/  ISETP.GT.U32.AND P2, PT, R163, UR6, PT ;  /* 0x00000006a3007c0c */ /* 0x000fe2000bf44070 */
[----:B------:R-:W-:Y:S01]  /*3a60*/  FFMA.FTZ R163, R16, UR7, -R164 ;  /* 0x0000000710a37c23 */ /* 0x000fe200080108a4 */
[----:B------:R-:W-:Y:S01]  /*3a70*/  ISETP.GT.U32.AND P3, PT, R162, UR6, PT ;  /* 0x00000006a2007c0c */ /* 0x000fe2000bf64070 */
[----:B--2---:R-:W-:Y:S01]  /*3a80*/  @!P6 FADD.FTZ R154, -R154, -RZ ;  /* 0x800000ff9a9ae221 */ /* 0x004fe20000010100 */
[----:B------:R-:W-:Y:S01]  /*3a90*/  ISETP.LE.U32.AND P4, PT, R167, UR6, PT ;  /* 0x00000006a7007c0c */ /* 0x000fe2000bf83070 */
[----:B----4-:R-:W-:Y:S01]  /*3aa0*/  @!P5 FADD.FTZ R153, -R153, -RZ ;  /* 0x800000ff9999d221 */ /* 0x010fe20000010100 */
[----:B------:R-:W-:Y:S01]  /*3ab0*/  LOP3.LUT R167, R165, 0xffff, RZ, 0xc0, !PT ;  /* 0x0000ffffa5a77812 */ /* 0x000fe200078ec0ff */
[----:B---3--:R-:W-:Y:S01]  /*3ac0*/  FFMA.FTZ R175, R15, UR7, -R166 ;  /* 0x000000070faf7c23 */ /* 0x008fe200080108a6 */
[----:B------:R-:W-:Y:S01]  /*3ad0*/  ISETP.LE.U32.AND P0, PT, R173, UR6, PT ;  /* 0x00000006ad007c0c */ /* 0x000fe2000bf03070 */
[----:B------:R-:W-:Y:S01]  /*3ae0*/  FFMA.FTZ R164, R17, UR7, -R164 ;  /* 0x0000000711a47c23 */ /* 0x000fe200080108a4 */
[----:B------:R-:W-:Y:S01]  /*3af0*/  ISETP.GT.U32.AND P6, PT, R172, UR6, PT ;  /* 0x00000006ac007c0c */ /* 0x000fe2000bfc4070 */
[----:B------:R-:W2:Y:S01]  /*3b00*/  MUFU.EX2 R162, R175 ;  /* 0x000000af00a27308 */ /* 0x000ea20000000800 */
[----:B------:R-:W-:Y:S01]  /*3b10*/  F2FP.RELU.F16.F32.PACK_AB R173, R152, R151 ;  /* 0x0000009798ad723e */ /* 0x000fe200000008ff */
[----:B------:R-:W-:Y:S01]  /*3b20*/  @P1 FADD.FTZ R156, -R156, -RZ ;  /* 0x800000ff9c9c1221 */ /* 0x000fe20000010100 */
[----:B------:R-:W-:Y:S01]  /*3b30*/  SHF.R.U32.HI R167, RZ, 0x8, R167 ;  /* 0x00000008ffa77819 */ /* 0x000fe200000116a7 */
[----:B------:R-:W-:Y:S01]  /*3b40*/  @P3 FADD.FTZ R157, -R157, -RZ ;  /* 0x800000ff9d9d3221 */ /* 0x000fe20000010100 */
[----:B------:R-:W-:Y:S01]  /*3b50*/  ISETP.GT.U32.AND P5, PT, R168, UR6, PT ;  /* 0x00000006a8007c0c */ /* 0x000fe2000bfa4070 */
[----:B------:R-:W-:Y:S01]  /*3b60*/  STS [R208], R173 ;  /* 0x000000add0007388 */ /* 0x000fe20000000800 */
[----:B------:R-:W-:Y:S01]  /*3b70*/  PRMT R172, R165, 0x7632, R172 ;  /* 0x00007632a5ac7816 */ /* 0x000fe200000000ac */
[----:B------:R-:W-:Y:S01]  /*3b80*/  @P2 FADD.FTZ R158, -R158, -RZ ;  /* 0x800000ff9e9e2221 */ /* 0x000fe20000010100 */
[----:B------:R-:W-:Y:S01]  /*3b90*/  SHF.R.U32.HI R168, RZ, 0x18, R165 ;  /* 0x00000018ffa87819 */ /* 0x000fe200000116a5 */
[--C-:B------:R-:W-:Y:S01]  /*3ba0*/  FFMA.FTZ R165, R18, UR7, -R166.reuse ;  /* 0x0000000712a57c23 */ /* 0x100fe200080108a6 */
[----:B------:R-:W-:Y:S01]  /*3bb0*/  LOP3.LUT R167, R167, 0xffff, RZ, 0xc0, !PT ;  /* 0x0000ffffa7a77812 */ /* 0x000fe200078ec0ff */
[----:B------:R-:W-:Y:S01]  /*3bc0*/  FFMA.FTZ R166, R19, UR7, -R166 ;  /* 0x0000000713a67c23 */ /* 0x000fe200080108a6 */
[----:B------:R-:W-:Y:S01]  /*3bd0*/  LOP3.LUT R172, R172, 0xff, RZ, 0xc0, !PT ;  /* 0x000000ffacac7812 */ /* 0x000fe200078ec0ff */
[----:B------:R-:W3:Y:S01]  /*3be0*/  MUFU.EX2 R163, R163 ;  /* 0x000000a300a37308 */ /* 0x000ee20000000800 */
[----:B------:R-:W-:Y:S01]  /*3bf0*/  ISETP.LE.U32.AND P1, PT, R168, UR6, PT ;  /* 0x00000006a8007c0c */ /* 0x000fe2000bf23070 */
[----:B-1----:R-:W-:Y:S01]  /*3c00*/  @!P4 FADD.FTZ R159, -R159, -RZ ;  /* 0x800000ff9f9fc221 */ /* 0x002fe20000010100 */
[----:B------:R-:W-:Y:S02]  /*3c10*/  ISETP.LE.U32.AND P3, PT, R167, UR6, PT ;  /* 0x00000006a7007c0c */ /* 0x000fe4000bf63070 */
[----:B------:R-:W-:Y:S02]  /*3c20*/  ISETP.LE.U32.AND P2, PT, R172, UR6, PT ;  /* 0x00000006ac007c0c */ /* 0x000fe4000bf43070 */
[----:B------:R-:W-:Y:S03]  /*3c30*/  ISETP.GT.U32.AND P4, PT, R169, UR6, PT ;  /* 0x00000006a9007c0c */ /* 0x000fe6000bf84070 */
[----:B------:R-:W1:Y:S01]  /*3c40*/  MUFU.EX2 R168, R166 ;  /* 0x000000a600a87308 */ /* 0x000e620000000800 */
[----:B------:R-:W-:Y:S01]  /*3c50*/  F2FP.RELU.F16.F32.PACK_AB R167, R153, R154 ;  /* 0x0000009a99a7723e */ /* 0x000fe200000008ff */
[----:B------:R-:W4:Y:S01]  /*3c60*/  LDG.E R169, desc[UR20][R170.64] ;  /* 0x00000014aaa97981 */ /* 0x000f22000c1e1900 */
[----:B------:R-:W-:Y:S02]  /*3c70*/  F2FP.RELU.F16.F32.PACK_AB R174, R156, R155 ;  /* 0x0000009b9cae723e */ /* 0x000fe400000008ff */
[----:B------:R-:W-:Y:S01]  /*3c80*/  F2FP.RELU.F16.F32.PACK_AB R172, R158, R157 ;  /* 0x0000009d9eac723e */ /* 0x000fe200000008ff */
[----:B--2---:R-:W-:Y:S02]  /*3c90*/  @!P1 FADD.FTZ R162, -R162, -RZ ;  /* 0x800000ffa2a29221 */ /* 0x004fe40000010100 */
[----:B------:R2:W-:Y:S02]  /*3ca0*/  STS [R208+0x400], R167 ;  /* 0x000400a7d0007388 */ /* 0x0005e40000000800 */
[----:B------:R-:W2:Y:S01]  /*3cb0*/  MUFU.EX2 R164, R164 ;  /* 0x000000a400a47308 */ /* 0x000ea20000000800 */
[----:B------:R-:W-:Y:S01]  /*3cc0*/  @!P3 FADD.FTZ R160, -R160, -RZ ;  /* 0x800000ffa0a0b221 */ /* 0x000fe20000010100 */
[----:B------:R-:W-:Y:S01]  /*3cd0*/  @!P2 FADD.FTZ R161, -R161, -RZ ;  /* 0x800000ffa1a1a221 */ /* 0x000fe20000010100 */
[----:B---3--:R-:W-:Y:S01]  /*3ce0*/  @!P0 FADD.FTZ R163, -R163, -RZ ;  /* 0x800000ffa3a38221 */ /* 0x008fe20000010100 */
[----:B------:R-:W-:Y:S01]  /*3cf0*/  STS [R221], R174 ;  /* 0x000000aedd007388 */ /* 0x000fe20000000800 */
[----:B------:R-:W-:Y:S02]  /*3d00*/  FSETP.GE.FTZ.AND P1, PT, R152, RZ, PT ;  /* 0x000000ff9800720b */ /* 0x000fe40003f36000 */
[----:B------:R-:W-:Y:S03]  /*3d10*/  F2FP.RELU.F16.F32.PACK_AB R179, R160, R159 ;  /* 0x0000009fa0b3723e */ /* 0x000fe600000008ff */
[----:B------:R-:W3:Y:S01]  /*3d20*/  MUFU.EX2 R165, R165 ;  /* 0x000000a500a57308 */ /* 0x000ee20000000800 */
[----:B-1----:R-:W-:Y:S01]  /*3d30*/  @P4 FADD.FTZ R168, -R168, -RZ ;  /* 0x800000ffa8a84221 */ /* 0x002fe20000010100 */
[----:B------:R-:W-:Y:S01]  /*3d40*/  F2FP.RELU.F16.F32.PACK_AB R177, R162, R161 ;  /* 0x000000a1a2b1723e */ /* 0x000fe200000008ff */
[----:B------:R-:W-:Y:S01]  /*3d50*/  STS [R221+0x400], R172 ;  /* 0x000400acdd007388 */ /* 0x000fe20000000800 */
[----:B------:R-:W-:Y:S01]  /*3d60*/  IMAD.IADD R166, R234, 0x1, R223 ;  /* 0x00000001eaa67824 */ /* 0x000fe200078e02df */
[----:B------:R-:W-:Y:S04]  /*3d70*/  FSETP.GE.FTZ.AND P2, PT, R151, RZ, PT ;  /* 0x000000ff9700720b */ /* 0x000fe80003f56000 */
[----:B------:R-:W-:Y:S01]  /*3d80*/  STS [R234], R179 ;  /* 0x000000b3ea007388 */ /* 0x000fe20000000800 */
[----:B------:R-:W-:Y:S01]  /*3d90*/  FSETP.GE.FTZ.AND P0, PT, R155, RZ, PT ;  /* 0x000000ff9b00720b */ /* 0x000fe20003f16000 */
[----:B--2---:R-:W-:Y:S01]  /*3da0*/  @P6 FADD.FTZ R164, -R164, -RZ ;  /* 0x800000ffa4a46221 */ /* 0x004fe20000010100 */
[----:B------:R-:W-:Y:S03]  /*3db0*/  FSETP.GE.FTZ.AND P4, PT, R154, RZ, PT ;  /* 0x000000ff9a00720b */ /* 0x000fe60003f96000 */
[----:B------:R-:W-:Y:S01]  /*3dc0*/  STS [R234+0x400], R177 ;  /* 0x000400b1ea007388 */ /* 0x000fe20000000800 */
[----:B------:R-:W-:Y:S02]  /*3dd0*/  FSETP.GE.FTZ.AND P3, PT, R153, RZ, PT ;  /* 0x000000ff9900720b */ /* 0x000fe40003f76000 */
[----:B------:R-:W-:Y:S03]  /*3de0*/  F2FP.RELU.F16.F32.PACK_AB R175, R164, R163 ;  /* 0x000000a3a4af723e */ /* 0x000fe600000008ff */
[----:B------:R4:W2:Y:S01]  /*3df0*/  LDG.E R167, desc[UR20][R170.64+0x20] ;  /* 0x00002014aaa77981 */ /* 0x0008a2000c1e1900 */
[----:B---3--:R-:W-:Y:S05]  /*3e00*/  @P5 FADD.FTZ R165, -R165, -RZ ;  /* 0x800000ffa5a55221 */ /* 0x008fea0000010100 */
[----:B------:R-:W-:Y:S01]  /*3e10*/  STS [R166], R175 ;  /* 0x000000afa6007388 */ /* 0x000fe20000000800 */
[----:B------:R-:W-:Y:S05]  /*3e20*/  F2FP.RELU.F16.F32.PACK_AB R173, R168, R165 ;  /* 0x000000a5a8ad723e */ /* 0x000fea00000008ff */
[----:B------:R-:W-:Y:S06]  /*3e30*/  STS [R166+0x400], R173 ;  /* 0x000400ada6007388 */ /* 0x000fec0000000800 */
[----:B------:R-:W-:Y:S06]  /*3e40*/  LDSM.16.M88.4 R68, [R199+0xc000] ;  /* 0x00c00000c744783b */ /* 0x000fec0000000200 */
[----:B------:R-:W1:Y:S06]  /*3e50*/  LDSM.16.M88.4 R72, [R197+0x6000] ;  /* 0x00600000c548783b */ /* 0x000e6c0000000200 */
[----:B------:R-:W3:Y:S06]  /*3e60*/  LDSM.16.M88.4 R76, [R197+0x6800] ;  /* 0x00680000c54c783b */ /* 0x000eec0000000200 */
[----:B------:R-:W-:Y:S06]  /*3e70*/  LDSM.16.M88.4 R80, [R186+0xc000] ;  /* 0x00c00000ba50783b */ /* 0x000fec0000000200 */
[----:B------:R-:W3:Y:S06]  /*3e80*/  LDSM.16.M88.4 R84, [R195+0x6000] ;  /* 0x00600000c354783b */ /* 0x000eec0000000200 */
[----:B------:R-:W3:Y:S06]  /*3e90*/  LDSM.16.M88.4 R88, [R195+0x6800] ;  /* 0x00680000c358783b */ /* 0x000eec0000000200 */
[----:B------:R-:W-:Y:S06]  /*3ea0*/  LDSM.16.M88.4 R92, [R185+0xc000] ;  /* 0x00c00000b95c783b */ /* 0x000fec0000000200 */
[----:B------:R-:W3:Y:S01]  /*3eb0*/  LDSM.16.M88.4 R96, [R193+0x6000] ;  /* 0x00600000c160783b */ /* 0x000ee20000000200 */
[C---:B-1----:R-:W-:Y:S08]  /*3ec0*/  HMMA.16816.F32 R4, R68.reuse, R72, RZ ;  /* 0x000000484404723c */ /* 0x042ff000000018ff */
[C---:B------:R-:W-:Y:S01]  /*3ed0*/  HMMA.16816.F32 R8, R68.reuse, R74, RZ ;  /* 0x0000004a4408723c */ /* 0x040fe200000018ff */
[----:B------:R-:W-:Y:S07]  /*3ee0*/  LDSM.16.M88.4 R72, [R184+0xc000] ;  /* 0x00c00000b848783b */ /* 0x000fee0000000200 */
[C---:B---3--:R-:W-:Y:S08]  /*3ef0*/  HMMA.16816.F32 R12, R68.reuse, R76, RZ ;  /* 0x0000004c440c723c */ /* 0x048ff000000018ff */
[----:B------:R-:W-:Y:S01]  /*3f00*/  HMMA.16816.F32 R16, R68, R78, RZ ;  /* 0x0000004e4410723c */ /* 0x000fe200000018ff */
[----:B------:R-:W1:Y:S06]  /*3f10*/  LDSM.16.M88.4 R68, [R193+0x6800] ;  /* 0x00680000c144783b */ /* 0x000e6c0000000200 */
[----:B------:R-:W3:Y:S01]  /*3f20*/  LDSM.16.M88.4 R76, [R192+0x6000] ;  /* 0x00600000c04c783b */ /* 0x000ee20000000200 */
[C---:B------:R-:W-:Y:S08]  /*3f30*/  HMMA.16816.F32 R4, R80.reuse, R84, R4 ;  /* 0x000000545004723c */ /* 0x040ff00000001804 */
[C---:B------:R-:W-:Y:S01]  /*3f40*/  HMMA.16816.F32 R8, R80.reuse, R86, R8 ;  /* 0x000000565008723c */ /* 0x040fe20000001808 */
[----:B------:R-:W-:Y:S07]  /*3f50*/  LDSM.16.M88.4 R84, [R199+0xe000] ;  /* 0x00e00000c754783b */ /* 0x000fee0000000200 */
[C---:B------:R-:W-:Y:S08]  /*3f60*/  HMMA.16816.F32 R12, R80.reuse, R88, R12 ;  /* 0x00000058500c723c */ /* 0x040ff0000000180c */
[----:B------:R-:W-:Y:S01]  /*3f70*/  HMMA.16816.F32 R16, R80, R90, R16 ;  /* 0x0000005a5010723c */ /* 0x000fe20000001810 */
[----:B------:R-:W3:Y:S06]  /*3f80*/  LDSM.16.M88.4 R80, [R192+0x6800] ;  /* 0x00680000c050783b */ /* 0x000eec0000000200 */
        /* <DEDUP_REMOVED lines=8> */
[C---:B---3--:R-:W-:Y:S08]  /*4010*/  HMMA.16816.F32 R4, R72.reuse, R76, R4 ;  /* 0x0000004c4804723c */ /* 0x048ff00000001804 */
        /* <DEDUP_REMOVED lines=16> */
[C---:B---3--:R-:W-:Y:S08]  /*4120*/  HMMA.16816.F32 R12, R92.reuse, R72, R12 ;  /* 0x000000485c0c723c */ /* 0x048ff0000000180c */
[----:B------:R-:W-:Y:S01]  /*4130*/  HMMA.16816.F32 R16, R92, R74, R16 ;  /* 0x0000004a5c10723c */ /* 0x000fe20000001810 */
[----:B------:R-:W3:Y:S06]  /*4140*/  LDSM.16.M88.4 R72, [R192+0x8800] ;  /* 0x00880000c048783b */ /* 0x000eec0000000200 */
[----:B------:R-:W2:Y:S01]  /*4150*/  LDSM.16.M88.4 R92, [R199+0x10000] ;  /* 0x01000000c75c783b */ /* 0x000ea20000000200 */
        /* <DEDUP_REMOVED lines=10> */
[C---:B---3--:R-:W-:Y:S08]  /*4200*/  HMMA.16816.F32 R12, R84.reuse, R72, R12 ;  /* 0x00000048540c723c */ /* 0x048ff0000000180c */
[----:B------:R-:W-:Y:S01]  /*4210*/  HMMA.16816.F32 R16, R84, R74, R16 ;  /* 0x0000004a5410723c */ /* 0x000fe20000001810 */
[----:B------:R-:W3:Y:S06]  /*4220*/  LDSM.16.M88.4 R72, [R195+0xa800] ;  /* 0x00a80000c348783b */ /* 0x000eec0000000200 */
[----:B------:R-:W4:Y:S01]  /*4230*/  LDSM.16.M88.4 R84, [R185+0x10000] ;  /* 0x01000000b954783b */ /* 0x000f220000000200 */
        /* <DEDUP_REMOVED lines=8> */
[C---:B------:R-:W-:Y:S08]  /*42c0*/  HMMA.16816.F32 R8, R76.reuse, R82, R8 ;  /* 0x000000524c08723c */ /* 0x040ff00000001808 */
[C---:B---3--:R-:W-:Y:S08]  /*42d0*/  HMMA.16816.F32 R12, R76.reuse, R72, R12 ;  /* 0x000000484c0c723c */ /* 0x048ff0000000180c */
[----:B------:R-:W-:Y:S01]  /*42e0*/  HMMA.16816.F32 R16, R76, R74, R16 ;  /* 0x0000004a4c10723c */ /* 0x000fe20000001810 */
[----:B------:R-:W3:Y:S07]  /*42f0*/  LDSM.16.M88.4 R72, [R192+0xa800] ;  /* 0x00a80000c048783b */ /* 0x000eee0000000200 */
[C---:B----4-:R-:W-:Y:S08]  /*4300*/  HMMA.16816.F32 R4, R84.reuse, R88, R4 ;  /* 0x000000585404723c */ /* 0x050ff00000001804 */
[C---:B------:R-:W-:Y:S08]  /*4310*/  HMMA.16816.F32 R8, R84.reuse, R90, R8 ;  /* 0x0000005a5408723c */ /* 0x040ff00000001808 */
[C---:B-1----:R-:W-:Y:S08]  /*4320*/  HMMA.16816.F32 R12, R84.reuse, R68, R12 ;  /* 0x00000044540c723c */ /* 0x042ff0000000180c */
[----:B------:R-:W-:Y:S08]  /*4330*/  HMMA.16816.F32 R16, R84, R70, R16 ;  /* 0x000000465410723c */ /* 0x000ff00000001810 */
[C---:B--2---:R-:W-:Y:S08]  /*4340*/  HMMA.16816.F32 R4, R92.reuse, R96, R4 ;  /* 0x000000605c04723c */ /* 0x044ff00000001804 */
[C---:B------:R-:W-:Y:S08]  /*4350*/  HMMA.16816.F32 R8, R92.reuse, R98, R8 ;  /* 0x000000625c08723c */ /* 0x040ff00000001808 */
[C---:B---3--:R-:W-:Y:S03]  /*4360*/  HMMA.16816.F32 R12, R92.reuse, R72, R12 ;  /* 0x000000485c0c723c */ /* 0x048fe6000000180c */
[C---:B------:R-:W-:Y:S01]  /*4370*/  FADD.FTZ R170, -R169.reuse, R5 ;  /* 0x00000005a9aa7221 */ /* 0x040fe20000010100 */
[C---:B------:R-:W-:Y:S04]  /*4380*/  FADD.FTZ R174, -R169.reuse, R4 ;  /* 0x00000004a9ae7221 */ /* 0x040fe80000010100 */
[-C--:B------:R-:W-:Y:S01]  /*4390*/  FSEL R171, R170, R169.reuse, P1 ;  /* 0x000000a9aaab7208 */ /* 0x080fe20000800000 */
[----:B------:R-:W-:Y:S03]  /*43a0*/  HMMA.16816.F32 R16, R92, R74, R16 ;  /* 0x0000004a5c10723c */ /* 0x000fe60000001810 */
[----:B------:R-:W-:Y:S01]  /*43b0*/  FSEL R174, R174, R169, P2 ;  /* 0x000000a9aeae7208 */ /* 0x000fe20001000000 */
[----:B------:R-:W-:Y:S01]  /*43c0*/  FADD.FTZ R172, -R169, R8 ;  /* 0x00000008a9ac7221 */ /* 0x000fe20000010100 */
[----:B------:R-:W-:Y:S01]  /*43d0*/  FSETP.GE.FTZ.AND P2, PT, R159, RZ, PT ;  /* 0x000000ff9f00720b */ /* 0x000fe20003f56000 */
[C---:B------:R-:W-:Y:S01]  /*43e0*/  FADD.FTZ R170, -R169.reuse, R9 ;  /* 0x00000009a9aa7221 */ /* 0x040fe20000010100 */
[----:B------:R-:W-:Y:S01]  /*43f0*/  FSETP.GE.FTZ.AND P1, PT, R160, RZ, PT ;  /* 0x000000ffa000720b */ /* 0x000fe20003f36000 */
[----:B------:R-:W-:Y:S01]  /*4400*/  FMUL.FTZ R171, R152, R171 ;  /* 0x000000ab98ab7220 */ /* 0x000fe20000410000 */
[-C--:B------:R-:W-:Y:S01]  /*4410*/  FSEL R172, R172, R169.reuse, P0 ;  /* 0x000000a9acac7208 */ /* 0x080fe20000000000 */
[----:B------:R-:W-:Y:S01]  /*4420*/  FADD.FTZ R152, -R169, R12 ;  /* 0x0000000ca9987221 */ /* 0x000fe20000010100 */
[----:B------:R-:W-:Y:S01]  /*4430*/  FSETP.GE.FTZ.AND P0, PT, R156, RZ, PT ;  /* 0x000000ff9c00720b */ /* 0x000fe20003f16000 */
[----:B------:R-:W-:Y:S02]  /*4440*/  FMUL.FTZ R174, R151, R174 ;  /* 0x000000ae97ae7220 */ /* 0x000fe40000410000 */
[----:B------:R-:W-:Y:S01]  /*4450*/  FMUL.FTZ R172, R155, R172 ;  /* 0x000000ac9bac7220 */ /* 0x000fe20000410000 */
[-C--:B------:R-:W-:Y:S01]  /*4460*/  FSEL R151, R170, R169.reuse, P0 ;  /* 0x000000a9aa977208 */ /* 0x080fe20000000000 */
[----:B------:R-:W-:Y:S01]  /*4470*/  FADD.FTZ R170, -R169, R13 ;  /* 0x0000000da9aa7221 */ /* 0x000fe20000010100 */
[----:B------:R-:W-:Y:S02]  /*4480*/  FSETP.GE.FTZ.AND P0, PT, R164, RZ, PT ;  /* 0x000000ffa400720b */ /* 0x000fe40003f16000 */
[----:B------:R-:W-:Y:S01]  /*4490*/  FSEL R152, R152, R169, P2 ;  /* 0x000000a998987208 */ /* 0x000fe20001000000 */
[----:B------:R-:W-:Y:S01]  /*44a0*/  FMUL.FTZ R151, R156, R151 ;  /* 0x000000979c977220 */ /* 0x000fe20000410000 */
[----:B------:R-:W-:Y:S01]  /*44b0*/  ISETP.GT.AND P2, PT, R231, R216, PT ;  /* 0x000000d8e700720c */ /* 0x000fe20003f44270 */
[----:B------:R-:W-:Y:S01]  /*44c0*/  FADD.FTZ R156, -R169, R16 ;  /* 0x00000010a99c7221 */ /* 0x000fe20000010100 */
[----:B------:R-:W-:Y:S01]  /*44d0*/  FSEL R155, R170, R169, P1 ;  /* 0x000000a9aa9b7208 */ /* 0x000fe20000800000 */
[----:B------:R-:W-:Y:S01]  /*44e0*/  FMUL.FTZ R152, R159, R152 ;  /* 0x000000989f987220 */ /* 0x000fe20000410000 */
[----:B------:R-:W-:Y:S02]  /*44f0*/  FSETP.GE.FTZ.AND P1, PT, R163, RZ, PT ;  /* 0x000000ffa300720b */ /* 0x000fe40003f36000 */
[----:B------:R-:W-:Y:S01]  /*4500*/  F2FP.F16.F32.PACK_AB R171, R171, R174 ;  /* 0x000000aeabab723e */ /* 0x000fe200000000ff */
[----:B------:R-:W-:Y:S01]  /*4510*/  FMUL.FTZ R155, R160, R155 ;  /* 0x0000009ba09b7220 */ /* 0x000fe20000410000 */
[----:B------:R-:W-:Y:S01]  /*4520*/  FSEL R156, R156, R169, P1 ;  /* 0x000000a99c9c7208 */ /* 0x000fe20000800000 */
[----:B------:R-:W-:Y:S01]  /*4530*/  @P0 FADD.FTZ R169, -R169, R17 ;  /* 0x00000011a9a90221 */ /* 0x000fe20000010100 */
[----:B------:R-:W-:Y:S01]  /*4540*/  F2FP.F16.F32.PACK_AB R172, R151, R172 ;  /* 0x000000ac97ac723e */ /* 0x000fe200000000ff */
[----:B------:R-:W-:Y:S01]  /*4550*/  FADD.FTZ R160, -R167, R7 ;  /* 0x00000007a7a07221 */ /* 0x000fe20000010100 */
[----:B------:R-:W-:Y:S01]  /*4560*/  F2FP.F16.F32.PACK_AB R155, R155, R152 ;  /* 0x000000989b9b723e */ /* 0x000fe200000000ff */
[----:B------:R-:W-:Y:S01]  /*4570*/  FMUL.FTZ R156, R163, R156 ;  /* 0x0000009ca39c7220 */ /* 0x000fe20000410000 */
[----:B------:R-:W-:Y:S01]  /*4580*/  FMUL.FTZ R169, R164, R169 ;  /* 0x000000a9a4a97220 */ /* 0x000fe20000410000 */
[----:B------:R-:W-:Y:S01]  /*4590*/  FADD.FTZ R152, -R167, R6 ;  /* 0x00000006a7987221 */ /* 0x000fe20000010100 */
[----:B------:R-:W-:Y:S06]  /*45a0*/  @!P2 BRA `(.L_x_873) ;  /* 0x000000000068a947 */ /* 0x000fec0003800000 */
[----:B------:R-:W1:Y:S01]  /*45b0*/  LDC R5, c[0x0][0x3b0] ;  /* 0x0000ec00ff057b82 */ /* 0x000e620000000800 */
[----:B------:R-:W-:Y:S02]  /*45c0*/  IADD3 R8, P0, PT, RZ, -UR24, RZ ;  /* 0x80000018ff087c10 */ /* 0x000fe4000ff1e0ff */
[----:B------:R-:W-:Y:S04]  /*45d0*/  LOP3.LUT R6, R231, 0x1, RZ, 0xc0, !PT ;  /* 0x00000001e7067812 */ /* 0x000fe800078ec0ff */
[----:B------:R-:W-:Y:S01]  /*45e0*/  ISETP.NE.U32.AND P1, PT, R6, 0x1, PT ;  /* 0x000000010600780c */ /* 0x000fe20003f25070 */
[----:B------:R-:W2:Y:S01]  /*45f0*/  LDC R4, c[0x0][0x3b4] ;  /* 0x0000ed00ff047b82 */ /* 0x000ea20000000800 */
[----:B------:R-:W-:Y:S02]  /*4600*/  IMAD.MOV.U32 R6, RZ, RZ, -0x6000 ;  /* 0xffffa000ff067424 */ /* 0x000fe400078e00ff */
[----:B-1----:R-:W-:Y:S04]  /*4610*/  IMAD.SHL.U32 R7, R5, 0x40, RZ ;  /* 0x0000004005077824 */ /* 0x002fe800078e00ff */
[----:B------:R-:W-:Y:S05]  /*4620*/  IMAD.X R7, RZ, RZ, ~R7, P0 ;  /* 0x000000ffff077224 */ /* 0x000fea00000e0e07 */
[----:B------:R-:W-:Y:S04]  /*4630*/  SHF.R.S64 R9, R8, 0x1f, R7 ;  /* 0x0000001f08097819 */ /* 0x000fe80000001007 */
[----:B------:R-:W-:Y:S02]  /*4640*/  IADD3 R242, P0, PT, R242, R9, RZ ;  /* 0x00000009f2f27210 */ /* 0x000fe40007f1e0ff */
[----:B------:R-:W-:Y:S02]  /*4650*/  SEL R9, R6, 0x6000, !P1 ;  /* 0x0000600006097807 */ /* 0x000fe40004800000 */
[----:B------:R-:W-:Y:S02]  /*4660*/  LEA.HI.X.SX32 R243, R7, R243, 0x1, P0 ;  /* 0x000000f307f37211 */ /* 0x000fe400000f0eff */
[C---:B------:R-:W-:Y:S01]  /*4670*/  LEA R6, P0, R5.reuse, R242, 0x6 ;  /* 0x000000f205067211 */ /* 0x040fe200078030ff */
[--C-:B------:R-:W-:Y:S02]  /*4680*/  IMAD.IADD R228, R228, 0x1, R9.reuse ;  /* 0x00000001e4e47824 */ /* 0x100fe400078e0209 */
[----:B------:R-:W-:Y:S01]  /*4690*/  IMAD.IADD R188, R188, 0x1, R9 ;  /* 0x00000001bcbc7824 */ /* 0x000fe200078e0209 */
[----:B--2---:R-:W-:Y:S02]  /*46a0*/  LEA.HI.X R7, R5, R243, R4, 0x6, P0 ;  /* 0x000000f305077211 */ /* 0x004fe400000f3404 */
        /* <DEDUP_REMOVED lines=9> */
[----:B------:R-:W0:Y:S02]  /*4740*/  LDGDEPBAR ;  /* 0x00000000000079af */ /* 0x000e240000000000 */
.L_x_873:
[----:B------:R-:W-:Y:S01]  /*4750*/  FADD.FTZ R10, -R167, R10 ;  /* 0x0000000aa70a7221 */ /* 0x000fe20000010100 */
[----:B------:R-:W-:Y:S01]  /*4760*/  FSETP.GE.FTZ.AND P0, PT, R157, RZ, PT ;  /* 0x000000ff9d00720b */ /* 0x000fe20003f16000 */
[C---:B------:R-:W-:Y:S01]  /*4770*/  FADD.FTZ R4, -R167.reuse, R11 ;  /* 0x0000000ba7047221 */ /* 0x040fe20000010100 */
[-C--:B------:R-:W-:Y:S01]  /*4780*/  FSEL R5, R152, R167.reuse, P4 ;  /* 0x000000a798057208 */ /* 0x080fe20002000000 */
[C---:B-1----:R-:W-:Y:S01]  /*4790*/  FADD.FTZ R6, -R167.reuse, R15 ;  /* 0x0000000fa7067221 */ /* 0x042fe20000010100 */
        /* <DEDUP_REMOVED lines=111> */
[----:B------:R-:W-:Y:S01]  /*4e90*/  IADD3 R4, P0, PT, RZ, -UR25, RZ ;  /* 0x80000019ff047c10 */ /* 0x000fe2000ff1e0ff */
[----:B------:R-:W-:Y:S04]  /*4ea0*/  IMAD.U32 R6, RZ, RZ, UR27 ;  /* 0x0000001bff067e24 */ /* 0x000fe8000f8e00ff */
[----:B------:R-:W-:Y:S05]  /*4eb0*/  IMAD.X R7, RZ, RZ, ~UR10, P0 ;  /* 0x8000000aff077e24 */ /* 0x000fea00080e06ff */
[----:B------:R-:W-:Y:S01]  /*4ec0*/  SHF.R.S64 R5, R4, 0x1f, R7 ;  /* 0x0000001f04057819 */ /* 0x000fe20000001007 */
[----:B------:R-:W-:Y:S03]  /*4ed0*/  IMAD.U32 R4, RZ, RZ, UR16 ;  /* 0x00000010ff047e24 */ /* 0x000fe6000f8e00ff */
[----:B------:R-:W-:Y:S01]  /*4ee0*/  IADD3 R240, P0, PT, R240, R5, RZ ;  /* 0x00000005f0f07210 */ /* 0x000fe20007f1e0ff */
[----:B------:R-:W-:Y:S03]  /*4ef0*/  IMAD.U32 R5, RZ, RZ, UR16 ;  /* 0x00000010ff057e24 */ /* 0x000fe6000f8e00ff */
[----:B------:R-:W-:Y:S02]  /*4f00*/  LEA.HI.X.SX32 R241, R7, R241, 0x1, P0 ;  /* 0x000000f107f17211 */ /* 0x000fe400000f0eff */
[----:B------:R-:W-:Y:S03]  /*4f10*/  LEA R8, P0, R5, R240, 0x1 ;  /* 0x000000f005087211 */ /* 0x000fe600078008ff */
        /* <DEDUP_REMOVED lines=11> */
.L_x_874:
        /* <DEDUP_REMOVED lines=98> */
[C---:B------:R-:W-:Y:S04]  /*55f0*/  IMAD.WIDE R174, R219.reuse, -0xc0, R166 ;  /* 0xffffff40dbae7825 */ /* 0x040fe800078e02a6 */
[-C--:B------:R-:W-:Y:S03]  /*5600*/  HMMA.16816.F32 R92, R160, R154.reuse, R92 ;  /* 0x0000009aa05c723c */ /* 0x080fe6000000185c */
[C---:B------:R-:W-:Y:S04]  /*5610*/  LEA R152, P0, R219.reuse, R174, 0x5 ;  /* 0x000000aedb987211 */ /* 0x040fe800078028ff */
[C---:B------:R-:W-:Y:S01]  /*5620*/  LEA.HI.X.SX32 R153, R219.reuse, R175, 0x5, P0 ;  /* 0x000000afdb997211 */ /* 0x040fe200000f2eff */
[----:B------:R-:W-:Y:S04]  /*5630*/  HMMA.16816.F32 R96, R148, R154, R96 ;  /* 0x0000009a9460723c */ /* 0x000fe80000001860 */
[----:B------:R-:W-:Y:S01]  /*5640*/  @P2 IMAD.WIDE.U32 R154, R202, 0x4, R244 ;  /* 0x00000004ca9a2825 */ /* 0x000fe200078e00f4 */
[C---:B------:R-:W-:Y:S04]  /*5650*/  LEA R162, P0, R219.reuse, R152, 0x5 ;  /* 0x00000098dba27211 */ /* 0x040fe800078028ff */
[----:B------:R-:W5:Y:S01]  /*5660*/  @P2 LDG.E R227, desc[UR20][R154.64+-0x100] ;  /* 0xffff00149ae32981 */ /* 0x000f62000c1e1900 */
[C---:B------:R-:W-:Y:S02]  /*5670*/  LEA.HI.X.SX32 R163, R219.reuse, R153, 0x5, P0 ;  /* 0x00000099dba37211 */ /* 0x040fe400000f2eff */
[C---:B------:R-:W-:Y:S01]  /*5680*/  LEA R160, P0, R219.reuse, R162, 0x5 ;  /* 0x000000a2dba07211 */ /* 0x040fe200078028ff */
[----:B------:R1:W5:Y:S03]  /*5690*/  @P2 LDG.E R226, desc[UR20][R154.64+-0xe0] ;  /* 0xffff20149ae22981 */ /* 0x000366000c1e1900 */
[C---:B------:R-:W-:Y:S01]  /*56a0*/  LEA.HI.X.SX32 R161, R219.reuse, R163, 0x5, P0 ;  /* 0x000000a3dba17211 */ /* 0x040fe200000f2eff */
[----:B------:R-:W-:Y:S01]  /*56b0*/  REDG.E.ADD.F32.FTZ.RN.STRONG.GPU desc[UR20][R238.64], R4 ;  /* 0x00000004ee0079a6 */ /* 0x000fe2000c12f314 */
[C---:B------:R-:W-:Y:S03]  /*56c0*/  LEA R148, P0, R219.reuse, R160, 0x5 ;  /* 0x000000a0db947211 */ /* 0x040fe600078028ff */
[----:B------:R2:W-:Y:S01]  /*56d0*/  REDG.E.ADD.F32.FTZ.RN.STRONG.GPU desc[UR20][R168.64], R5 ;  /* 0x00000005a80079a6 */ /* 0x0005e2000c12f314 */
[C---:B------:R-:W-:Y:S02]  /*56e0*/  LEA.HI.X.SX32 R149, R219.reuse, R161, 0x5, P0 ;  /* 0x000000a1db957211 */ /* 0x040fe400000f2eff */
[C---:B------:R-:W-:Y:S01]  /*56f0*/  LEA R150, P0, R219.reuse, R148, 0x5 ;  /* 0x00000094db967211 */ /* 0x040fe200078028ff */
[----:B------:R3:W-:Y:S03]  /*5700*/  REDG.E.ADD.F32.FTZ.RN.STRONG.GPU desc[UR20][R170.64], R6 ;  /* 0x00000006aa0079a6 */ /* 0x0007e6000c12f314 */
[C---:B------:R-:W-:Y:S01]  /*5710*/  LEA.HI.X.SX32 R151, R219.reuse, R149, 0x5, P0 ;  /* 0x00000095db977211 */ /* 0x040fe200000f2eff */
        /* <DEDUP_REMOVED lines=8> */
[----:B------:R2:W-:Y:S04]  /*57a0*/  REDG.E.ADD.F32.FTZ.RN.STRONG.GPU desc[UR20][R238.64+0x80], R16 ;  /* 0x00008010ee0079a6 */ /* 0x0005e8000c12f314 */
        /* <DEDUP_REMOVED lines=8> */
[C---:B------:R-:W-:Y:S03]  /*5830*/  LEA R6, P0, R219.reuse, R170, 0x5 ;  /* 0x000000aadb067211 */ /* 0x040fe600078028ff */
[----:B------:R3:W-:Y:S01]  /*5840*/  REDG.E.ADD.F32.FTZ.RN.STRONG.GPU desc[UR20][R158.64+0x80], R13 ;  /* 0x0000800d9e0079a6 */ /* 0x0007e2000c12f314 */
[C---:B----4-:R-:W-:Y:S02]  /*5850*/  LEA.HI.X.SX32 R7, R219.reuse, R171, 0x5, P0 ;  /* 0x000000abdb077211 */ /* 0x050fe400000f2eff */
[C---:B------:R-:W-:Y:S01]  /*5860*/  LEA R176, P0, R219.reuse, R6, 0x5 ;  /* 0x00000006dbb07211 */ /* 0x040fe200078028ff */
[----:B------:R4:W-:Y:S03]  /*5870*/  REDG.E.ADD.F32.FTZ.RN.STRONG.GPU desc[UR20][R164.64+0x80], R14 ;  /* 0x0000800ea40079a6 */ /* 0x0009e6000c12f314 */
        /* <DEDUP_REMOVED lines=12> */
[C---:B-1----:R-:W-:Y:S03]  /*5940*/  LEA R248, P0, R219.reuse, R8, 0x5 ;  /* 0x00000008dbf87211 */ /* 0x042fe600078028ff */
[----:B------:R-:W-:Y:S01]  /*5950*/  REDG.E.ADD.F32.FTZ.RN.STRONG.GPU desc[UR20][R148.64+0x100], R73 ;  /* 0x00010049940079a6 */ /* 0x000fe2000c12f314 */
[C---:B------:R-:W-:Y:S03]  /*5960*/  LEA.HI.X.SX32 R249, R219.reuse, R9, 0x5, P0 ;  /* 0x00000009dbf97211 */ /* 0x040fe600000f2eff */
        /* <DEDUP_REMOVED lines=19> */
[C---:B---3--:R-:W-:Y:S03]  /*5aa0*/  IMAD.WIDE R18, R219.reuse, -0xc0, R180 ;  /* 0xffffff40db127825 */ /* 0x048fe600078e02b4 */
        /* <DEDUP_REMOVED lines=11> */
[----:B------:R-:W-:Y:S01]  /*5b60*/  LDSM.16.MT88.4 R4, [R191+-0x2000] ;  /* 0xffe00000bf04783b */ /* 0x000fe20000004200 */
[C---:B----4-:R-:W-:Y:S03]  /*5b70*/  LEA R164, P0, R219.reuse, R158, 0x5 ;  /* 0x0000009edba47211 */ /* 0x050fe600078028ff */
[----:B------:R-:W2:Y:S01]  /*5b80*/  LDSM.16.MT88.4 R8, [R187] ;  /* 0x00000000bb08783b */ /* 0x000ea20000004200 */
[C---:B------:R-:W-:Y:S02]  /*5b90*/  LEA.HI.X.SX32 R165, R219.reuse, R159, 0x5, P0 ;  /* 0x0000009fdba57211 */ /* 0x040fe400000f2eff */
[C---:B------:R-:W-:Y:S01]  /*5ba0*/  LEA R152, P0, R219.reuse, R164, 0x5 ;  /* 0x000000a4db987211 */ /* 0x040fe200078028ff */
[----:B------:R-:W3:Y:S03]  /*5bb0*/  LDSM.16.MT88.4 R12, [R190+-0x2000] ;  /* 0xffe00000be0c783b */ /* 0x000ee60000004200 */
[C---:B------:R-:W-:Y:S01]  /*5bc0*/  LEA.HI.X.SX32 R153, R219.reuse, R165, 0x5, P0 ;  /* 0x000000a5db997211 */ /* 0x040fe200000f2eff */
[----:B------:R-:W-:Y:S01]  /*5bd0*/  REDG.E.ADD.F32.FTZ.RN.STRONG.GPU desc[UR20][R250.64+0x200], R88 ;  /* 0x00020058fa0079a6 */ /* 0x000fe2000c12f314 */
[C---:B-1----:R-:W-:Y:S03]  /*5be0*/  LEA R154, P0, R219.reuse, R152, 0x5 ;  /* 0x00000098db9a7211 */ /* 0x042fe600078028ff */
[----:B------:R-:W-:Y:S01]  /*5bf0*/  REDG.E.ADD.F32.FTZ.RN.STRONG.GPU desc[UR20][R16.64+0x200], R89 ;  /* 0x00020059100079a6 */ /* 0x000fe2000c12f314 */
[----:B------:R-:W-:Y:S03]  /*5c00*/  LEA.HI.X.SX32 R155, R219, R153, 0x5, P0 ;  /* 0x00000099db9b7211 */ /* 0x000fe600000f2eff */
[----:B------:R-:W-:Y:S04]  /*5c10*/  REDG.E.ADD.F32.FTZ.RN.STRONG.GPU desc[UR20][R182.64+0x200], R90 ;  /* 0x0002005ab60079a6 */ /* 0x000fe8000c12f314 */
[----:B------:R-:W-:Y:S04]  /*5c20*/  REDG.E.ADD.F32.FTZ.RN.STRONG.GPU desc[UR20][R180.64+0x200], R91 ;  /* 0x0002005bb40079a6 */ /* 0x000fe8000c12f314 */
        /* <DEDUP_REMOVED lines=269> */
[----:B------:R-:W-:Y:S01]  /*6d00*/  @P1 IADD3 R47, PT, PT, R232, R233, RZ ;  /* 0x000000e9e82f1210 */ /* 0x000fe20007ffe0ff */
        /* <DEDUP_REMOVED lines=13> */
[----:B-1----:R-:W-:-:S03]  /*6de0*/  @P1 IMAD R44, R47, R5, RZ ;  /* 0x000000052f2c1224 */ /* 0x002fc600078e02ff */
[----:B------:R3:W-:Y:S01]  /*6df0*/  STS [R207+0xb400], R58 ;  /* 0x00b4003acf007388 */ /* 0x0007e20000000800 */
[----:B--2---:R-:W-:-:S03]  /*6e00*/  @P1 IMAD.WIDE.U32 R46, R47, R4, RZ ;  /* 0x000000042f2e1225 */ /* 0x004fc600078e00ff */
        /* <DEDUP_REMOVED lines=13> */
.L_x_876:
        /* <DEDUP_REMOVED lines=11> */
.L_x_877:
[----:B------:R-:W1:Y:S01]  /*6f90*/  LDCU.64 UR6, c[0x0][0x5c8] ;  /* 0x0000b900ff0677ac */ /* 0x000e620008000a00 */
[----:B---3--:R-:W-:-:S05]  /*6fa0*/  IADD3 R56, PT, PT, R232, R233, RZ ;  /* 0x000000e9e8387210 */ /* 0x008fca0007ffe0ff */
[C---:B-1----:R-:W-:Y:S02]  /*6fb0*/  IMAD R6, R56.reuse, UR7, RZ ;  /* 0x0000000738067c24 */ /* 0x042fe4000f8e02ff */
[----:B------:R-:W-:-:S05]  /*6fc0*/  IMAD.WIDE.U32 R56, R56, UR6, RZ ;  /* 0x0000000638387c25 */ /* 0x000fca000f8e00ff */
[----:B------:R-:W-:-:S07]  /*6fd0*/  IADD3 R6, PT, PT, R57, R6, RZ ;  /* 0x0000000639067210 */ /* 0x000fce0007ffe0ff */
.L_x_878:
        /* <DEDUP_REMOVED lines=12> */
[----:B------:R-:W-:Y:S01]  /*70a0*/  IADD3.X R63, PT, PT, R44, R51, R7, P0, !PT ;  /* 0x000000332c3f7210 */ /* 0x000fe200007fe407 */
[----:B------:R-:W-:Y:S01]  /*70b0*/  IMAD.U32 R7, RZ, RZ, UR6 ;  /* 0x00000006ff077e24 */ /* 0x000fe2000f8e00ff */
        /* <DEDUP_REMOVED lines=17> */
[----:B------:R-:W2:Y:S01]  /*71d0*/  LDS.128 R44, [R209+0x12000] ;  /* 0x01200000d12c7984 */ /* 0x000ea20000000c00 */
[----:B------:R-:W-:-:S03]  /*71e0*/  MOV R61, R59 ;  /* 0x0000003b003d7202 */ /* 0x000fc60000000f00 */
[----:B------:R-:W1:Y:S01]  /*71f0*/  LDS.128 R52, [R209+0x16000] ;  /* 0x01600000d1347984 */ /* 0x000e620000000c00 */
[----:B------:R-:W-:-:S04]  /*7200*/  IMAD.WIDE.U32 R64, R205, R4, R60 ;  /* 0x00000004cd407225 */ /* 0x000fc800078e003c */
[----:B------:R-:W-:Y:S01]  /*7210*/  IMAD R60, R205, R5, R65 ;  /* 0x00000005cd3c7224 */ /* 0x000fe200078e0241 */
[----:B----4-:R-:W-:-:S04]  /*7220*/  LEA R66, P0, R64, UR4, 0x1 ;  /* 0x0000000440427c11 */ /* 0x010fc8000f8008ff */
[----:B------:R-:W-:-:S05]  /*7230*/  LEA.HI.X R67, R64, UR5, R60, 0x1, P0 ;  /* 0x0000000540437c11 */ /* 0x000fca00080f0c3c */
[----:B---3--:R3:W-:Y:S04]  /*7240*/  STG.E.128 desc[UR20][R66.64+0x80], R48 ;  /* 0x0000803042007986 */ /* 0x0087e8000c101d14 */
[----:B--2---:R3:W-:Y:S04]  /*7250*/  STG.E.128 desc[UR20][R66.64], R44 ;  /* 0x0000002c42007986 */ /* 0x0047e8000c101d14 */
[----:B-1----:R3:W-:Y:S02]  /*7260*/  STG.E.128 desc[UR20][R66.64+0x100], R52 ;  /* 0x0001003442007986 */ /* 0x0027e4000c101d14 */
.L_x_880:
[----:B------:R-:W-:Y:S05]  /*7270*/  BSYNC.RECONVERGENT B0 ;  /* 0x0000000000007941 */ /* 0x000fea0003800200 */
.L_x_879:
[----:B------:R-:W-:Y:S04]  /*7280*/  BSSY.RECONVERGENT B0, `(.L_x_881) ;  /* 0x000000e000007945 */ /* 0x000fe80003800200 */
[----:B------:R-:W-:Y:S05]  /*7290*/  @P2 BRA `(.L_x_882) ;  /* 0x0000000000302947 */ /* 0x000fea0003800000 */
[----:B------:R-:W4:Y:S01]  /*72a0*/  LDCU.64 UR4, c[0x0][0x560] ;  /* 0x0000ac00ff0477ac */ /* 0x000f220008000a00 */
[----:B---3--:R-:W-:Y:S01]  /*72b0*/  MOV R46, R62 ;  /* 0x0000003e002e7202 */ /* 0x008fe20000000f00 */
[----:B------:R-:W-:Y:S01]  /*72c0*/  IMAD R44, R57, R4, RZ ;  /* 0x00000004392c7224 */ /* 0x000fe200078e02ff */
[----:B------:R-:W-:-:S03]  /*72d0*/  MOV R47, R59 ;  /* 0x0000003b002f7202 */ /* 0x000fc60000000f00 */
[C---:B------:R-:W-:Y:S02]  /*72e0*/  IMAD R44, R58.reuse, R5, R44 ;  /* 0x000000053a2c7224 */ /* 0x040fe400078e022c */
[----:B------:R-:W-:-:S05]  /*72f0*/  IMAD.WIDE.U32 R46, R58, R4, R46 ;  /* 0x000000043a2e7225 */ /* 0x000fca00078e002e */
[----:B------:R-:W-:Y:S02]  /*7300*/  IADD3 R44, PT, PT, R44, R47, RZ ;  /* 0x0000002f2c2c7210 */ /* 0x000fe40007ffe0ff */
[----:B----4-:R-:W-:-:S04]  /*7310*/  LEA R4, P0, R46, UR4, 0x1 ;  /* 0x000000042e047c11 */ /* 0x010fc8000f8008ff */
[----:B------:R-:W-:-:S05]  /*7320*/  LEA.HI.X R5, R46, UR5, R44, 0x1, P0 ;  /* 0x000000052e057c11 */ /* 0x000fca00080f0c2c */
[----:B------:R3:W-:Y:S04]  /*7330*/  STG.E.128 desc[UR20][R4.64], R40 ;  /* 0x0000002804007986 */ /* 0x0007e8000c101d14 */
[----:B-1----:R3:W-:Y:S04]  /*7340*/  STG.E.128 desc[UR20][R4.64+0x80], R36 ;  /* 0x0000802404007986 */ /* 0x0027e8000c101d14 */
[----:B------:R3:W-:Y:S02]  /*7350*/  STG.E.128 desc[UR20][R4.64+0x100], R32 ;  /* 0x0001002004007986 */ /* 0x0007e4000c101d14 */
.L_x_882:
[----:B------:R-:W-:Y:S05]  /*7360*/  BSYNC.RECONVERGENT B0 ;  /* 0x0000000000007941 */ /* 0x000fea0003800200 */
.L_x_881:
[----:B------:R-:W-:Y:S01]  /*7370*/  MOV R211, RZ ;  /* 0x000000ff00d37202 */ /* 0x000fe20000000f00 */
[----:B------:R-:W2:Y:S01]  /*7380*/  LDCU.64 UR4, c[0x0][0x5e0] ;  /* 0x0000bc00ff0477ac */ /* 0x000ea20008000a00 */
[----:B------:R-:W-:Y:S01]  /*7390*/  BSSY.RECONVERGENT B0, `(.L_x_883) ;  /* 0x0000012000007945 */ /* 0x000fe20003800200 */
[----:B------:R-:W-:Y:S01]  /*73a0*/  UIMAD UR11, UR11, UR6, URZ ;  /* 0x000000060b0b72a4 */ /* 0x000fe2000f8e02ff */
[----:B---3--:R-:W-:-:S03]  /*73b0*/  IMAD.WIDE.U32 R4, R7, UR10, R210 ;  /* 0x0000000a07047c25 */ /* 0x008fc6000f8e00d2 */
[----:B------:R-:W-:Y:S01]  /*73c0*/  UIMAD UR11, UR10, UR7, UR11 ;  /* 0x000000070a0b72a4 */ /* 0x000fe2000f8e020b */
[----:B------:R-:W-:-:S05]  /*73d0*/  IADD3 R4, P0, PT, R56, R4, RZ ;  /* 0x0000000438047210 */ /* 0x000fca0007f1e0ff */
[----:B------:R-:W-:-:S03]  /*73e0*/  IADD3.X R5, PT, PT, R6, UR11, R5, P0, !PT ;  /* 0x0000000b06057c10 */ /* 0x000fc600087fe405 */
[----:B--2---:R-:W-:-:S04]  /*73f0*/  IMAD.WIDE.U32 R6, R200, UR4, R4 ;  /* 0x00000004c8067c25 */ /* 0x004fc8000f8e0004 */
[----:B------:R-:W-:Y:S01]  /*7400*/  IMAD R5, R200, UR5, R7 ;  /* 0x00000005c8057c24 */ /* 0x000fe2000f8e0207 */
[----:B------:R-:W-:Y:S06]  /*7410*/  @P1 BRA `(.L_x_884) ;  /* 0x0000000000241947 */ /* 0x000fec0003800000 */
[----:B------:R-:W2:Y:S01]  /*7420*/  LDCU.64 UR4, c[0x0][0x568] ;  /* 0x0000ad00ff0477ac */ /* 0x000ea20008000a00 */
[----:B------:R-:W-:-:S05]  /*7430*/  MOV R4, R6 ;  /* 0x0000000600047202 */ /* 0x000fca0000000f00 */
[----:B----4-:R-:W-:-:S04]  /*7440*/  IMAD.WIDE.U32 R32, R205, UR6, R4 ;  /* 0x00000006cd207c25 */ /* 0x010fc8000f8e0004 */
[----:B------:R-:W-:Y:S01]  /*7450*/  IMAD R4, R205, UR7, R33 ;  /* 0x00000007cd047c24 */ /* 0x000fe2000f8e0221 */
[----:B--2---:R-:W-:-:S04]  /*7460*/  LEA R34, P0, R32, UR4, 0x1 ;  /* 0x0000000420227c11 */ /* 0x004fc8000f8008ff */
[----:B------:R-:W-:-:S05]  /*7470*/  LEA.HI.X R35, R32, UR5, R4, 0x1, P0 ;  /* 0x0000000520237c11 */ /* 0x000fca00080f0c04 */
[----:B-1----:R2:W-:Y:S04]  /*7480*/  STG.E.128 desc[UR20][R34.64], R28 ;  /* 0x0000001c22007986 */ /* 0x0025e8000c101d14 */
[----:B------:R2:W-:Y:S04]  /*7490*/  STG.E.128 desc[UR20][R34.64+0x80], R20 ;  /* 0x0000801422007986 */ /* 0x0005e8000c101d14 */
[----:B------:R2:W-:Y:S02]  /*74a0*/  STG.E.128 desc[UR20][R34.64+0x100], R12 ;  /* 0x0001000c22007986 */ /* 0x0005e4000c101d14 */
.L_x_884:
[----:B------:R-:W-:Y:S05]  /*74b0*/  BSYNC.RECONVERGENT B0 ;  /* 0x0000000000007941 */ /* 0x000fea0003800200 */
.L_x_883:
[----:B------:R-:W-:Y:S05]  /*74c0*/  @P2 BRA `(.L_x_872) ;  /* 0x00000000002c2947 */ /* 0x000fea0003800000 */
[----:B------:R-:W3:Y:S01]  /*74d0*/  LDCU.64 UR4, c[0x0][0x568] ;  /* 0x0000ad00ff0477ac */ /* 0x000ee20008000a00 */
[----:B------:R-:W-:Y:S01]  /*74e0*/  MOV R4, R6 ;  /* 0x0000000600047202 */ /* 0x000fe20000000f00 */
[----:B------:R-:W-:-:S04]  /*74f0*/  IMAD R57, R57, UR6, RZ ;  /* 0x0000000639397c24 */ /* 0x000fc8000f8e02ff */
[----:B------:R-:W-:-:S04]  /*7500*/  IMAD.WIDE.U32 R4, R58, UR6, R4 ;  /* 0x000000063a047c25 */ /* 0x000fc8000f8e0004 */
[----:B------:R-:W-:-:S05]  /*7510*/  IMAD R57, R58, UR7, R57 ;  /* 0x000000073a397c24 */ /* 0x000fca000f8e0239 */
[----:B------:R-:W-:Y:S02]  /*7520*/  IADD3 R57, PT, PT, R57, R5, RZ ;  /* 0x0000000539397210 */ /* 0x000fe40007ffe0ff */
[----:B---3--:R-:W-:-:S04]  /*7530*/  LEA R6, P0, R4, UR4, 0x1 ;  /* 0x0000000404067c11 */ /* 0x008fc8000f8008ff */
[----:B------:R-:W-:-:S05]  /*7540*/  LEA.HI.X R7, R4, UR5, R57, 0x1, P0 ;  /* 0x0000000504077c11 */ /* 0x000fca00080f0c39 */
[----:B-1----:R3:W-:Y:S04]  /*7550*/  STG.E.128 desc[UR20][R6.64], R24 ;  /* 0x0000001806007986 */ /* 0x0027e8000c101d14 */
[----:B------:R3:W-:Y:S04]  /*7560*/  STG.E.128 desc[UR20][R6.64+0x80], R16 ;  /* 0x0000801006007986 */ /* 0x0007e8000c101d14 */
[----:B------:R3:W-:Y:S02]  /*7570*/  STG.E.128 desc[UR20][R6.64+0x100], R8 ;  /* 0x0001000806007986 */ /* 0x0007e4000c101d14 */
.L_x_872:
[----:B------:R-:W-:Y:S05]  /*7580*/  BSYNC.RECONVERGENT B1 ;  /* 0x0000000000017941 */ /* 0x000fea0003800200 */
.L_x_850:
        /* <DEDUP_REMOVED lines=11> */
.L_x_886:
        /* <DEDUP_REMOVED lines=12> */
.L_x_1098:


//--------------------- .text._ZN5flash44flash_bwd_dq_dk_dv_loop_seqk_parallel_kernelI23Flash_bwd_kernel_traitsILi192ELi64ELi64ELi8ELi4ELi2ELi2ELb0ELb0EN7cutlass6half_tE19Flash_kernel_traitsILi192ELi64ELi64ELi8ES3_EELb0ELb1ELb0ELb0ELb0ELb1ELb1EEEvNS_16Flash_bwd_paramsE --------------------------
	.section	.text._ZN5flash44flash_bwd_dq_dk_dv_loop_seqk_parallel_kernelI23Flash_bwd_kernel_traitsILi192ELi64ELi64ELi8ELi4ELi2ELi2ELb0ELb0EN7cutlass6half_tE19Flash_kernel_traitsILi192ELi64ELi64ELi8ES3_EELb0ELb1ELb0ELb0ELb0ELb1ELb1EEEvNS_16Flash_bwd_paramsE,"ax",@progbits
	.align	128
        .global         _ZN5flash44flash_bwd_dq_dk_dv_loop_seqk_parallel_kernelI23Flash_bwd_kernel_traitsILi192ELi64ELi64ELi8ELi4ELi2ELi2ELb0ELb0EN7cutlass6half_tE19Flash_kernel_traitsILi192ELi64ELi64ELi8ES3_EELb0ELb1ELb0ELb0ELb0ELb1ELb1EEEvNS_16Flash_bwd_paramsE
        .type           _ZN5flash44flash_bwd_dq_dk_dv_loop_seqk_parallel_kernelI23Flash_bwd_kernel_traitsILi192ELi64ELi64ELi8ELi4ELi2ELi2ELb0ELb0EN7cutlass6half_tE19Flash_kernel_traitsILi192ELi64ELi64ELi8ES3_EELb0ELb1ELb0ELb0ELb0ELb1ELb1EEEvNS_16Flash_bwd_paramsE,@function
        .size           _ZN5flash44flash_bwd_dq_dk_dv_loop_seqk_parallel_kernelI23Flash_bwd_kernel_traitsILi192ELi64ELi64ELi8ELi4ELi2ELi2ELb0ELb0EN7cutlass6half_tE19Flash_kernel_traitsILi192ELi64ELi64ELi8ES3_EELb0ELb1ELb0ELb0ELb0ELb1ELb1EEEvNS_16Flash_bwd_paramsE,(.L_x_1099 - _ZN5flash44flash_bwd_dq_dk_dv_loop_seqk_parallel_kernelI23Flash_bwd_kernel_traitsILi192ELi64ELi64ELi8ELi4ELi2ELi2ELb0ELb0EN7cutlass6half_tE19Flash_kernel_traitsILi192ELi64ELi64ELi8ES3_EELb0ELb1ELb0ELb0ELb0ELb1ELb1EEEvNS_16Flash_bwd_paramsE)
        .other          _ZN5flash44flash_bwd_dq_dk_dv_loop_seqk_parallel_kernelI23Flash_bwd_kernel_traitsILi192ELi64ELi64ELi8ELi4ELi2ELi2ELb0ELb0EN7cutlass6half_tE19Flash_kernel_traitsILi192ELi64ELi64ELi8ES3_EELb0ELb1ELb0ELb0ELb0ELb1ELb1EEEvNS_16Flash_bwd_paramsE,@"STO_CUDA_ENTRY STV_DEFAULT"
_ZN5flash44flash_bwd_dq_dk_dv_loop_seqk_parallel_kernelI23Flash_bwd_kernel_traitsILi192ELi64ELi64ELi8ELi4ELi2ELi2ELb0ELb0EN7cutlass6half_tE19Flash_kernel_traitsILi192ELi64ELi64ELi8ES3_EELb0ELb1ELb0ELb0ELb0ELb1ELb1EEEvNS_16Flash_bwd_paramsE:
.text._ZN5flash44flash_bwd_dq_dk_dv_loop_seqk_parallel_kernelI23Flash_bwd_kernel_traitsILi192ELi64ELi64ELi8ELi4ELi2ELi2ELb0ELb0EN7cutlass6half_tE19Flash_kernel_traitsILi192ELi64ELi64ELi8ES3_EELb0ELb1ELb0ELb0ELb0ELb1ELb1EEEvNS_16Flash_bwd_paramsE:
        /* <DEDUP_REMOVED lines=13> */
[----:B------:R-:W4:Y:S01]  /*00d0*/  S2R R193, SR_CTAID.Z ;  /* 0x0000000000c17919 */ /* 0x000f220000002700 */
[----:B------:R-:W-:Y:S01]  /*00e0*/  IMAD.MOV.U32 R185, RZ, RZ, 0x20 ;  /* 0x00000020ffb97424 */ /* 0x000fe200078e00ff */
[----:B------:R-:W-:Y:S01]  /*00f0*/  UMOV UR5, 0x400 ;  /* 0x0000040000057882 */ /* 0x000fe20000000000 */
[----:B------:R-:W1:Y:S02]  /*0100*/  LDCU.64 UR12, c[0x0][0x358] ;  /* 0x00006b00ff0c77ac */ /* 0x000e640008000a00 */
[----:B------:R-:W3:Y:S01]  /*0110*/  S2UR UR10, SR_CTAID.X ;  /* 0x00000000000a79c3 */ /* 0x000ee20000002500 */
[----:B------:R-:W-:Y:S01]  /*0120*/  UMOV UR16, URZ ;  /* 0x000000ff00107c82 */ /* 0x000fe20008000000 */
[----:B------:R-:W-:-:S06]  /*0130*/  UMOV UR17, URZ ;  /* 0x000000ff00117c82 */ /* 0x000fcc0008000000 */
[----:B------:R-:W4:Y:S01]  /*0140*/  LDC.U8 R192, c[0x0][0x532] ;  /* 0x00014c80ffc07b82 */ /* 0x000f220000000000 */
[----:B--2---:R-:W-:-:S04]  /*0150*/  ULEA UR6, UR6, UR5, 0x18 ;  /* 0x0000000506067291 */ /* 0x004fc8000f8ec0ff */
        /* <DEDUP_REMOVED lines=9> */
[----:B------:R-:W-:Y:S01]  /*01f0*/  VIADD R198, R197, 0x20 ;  /* 0x00000020c5c67836 */ /* 0x000fe20000000000 */
[----:B------:R-:W-:Y:S01]  /*0200*/  LOP3.LUT R11, R0, 0x20, R9, 0x78, !PT ;  /* 0x00000020000b7812 */ /* 0x000fe200078e7809 */
[----:B------:R-:W-:Y:S01]  /*0210*/  IMAD.SHL.U32 R0, R195, 0x40, RZ ;  /* 0x00000040c3007824 */ /* 0x000fe200078e00ff */
[----:B------:R-:W-:-:S02]  /*0220*/  LOP3.LUT R7, R7, 0x6, R2, 0xf8, !PT ;  /* 0x0000000607077812 */ /* 0x000fc400078ef802 */
[--C-:B------:R-:W-:Y:S02]  /*0230*/  LOP3.LUT R200, R11, 0x1c0, R4.reuse, 0xf8, !PT ;  /* 0x000001c00bc87812 */ /* 0x100fe400078ef804 */
[----:B------:R-:W-:Y:S02]  /*0240*/  SHF.R.U32.HI R3, RZ, 0x1, R195 ;  /* 0x00000001ff037819 */ /* 0x000fe400000116c3 */
[----:B------:R-:W-:Y:S02]  /*0250*/  LOP3.LUT R200, R7, R200, RZ, 0xfc, !PT ;  /* 0x000000c807c87212 */ /* 0x000fe400078efcff */
[C---:B------:R-:W-:Y:S02]  /*0260*/  LOP3.LUT R7, R5.reuse, 0x200, RZ, 0xc0, !PT ;  /* 0x0000020005077812 */ /* 0x040fe400078ec0ff */
[----:B------:R-:W-:Y:S02]  /*0270*/  LOP3.LUT R11, R5, 0x400, RZ, 0xc0, !PT ;  /* 0x00000400050b7812 */ /* 0x000fe400078ec0ff */
[----:B------:R-:W-:-:S02]  /*0280*/  LOP3.LUT R7, R7, 0x3800, R4, 0xf8, !PT ;  /* 0x0000380007077812 */ /* 0x000fc400078ef804 */
[----:B------:R-:W-:Y:S02]  /*0290*/  LOP3.LUT R4, R4, 0x1c0, RZ, 0xc0, !PT ;  /* 0x000001c004047812 */ /* 0x000fe400078ec0ff */
[----:B------:R-:W-:Y:S02]  /*02a0*/  LOP3.LUT R194, R3, 0x30, RZ, 0xc0, !PT ;  /* 0x0000003003c27812 */ /* 0x000fe400078ec0ff */
[----:B------:R-:W-:Y:S02]  /*02b0*/  LOP3.LUT R199, R4, 0x18, R197, 0xf8, !PT ;  /* 0x0000001804c77812 */ /* 0x000fe400078ef8c5 */
[--C-:B------:R-:W-:Y:S01]  /*02c0*/  LOP3.LUT R4, R11, 0x6, R2.reuse, 0xf8, !PT ;  /* 0x000000060b047812 */ /* 0x100fe200078ef802 */
[----:B---3--:R-:W-:Y:S01]  /*02d0*/  IMAD.U32 R11, RZ, RZ, UR4 ;  /* 0x00000004ff0b7e24 */ /* 0x008fe2000f8e00ff */
[----:B------:R-:W-:Y:S01]  /*02e0*/  LOP3.LUT R199, R199, 0x38, R2, 0x78, !PT ;  /* 0x00000038c7c77812 */ /* 0x000fe200078e7802 */
[----:B------:R-:W-:Y:S01]  /*02f0*/  UIADD3 UR4, UPT, UPT, UR6, 0x12000, URZ ;  /* 0x0001200006047890 */ /* 0x000fe2000fffe0ff */
        /* <DEDUP_REMOVED lines=9> */
[C---:B------:R-:W-:Y:S02]  /*0390*/  LOP3.LUT R3, R186.reuse, 0x8, R3, 0x78, !PT ;  /* 0x00000008ba037812 */ /* 0x040fe400078e7803 */
[----:B------:R-:W-:Y:S02]  /*03a0*/  LOP3.LUT R182, R9, R186, RZ, 0x3c, !PT ;  /* 0x000000ba09b67212 */ /* 0x000fe400078e3cff */
[----:B------:R-:W-:Y:S02]  /*03b0*/  LOP3.LUT R186, R186, 0x8, R195, 0x78, !PT ;  /* 0x00000008baba7812 */ /* 0x000fe400078e78c3 */
[----:B------:R-:W-:-:S02]  /*03c0*/  LOP3.LUT R190, R180, 0xc00, R5, 0xf8, !PT ;  /* 0x00000c00b4be7812 */ /* 0x000fc400078ef805 */
[----:B------:R-:W-:Y:S02]  /*03d0*/  LOP3.LUT R189, R189, 0x38, R196, 0x78, !PT ;  /* 0x00000038bdbd7812 */ /* 0x000fe400078e78c4 */
[----:B------:R-:W-:Y:S02]  /*03e0*/  R2P PR, R195, 0xe ;  /* 0x0000000ec3007804 */ /* 0x000fe40000000000 */
[----:B------:R-:W-:Y:S02]  /*03f0*/  LOP3.LUT R186, R7, R186, RZ, 0xfc, !PT ;  /* 0x000000ba07ba7212 */ /* 0x000fe400078efcff */
[----:B------:R-:W-:Y:S02]  /*0400*/  LOP3.LUT R180, R180, 0x400, R5, 0xf8, !PT ;  /* 0x00000400b4b47812 */ /* 0x000fe400078ef805 */
[----:B------:R-:W-:Y:S02]  /*0410*/  LOP3.LUT R190, R190, R3, RZ, 0xfc, !PT ;  /* 0x00000003bebe7212 */ /* 0x000fe400078efcff */
[----:B------:R-:W-:-:S02]  /*0420*/  LOP3.LUT R189, R189, 0x200, R0, 0xf8, !PT ;  /* 0x00000200bdbd7812 */ /* 0x000fc400078ef800 */
[----:B------:R-:W-:Y:S02]  /*0430*/  LOP3.LUT R0, R196, 0x1f8, RZ, 0xc0, !PT ;  /* 0x000001f8c4007812 */ /* 0x000fe400078ec0ff */
[----:B------:R-:W-:Y:S02]  /*0440*/  LOP3.LUT R182, R182, 0x200, R5, 0xf8, !PT ;  /* 0x00000200b6b67812 */ /* 0x000fe400078ef805 */
[----:B------:R-:W-:Y:S02]  /*0450*/  LOP3.LUT R180, R180, R3, RZ, 0xfc, !PT ;  /* 0x00000003b4b47212 */ /* 0x000fe400078efcff */
[----:B------:R-:W-:Y:S02]  /*0460*/  SEL R187, R187, 0xffffffc0, !P2 ;  /* 0xffffffc0bbbb7807 */ /* 0x000fe40005000000 */
[----:B------:R-:W-:Y:S02]  /*0470*/  LEA R186, R186, UR4, 0x1 ;  /* 0x00000004baba7c11 */ /* 0x000fe4000f8e08ff */
[----:B------:R-:W-:-:S02]  /*0480*/  LEA R190, R190, UR6, 0x1 ;  /* 0x00000006bebe7c11 */ /* 0x000fc4000f8e08ff */
[----:B------:R-:W-:Y:S01]  /*0490*/  LOP3.LUT R201, R0, 0x38, R195, 0x78, !PT ;  /* 0x0000003800c97812 */ /* 0x000fe200078e78c3 */
[----:B------:R-:W-:Y:S01]  /*04a0*/  IMAD.IADD R184, R187, 0x1, R186 ;  /* 0x00000001bbb87824 */ /* 0x000fe200078e02ba */
[----:B------:R-:W-:Y:S01]  /*04b0*/  LEA R200, R200, UR5, 0x1 ;  /* 0x00000005c8c87c11 */ /* 0x000fe2000f8e08ff */
[----:B------:R-:W-:Y:S01]  /*04c0*/  IMAD.IADD R188, R190, 0x1, R187 ;  /* 0x00000001bebc7824 */ /* 0x000fe200078e02bb */
[----:B------:R-:W-:Y:S02]  /*04d0*/  SEL R185, R185, 0xffffffe0, !P1 ;  /* 0xffffffe0b9b97807 */ /* 0x000fe40004800000 */
[----:B------:R-:W-:Y:S01]  /*04e0*/  LEA R182, R182, UR5, 0x1 ;  /* 0x00000005b6b67c11 */ /* 0x000fe2000f8e08ff */
[----:B------:R-:W-:Y:S01]  /*04f0*/  VIADD R224, R200, 0x20 ;  /* 0x00000020c8e07836 */ /* 0x000fe20000000000 */
[----:B------:R-:W-:Y:S01]  /*0500*/  LEA R180, R180, UR6, 0x1 ;  /* 0x00000006b4b47c11 */ /* 0x000fe2000f8e08ff */
[----:B------:R-:W-:Y:S01]  /*0510*/  @P3 VIADD R224, R200, 0xffffffe0 ;  /* 0xffffffe0c8e03836 */ /* 0x000fe20000000000 */
[----:B------:R-:W-:Y:S01]  /*0520*/  LOP3.LUT R199, R4, R199, RZ, 0xfc, !PT ;  /* 0x000000c704c77212 */ /* 0x000fe200078efcff */
[----:B------:R-:W-:Y:S01]  /*0530*/  IMAD.IADD R181, R187, 0x1, R182 ;  /* 0x00000001bbb57824 */ /* 0x000fe200078e02b6 */
[----:B------:R-:W-:Y:S01]  /*0540*/  LOP3.LUT R201, R201, 0x1e00, R196, 0xf8, !PT ;  /* 0x00001e00c9c97812 */ /* 0x000fe200078ef8c4 */
[--C-:B------:R-:W-:Y:S01]  /*0550*/  IMAD.IADD R3, R185, 0x1, R180.reuse ;  /* 0x00000001b9037824 */ /* 0x100fe200078e02b4 */
[----:B------:R-:W-:Y:S01]  /*0560*/  SHF.R.U32.HI R195, RZ, 0x5, R195 ;  /* 0x00000005ffc37819 */ /* 0x000fe200000116c3 */
[----:B------:R-:W-:Y:S01]  /*0570*/  IMAD.IADD R2, R187, 0x1, R180 ;  /* 0x00000001bb027824 */ /* 0x000fe200078e02b4 */
[----:B------:R-:W-:Y:S01]  /*0580*/  LOP3.LUT R202, R196, 0x38, RZ, 0xc0, !PT ;  /* 0x00000038c4ca7812 */ /* 0x000fe200078ec0ff */
[----:B------:R-:W-:Y:S01]  /*0590*/  IMAD.IADD R183, R185, 0x1, R184 ;  /* 0x00000001b9b77824 */ /* 0x000fe200078e02b8 */
[----:B------:R-:W-:Y:S01]  /*05a0*/  LEA R201, R201, UR6, 0x1 ;  /* 0x00000006c9c97c11 */ /* 0x000fe2000f8e08ff */
[----:B------:R-:W-:Y:S01]  /*05b0*/  IMAD.IADD R176, R188, 0x1, R185 ;  /* 0x00000001bcb07824 */ /* 0x000fe200078e02b9 */
[----:B------:R-:W-:-:S02]  /*05c0*/  LEA R199, R199, UR4, 0x1 ;  /* 0x00000004c7c77c11 */ /* 0x000fc4000f8e08ff */
[----:B----4-:R-:W-:-:S07]  /*05d0*/  LEA R189, R189, UR6, 0x1 ;  /* 0x00000006bdbd7c11 */ /* 0x010fce000f8e08ff */
.L_x_923:
[----:B-1----:R-:W1:Y:S01]  /*05e0*/  LDC.64 R8, c[0x0][0x478] ;  /* 0x00011e00ff087b82 */ /* 0x002e620000000a00 */
[----:B--2---:R-:W2:Y:S01]  /*05f0*/  S2R R14, SR_CTAID.Y ;  /* 0x00000000000e7919 */ /* 0x004ea20000002600 */
[----:B------:R-:W3:Y:S01]  /*0600*/  LDCU.64 UR4, c[0x0][0x470] ;  /* 0x00008e00ff0477ac */ /* 0x000ee20008000a00 */
[----:B------:R-:W-:-:S05]  /*0610*/  IMAD.MOV.U32 R222, RZ, RZ, RZ ;  /* 0x000000ffffde7224 */ /* 0x000fca00078e00ff */
[----:B------:R-:W4:Y:S08]  /*0620*/  LDC.64 R4, c[0x0][0x460] ;  /* 0x00011800ff047b82 */ /* 0x000f300000000a00 */
[----:B------:R-:W2:Y:S01]  /*0630*/  LDC.64 R16, c[0x0][0x460] ;  /* 0x00011800ff107b82 */ /* 0x000ea20000000a00 */
[----:B---3--:R-:W-:Y:S02]  /*0640*/  ISETP.NE.U32.AND P5, PT, RZ, UR4, PT ;  /* 0x00000004ff007c0c */ /* 0x008fe4000bfa5070 */
[----:B-1----:R-:W-:-:S05]  /*0650*/  ISETP.NE.U32.AND P4, PT, R8, RZ, PT ;  /* 0x000000ff0800720c */ /* 0x002fca0003f85070 */
[----:B------:R-:W1:Y:S01]  /*0660*/  LDC.64 R6, c[0x0][0x468] ;  /* 0x00011a00ff067b82 */ /* 0x000e620000000a00 */
[----:B------:R-:W-:Y:S02]  /*0670*/  ISETP.NE.AND.EX P5, PT, RZ, UR5, PT, P5 ;  /* 0x00000005ff007c0c */ /* 0x000fe4000bfa5350 */
[----:B------:R-:W-:Y:S02]  /*0680*/  ISETP.NE.AND.EX P4, PT, R9, RZ, PT, P4 ;  /* 0x000000ff0900720c */ /* 0x000fe40003f85340 */
[----:B----4-:R-:W-:Y:S01]  /*0690*/  ISETP.NE.U32.AND P3, PT, R4, RZ, PT ;  /* 0x000000ff0400720c */ /* 0x010fe20003f65070 */
[----:B--2---:R-:W-:Y:S01]  /*06a0*/  IMAD.SHL.U32 R13, R14, 0x4, RZ ;  /* 0x000000040e0d7824 */ /* 0x004fe200078e00ff */
[----:B------:R-:W-:Y:S02]  /*06b0*/  ISETP.NE.U32.AND P2, PT, R4, RZ, PT ;  /* 0x000000ff0400720c */ /* 0x000fe40003f45070 */
[----:B------:R-:W-:Y:S02]  /*06c0*/  SHF.R.U32.HI R10, RZ, 0x1e, R14 ;  /* 0x0000001eff0a7819 */ /* 0x000fe4000001160e */
[----:B------:R-:W-:-:S03]  /*06d0*/  ISETP.NE.AND.EX P3, PT, R5, RZ, PT, P3 ;  /* 0x000000ff0500720c */ /* 0x000fc60003f65330 */
[C---:B------:R-:W-:Y:S02]  /*06e0*/  @P5 IADD3 R18, P1, PT, R13.reuse, UR4, RZ ;  /* 0x000000040d125c10 */ /* 0x040fe4000ff3e0ff */
[----:B------:R-:W-:Y:S02]  /*06f0*/  @P4 IADD3 R20, P0, PT, R13, R8, RZ ;  /* 0x000000080d144210 */ /* 0x000fe40007f1e0ff */
[----:B------:R-:W-:Y:S01]  /*0700*/  ISETP.NE.AND.EX P2, PT, R5, RZ, PT, P2 ;  /* 0x000000ff0500720c */ /* 0x000fe20003f45320 */
[----:B------:R-:W-:Y:S01]  /*0710*/  IMAD.MOV.U32 R0, RZ, RZ, -0x1 ;  /* 0xffffffffff007424 */ /* 0x000fe200078e00ff */
[C---:B------:R-:W-:Y:S01]  /*0720*/  @P5 IADD3.X R19, PT, PT, R10.reuse, UR5, RZ, P1, !PT ;  /* 0x000000050a135c10 */ /* 0x040fe20008ffe4ff */
[----:B------:R-:W-:Y:S01]  /*0730*/  @P4 IMAD.X R21, R10, 0x1, R9, P0 ;  /* 0x000000010a154824 */ /* 0x000fe200000e0609 */
[----:B------:R-:W2:Y:S01]  /*0740*/  @!P4 LDC.64 R4, c[0x0][0x488] ;  /* 0x00012200ff04cb82 */ /* 0x000ea20000000a00 */
[----:B------:R-:W-:Y:S02]  /*0750*/  IMAD.WIDE.U32 R16, R14, 0x4, R16 ;  /* 0x000000040e107825 */ /* 0x000fe400078e0010 */
[----:B------:R-:W3:Y:S04]  /*0760*/  @P5 LDG.E R222, desc[UR12][R18.64] ;  /* 0x0000000c12de5981 */ /* 0x000ee8000c1e1900 */
[----:B------:R-:W3:Y:S01]  /*0770*/  @P4 LDG.E R223, desc[UR12][R20.64] ;  /* 0x0000000c14df4981 */ /* 0x000ee2000c1e1900 */
[----:B------:R-:W-:Y:S01]  /*0780*/  IMAD.MOV.U32 R225, RZ, RZ, -0x1 ;  /* 0xffffffffffe17424 */ /* 0x000fe200078e00ff */
[----:B------:R-:W4:Y:S02]  /*0790*/  @!P4 LDC R8, c[0x0][0x43c] ;  /* 0x00010f00ff08cb82 */ /* 0x000f240000000800 */
[----:B-----5:R2:W5:Y:S04]  /*07a0*/  @P3 LDG.E R0, desc[UR12][R16.64] ;  /* 0x0000000c10003981 */ /* 0x020568000c1e1900 */
[----:B------:R2:W5:Y:S01]  /*07b0*/  @P2 LDG.E R9, desc[UR12][R16.64+0x4] ;  /* 0x0000040c10092981 */ /* 0x000562000c1e1900 */
[----:B------:R-:W-:-:S02]  /*07c0*/  ISETP.NE.AND P5, PT, R192, RZ, PT ;  /* 0x000000ffc000720c */ /* 0x000fc40003fa5270 */
[----:B-1----:R-:W-:Y:S02]  /*07d0*/  ISETP.EQ.U32.AND P1, PT, R6, RZ, PT ;  /* 0x000000ff0600720c */ /* 0x002fe40003f22070 */
[----:B------:R-:W-:Y:S02]  /*07e0*/  IADD3 R12, P0, PT, R13, R6, RZ ;  /* 0x000000060d0c7210 */ /* 0x000fe40007f1e0ff */
[----:B------:R-:W-:-:S03]  /*07f0*/  ISETP.EQ.OR.EX P1, PT, R7, RZ, !P5, P1 ;  /* 0x000000ff0700720c */ /* 0x000fc60006f22710 */
[----:B------:R-:W-:Y:S01]  /*0800*/  IMAD.X R13, R10, 0x1, R7, P0 ;  /* 0x000000010a0d7824 */ /* 0x000fe200000e0607 */
[----:B------:R-:W1:Y:S09]  /*0810*/  @!P2 LDC R216, c[0x0][0x434] ;  /* 0x00010d00ffd8ab82 */ /* 0x000e720000000800 */
[----:B------:R1:W5:Y:S01]  /*0820*/  @!P1 LDG.E R225, desc[UR12][R12.64] ;  /* 0x0000000c0ce19981 */ /* 0x000362000c1e1900 */
[----:B------:R-:W-:Y:S01]  /*0830*/  ISETP.NE.U32.AND P1, PT, R6, RZ, PT ;  /* 0x000000ff0600720c */ /* 0x000fe20003f25070 */
[----:B------:R-:W-:Y:S01]  /*0840*/  USHF.L.U32 UR15, UR11, 0x6, URZ ;  /* 0x000000060b0f7899 */ /* 0x000fe200080006ff */
[----:B--2---:R-:W-:-:S02]  /*0850*/  @!P4 ISETP.NE.U32.AND P0, PT, R4, RZ, PT ;  /* 0x000000ff0400c20c */ /* 0x004fc40003f05070 */
[----:B------:R-:W-:Y:S02]  /*0860*/  ISETP.NE.AND.EX P1, PT, R7, RZ, PT, P1 ;  /* 0x000000ff0700720c */ /* 0x000fe40003f25310 */
[----:B------:R-:W-:-:S04]  /*0870*/  @!P4 ISETP.NE.AND.EX P0, PT, R5, RZ, PT, P0 ;  /* 0x000000ff0500c20c */ /* 0x000fc80003f05300 */
[----:B----4-:R-:W-:Y:S01]  /*0880*/  @!P4 SEL R8, R8, RZ, P0 ;  /* 0x000000ff0808c207 */ /* 0x010fe20000000000 */
[----:B---3--:R-:W-:-:S06]  /*0890*/  @P4 IMAD.IADD R223, R223, 0x1, -R222 ;  /* 0x00000001dfdf4824 */ /* 0x008fcc00078e0ade */
[----:B-1----:R-:W-:Y:S05]  /*08a0*/  @!P1 BRA `(.L_x_887) ;  /* 0x00000000000c9947 */ /* 0x002fea0003800000 */
[----:B------:R-:W2:Y:S02]  /*08b0*/  @P5 LDG.E R4, desc[UR12][R12.64+0x4] ;  /* 0x0000040c0c045981 */ /* 0x000ea4000c1e1900 */
[----:B--2--5:R-:W-:-:S06]  /*08c0*/  @P5 IADD3 R11, PT, PT, R4, -R225, RZ ;  /* 0x800000e1040b5210 */ /* 0x024fcc0007ffe0ff */
[----:B------:R1:W5:Y:S02]  /*08d0*/  @!P5 LDG.E R11, desc[UR12][R12.64] ;  /* 0x0000000c0c0bd981 */ /* 0x000364000c1e1900 */
.L_x_887:
        /* <DEDUP_REMOVED lines=31> */
[----:B------:R-:W-:Y:S01]  /*0ad0*/  IMAD R17, R14, UR7, R19 ;  /* 0x000000070e117c24 */ /* 0x000fe2000f8e0213 */
[----:B------:R-:W-:Y:S06]  /*0ae0*/  BRA `(.L_x_890) ;  /* 0x0000000000147947 */ /* 0x000fec0003800000 */
.L_x_889:
[----:B------:R-:W2:Y:S01]  /*0af0*/  LDC.64 R6, c[0x0][0x3b8] ;  /* 0x0000ee00ff067b82 */ /* 0x000ea20000000a00 */
[----:B------:R-:W-:-:S05]  /*0b00*/  IADD3 R18, PT, PT, R222, R225, RZ ;  /* 0x000000e1de127210 */ /* 0x000fca0007ffe0ff */
[C---:B--2---:R-:W-:Y:S02]  /*0b10*/  IMAD R17, R18.reuse, R7, RZ ;  /* 0x0000000712117224 */ /* 0x044fe400078e02ff */
[----:B------:R-:W-:-:S05]  /*0b20*/  IMAD.WIDE.U32 R18, R18, R6, RZ ;  /* 0x0000000612127225 */ /* 0x000fca00078e00ff */
[----:B------:R-:W-:Y:S02]  /*0b30*/  IADD3 R17, PT, PT, R19, R17, RZ ;  /* 0x0000001113117210 */ /* 0x000fe40007ffe0ff */
.L_x_890:
[----:B------:R-:W2:Y:S01]  /*0b40*/  LDC R4, c[0x0][0x3e8] ;  /* 0x0000fa00ff047b82 */ /* 0x000ea20000000800 */
[----:B------:R-:W-:Y:S01]  /*0b50*/  USHF.R.S32.HI UR14, URZ, 0x1f, UR15 ;  /* 0x0000001fff0e7899 */ /* 0x000fe2000801140f */
[----:B--2---:R-:W-:-:S04]  /*0b60*/  IABS R9, R4 ;  /* 0x0000000400097213 */ /* 0x004fc80000000000 */
[----:B-1----:R-:W1:Y:S08]  /*0b70*/  I2F.RP R12, R9 ;  /* 0x00000009000c7306 */ /* 0x002e700000209400 */
        /* <DEDUP_REMOVED lines=35> */
.L_x_891:
[----:B------:R-:W1:Y:S01]  /*0db0*/  LDC.64 R10, c[0x0][0x3c0] ;  /* 0x0000f000ff0a7b82 */ /* 0x000e620000000a00 */
[----:B------:R-:W-:-:S05]  /*0dc0*/  IADD3 R20, PT, PT, R222, R225, RZ ;  /* 0x000000e1de147210 */ /* 0x000fca0007ffe0ff */
[C---:B-1----:R-:W-:Y:S02]  /*0dd0*/  IMAD R19, R20.reuse, R11, RZ ;  /* 0x0000000b14137224 */ /* 0x042fe400078e02ff */
[----:B------:R-:W-:-:S05]  /*0de0*/  IMAD.WIDE.U32 R20, R20, R10, RZ ;  /* 0x0000000a14147225 */ /* 0x000fca00078e00ff */
[----:B------:R-:W-:Y:S02]  /*0df0*/  IADD3 R19, PT, PT, R21, R19, RZ ;  /* 0x0000001315137210 */ /* 0x000fe40007ffe0ff */
.L_x_892:
        /* <DEDUP_REMOVED lines=11> */
[----:B------:R-:W1:Y:S01]  /*0eb0*/  LDCU UR4, c[0x0][0x444] ;  /* 0x00008880ff0477ac */ /* 0x000e620008000800 */
[----:B------:R-:W-:Y:S01]  /*0ec0*/  SHF.R.S32.HI R5, RZ, 0x1f, R34 ;  /* 0x0000001fff057819 */ /* 0x000fe20000011422 */
[----:B-1----:R-:W-:Y:S01]  /*0ed0*/  USHF.R.S32.HI UR5, URZ, 0x1f, UR4 ;  /* 0x0000001fff057899 */ /* 0x002fe20008011404 */
[----:B------:R-:W-:Y:S01]  /*0ee0*/  IMAD.WIDE.U32 R30, R14, UR4, RZ ;  /* 0x000000040e1e7c25 */ /* 0x000fe2000f8e00ff */
[----:B------:R-:W-:-:S04]  /*0ef0*/  USHF.R.S32.HI UR4, URZ, 0x1f, UR6 ;  /* 0x0000001fff047899 */ /* 0x000fc80008011406 */
[----:B------:R-:W-:-:S05]  /*0f00*/  IMAD R13, R14, UR5, RZ ;  /* 0x000000050e0d7c24 */ /* 0x000fca000f8e02ff */
[----:B------:R-:W-:-:S05]  /*0f10*/  IADD3 R13, PT, PT, R31, R13, RZ ;  /* 0x0000000d1f0d7210 */ /* 0x000fca0007ffe0ff */
[-C--:B------:R-:W-:Y:S02]  /*0f20*/  IMAD R4, R13, R34.reuse, RZ ;  /* 0x000000220d047224 */ /* 0x080fe400078e02ff */
[----:B------:R-:W-:-:S04]  /*0f30*/  IMAD.WIDE.U32 R12, R30, R34, RZ ;  /* 0x000000221e0c7225 */ /* 0x000fc800078e00ff */
[----:B------:R-:W-:Y:S02]  /*0f40*/  IMAD R5, R5, R30, R4 ;  /* 0x0000001e05057224 */ /* 0x000fe400078e0204 */
[----:B------:R-:W-:-:S03]  /*0f50*/  IMAD.WIDE.U32 R32, R12, UR6, RZ ;  /* 0x000000060c207c25 */ /* 0x000fc6000f8e00ff */
[----:B------:R-:W-:-:S05]  /*0f60*/  IADD3 R5, PT, PT, R13, R5, RZ ;  /* 0x000000050d057210 */ /* 0x000fca0007ffe0ff */
[----:B------:R-:W-:-:S04]  /*0f70*/  IMAD R29, R5, UR6, RZ ;  /* 0x00000006051d7c24 */ /* 0x000fc8000f8e02ff */
[----:B------:R-:W-:-:S05]  /*0f80*/  IMAD R29, R12, UR4, R29 ;  /* 0x000000040c1d7c24 */ /* 0x000fca000f8e021d */
[----:B------:R-:W-:Y:S01]  /*0f90*/  IADD3 R29, PT, PT, R33, R29, RZ ;  /* 0x0000001d211d7210 */ /* 0x000fe20007ffe0ff */
[----:B------:R-:W-:Y:S06]  /*0fa0*/  BRA `(.L_x_894) ;  /* 0x00000000000c7947 */ /* 0x000fec0003800000 */
.L_x_893:
[-C--:B------:R-:W-:Y:S02]  /*0fb0*/  IMAD R29, R9, R0.reuse, RZ ;  /* 0x00000000091d7224 */ /* 0x080fe400078e02ff */
[----:B------:R-:W-:-:S05]  /*0fc0*/  IMAD.WIDE.U32 R32, R8, R0, RZ ;  /* 0x0000000008207225 */ /* 0x000fca00078e00ff */
[----:B------:R-:W-:Y:S02]  /*0fd0*/  IADD3 R29, PT, PT, R33, R29, RZ ;  /* 0x0000001d211d7210 */ /* 0x000fe40007ffe0ff */
.L_x_894:
[----:B------:R-:W1:Y:S01]  /*0fe0*/  LDCU.U8 UR4, c[0x0][0x548] ;  /* 0x0000a900ff0477ac */ /* 0x000e620008000000 */
[----:B------:R-:W-:Y:S01]  /*0ff0*/  SHF.L.U32 R13, R14, 0x7, RZ ;  /* 0x000000070e0d7819 */ /* 0x000fe200000006ff */
[----:B------:R-:W-:Y:S01]  /*1000*/  IMAD R31, R193, UR6, RZ ;  /* 0x00000006c11f7c24 */ /* 0x000fe2000f8e02ff */
        /* <DEDUP_REMOVED lines=17> */
.L_x_895:
[----:B------:R-:W1:Y:S01]  /*1120*/  LDC R22, c[0x0][0x434] ;  /* 0x00010d00ff167b82 */ /* 0x000e620000000800 */
[----:B------:R-:W-:-:S04]  /*1130*/  IMAD R5, R14, R34, R193 ;  /* 0x000000220e057224 */ /* 0x000fc800078e02c1 */
[----:B-1----:R-:W-:-:S03]  /*1140*/  IMAD R22, R5, R22, RZ ;  /* 0x0000001605167224 */ /* 0x002fc600078e02ff */
.L_x_896:
        /* <DEDUP_REMOVED lines=11> */
.L_x_897:
[----:B------:R-:W1:Y:S01]  /*1200*/  LDC R26, c[0x0][0x444] ;  /* 0x00011100ff1a7b82 */ /* 0x000e620000000800 */
[----:B------:R-:W-:-:S04]  /*1210*/  IMAD R5, R14, R34, R193 ;  /* 0x000000220e057224 */ /* 0x000fc800078e02c1 */
[----:B-1----:R-:W-:-:S07]  /*1220*/  IMAD R26, R5, R26, RZ ;  /* 0x0000001a051a7224 */ /* 0x002fce00078e02ff */
.L_x_898:
[----:B------:R-:W1:Y:S01]  /*1230*/  S2R R0, SR_TID.X ;  /* 0x0000000000007919 */ /* 0x000e620000002100 */
[----:B------:R-:W2:Y:S01]  /*1240*/  LDC.64 R12, c[0x0][0x5f8] ;  /* 0x00017e00ff0c7b82 */ /* 0x000ea20000000a00 */
[--C-:B------:R-:W-:Y:S01]  /*1250*/  IADD3 R38, P2, P1, R38, R32, R31.reuse ;  /* 0x0000002026267210 */ /* 0x100fe2000795e01f */
[----:B------:R-:W-:Y:S01]  /*1260*/  IMAD R34, R34, UR6, RZ ;  /* 0x0000000622227c24 */ /* 0x000fe2000f8e02ff */
[----:B------:R-:W-:Y:S01]  /*1270*/  ISETP.NE.AND P4, PT, RZ, UR5, PT ;  /* 0x00000005ff007c0c */ /* 0x000fe2000bf85270 */
[----:B------:R-:W3:Y:S01]  /*1280*/  LDCU.64 UR6, c[0x0][0x3c8] ;  /* 0x00007900ff0677ac */ /* 0x000ee20008000a00 */
[----:B------:R-:W-:Y:S01]  /*1290*/  IADD3 R36, P3, PT, R202, R36, RZ ;  /* 0x00000024ca247210 */ /* 0x000fe20007f7e0ff */
[----:B------:R-:W-:Y:S01]  /*12a0*/  IMAD.MOV.U32 R203, RZ, RZ, RZ ;  /* 0x000000ffffcb7224 */ /* 0x000fe200078e00ff */
[----:B------:R-:W-:Y:S01]  /*12b0*/  BSSY.RECONVERGENT B1, `(.L_x_888) ;  /* 0x00005d0000017945 */ /* 0x000fe20003800200 */
[----:B------:R-:W4:Y:S01]  /*12c0*/  LDC.64 R4, c[0x0][0x590] ;  /* 0x00016400ff047b82 */ /* 0x000f220000000a00 */
[----:B------:R-:W5:Y:S01]  /*12d0*/  LDCU.64 UR4, c[0x0][0x570] ;  /* 0x0000ae00ff0477ac */ /* 0x000f620008000a00 */
[----:B------:R-:W-:Y:S01]  /*12e0*/  IMAD.X R37, RZ, RZ, R28, P3 ;  /* 0x000000ffff257224 */ /* 0x000fe200018e061c */
[----:B------:R-:W5:Y:S05]  /*12f0*/  LDCU.64 UR8, c[0x0][0x380] ;  /* 0x00007000ff0877ac */ /* 0x000f6a0008000a00 */
[----:B------:R-:W3:Y:S01]  /*1300*/  LDC.64 R8, c[0x0][0x3b0] ;  /* 0x0000ec00ff087b82 */ /* 0x000ee20000000a00 */
[----:B--2---:R-:W-:Y:S01]  /*1310*/  IMAD.WIDE.U32 R40, R12, UR10, RZ ;  /* 0x0000000a0c287c25 */ /* 0x004fe2000f8e00ff */
[----:B------:R-:W-:-:S06]  /*1320*/  SHF.R.S32.HI R12, RZ, 0x1f, R31 ;  /* 0x0000001fff0c7819 */ /* 0x000fcc000001141f */
[----:B------:R-:W2:Y:S01]  /*1330*/  LDC.64 R232, c[0x0][0x420] ;  /* 0x00010800ffe87b82 */ /* 0x000ea20000000a00 */
[----:B------:R-:W-:Y:S01]  /*1340*/  IMAD R32, R13, UR10, R41 ;  /* 0x0000000a0d207c24 */ /* 0x000fe2000f8e0229 */
[----:B------:R-:W-:Y:S02]  /*1350*/  IADD3.X R30, PT, PT, R30, R29, R12, P2, P1 ;  /* 0x0000001d1e1e7210 */ /* 0x000fe400017e240c */
[----:B-1----:R-:W-:Y:S01]  /*1360*/  LOP3.LUT R33, R0, 0x1f, RZ, 0xc0, !PT ;  /* 0x0000001f00217812 */ /* 0x002fe200078ec0ff */
[----:B----4-:R-:W-:Y:S01]  /*1370*/  IMAD.WIDE.U32 R36, R25, R4, R36 ;  /* 0x0000000419247225 */ /* 0x010fe200078e0024 */
[----:B------:R-:W-:Y:S02]  /*1380*/  SEL R32, R32, RZ, P4 ;  /* 0x000000ff20207207 */ /* 0x000fe40002000000 */
[----:B------:R-:W1:Y:S01]  /*1390*/  LDC.64 R12, c[0x0][0x598] ;  /* 0x00016600ff0c7b82 */ /* 0x000e620000000a00 */
[----:B------:R-:W-:Y:S01]  /*13a0*/  SHF.L.U64.HI R209, R4, 0x5, R5 ;  /* 0x0000000504d17819 */ /* 0x000fe20000010205 */
[----:B------:R-:W-:Y:S01]  /*13b0*/  IMAD R31, R195, R34, R33 ;  /* 0x00000022c31f7224 */ /* 0x000fe200078e0221 */
[----:B------:R-:W-:Y:S01]  /*13c0*/  SEL R33, R40, RZ, P4 ;  /* 0x000000ff28217207 */ /* 0x000fe20002000000 */
[----:B------:R-:W-:-:S02]  /*13d0*/  IMAD.SHL.U32 R34, R34, 0x40, RZ ;  /* 0x0000004022227824 */ /* 0x000fc400078e00ff */
[----:B---3--:R-:W-:Y:S01]  /*13e0*/  IMAD R28, R27, R8, RZ ;  /* 0x000000081b1c7224 */ /* 0x008fe200078e02ff */
[----:B------:R-:W-:Y:S01]  /*13f0*/  IADD3 R33, P2, P1, R31, R38, R33 ;  /* 0x000000261f217210 */ /* 0x000fe2000795e021 */
[----:B------:R-:W3:Y:S01]  /*1400*/  LDC R29, c[0x0][0x508] ;  /* 0x00014200ff1d7b82 */ /* 0x000ee20000000800 */
[----:B------:R-:W-:Y:S01]  /*1410*/  IMAD R38, R27, R4, RZ ;  /* 0x000000041b267224 */ /* 0x000fe200078e02ff */
[----:B------:R-:W-:Y:S01]  /*1420*/  SHF.R.S32.HI R31, RZ, 0x1f, R31 ;  /* 0x0000001fff1f7819 */ /* 0x000fe2000001141f */
[----:B------:R-:W-:-:S03]  /*1430*/  IMAD.WIDE.U32 R40, R25, R8, R202 ;  /* 0x0000000819287225 */ /* 0x000fc600078e00ca */
[----:B------:R-:W-:Y:S01]  /*1440*/  IADD3.X R31, PT, PT, R31, R30, R32, P2, P1 ;  /* 0x0000001e1f1f7210 */ /* 0x000fe200017e2420 */
[C---:B------:R-:W-:Y:S01]  /*1450*/  IMAD R38, R25.reuse, R5, R38 ;  /* 0x0000000519267224 */ /* 0x040fe200078e0226 */
[----:B------:R-:W-:Y:S01]  /*1460*/  IADD3 R24, P3, PT, R24, R40, RZ ;  /* 0x0000002818187210 */ /* 0x000fe20007f7e0ff */
[----:B------:R-:W-:Y:S01]  /*1470*/  IMAD R28, R25, R9, R28 ;  /* 0x00000009191c7224 */ /* 0x000fe200078e021c */
[----:B------:R-:W-:Y:S01]  /*1480*/  IADD3 R33, P1, PT, R34, R33, RZ ;  /* 0x0000002122217210 */ /* 0x000fe20007f3e0ff */
[----:B------:R-:W-:-:S03]  /*1490*/  IMAD.IADD R37, R37, 0x1, R38 ;  /* 0x0000000125257824 */ /* 0x000fc600078e0226 */
[----:B------:R-:W-:Y:S01]  /*14a0*/  IADD3.X R25, PT, PT, R23, R41, R28, P3, !PT ;  /* 0x0000002917197210 */ /* 0x000fe20001ffe41c */
[C---:B-1----:R-:W-:Y:S01]  /*14b0*/  IMAD.WIDE.U32 R38, R193.reuse, R12, R36 ;  /* 0x0000000cc1267225 */ /* 0x042fe200078e0024 */
[----:B------:R-:W-:Y:S02]  /*14c0*/  IADD3 R12, PT, PT, R216, UR15, RZ ;  /* 0x0000000fd80c7c10 */ /* 0x000fe4000fffe0ff */
[----:B------:R-:W-:Y:S01]  /*14d0*/  LEA.HI.X.SX32 R34, R34, R31, 0x1, P1 ;  /* 0x0000001f22227211 */ /* 0x000fe200008f0eff */
[----:B------:R-:W-:Y:S01]  /*14e0*/  IMAD.WIDE.U32 R24, R193, UR6, R24 ;  /* 0x00000006c1187c25 */ /* 0x000fe2000f8e0018 */
[C---:B-----5:R-:W-:Y:S01]  /*14f0*/  LEA R226, P1, R33.reuse, UR4, 0x2 ;  /* 0x0000000421e27c11 */ /* 0x060fe2000f8210ff */
[----:B------:R-:W1:Y:S01]  /*1500*/  LDC.64 R30, c[0x0][0x5e8] ;  /* 0x00017a00ff1e7b82 */ /* 0x000e620000000a00 */
[----:B---3--:R-:W-:Y:S01]  /*1510*/  IADD3 R29, PT, PT, R12, -R29, -R223 ;  /* 0x8000001d0c1d7210 */ /* 0x008fe20007ffe8df */
[----:B------:R-:W-:Y:S01]  /*1520*/  IMAD.MOV.U32 R36, RZ, RZ, R24 ;  /* 0x000000ffff247224 */ /* 0x000fe200078e0018 */
[----:B------:R-:W-:Y:S01]  /*1530*/  LEA.HI.X R227, R33, UR5, R34, 0x2, P1 ;  /* 0x0000000521e37c11 */ /* 0x000fe200088f1422 */
[C---:B------:R-:W-:Y:S01]  /*1540*/  IMAD R37, R193.reuse, UR7, R25 ;  /* 0x00000007c1257c24 */ /* 0x040fe2000f8e0219 */
[----:B------:R-:W-:Y:S01]  /*1550*/  SHF.R.S32.HI R24, RZ, 0x1f, R29 ;  /* 0x0000001fff187819 */ /* 0x000fe2000001141d */
[----:B------:R-:W3:Y:S01]  /*1560*/  LDCU.64 UR6, c[0x0][0x550] ;  /* 0x0000aa00ff0677ac */ /* 0x000ee20008000a00 */
[----:B------:R-:W-:-:S02]  /*1570*/  IMAD R35, R193, R13, R39 ;  /* 0x0000000dc1237224 */ /* 0x000fc400078e0227 */
[----:B------:R-:W-:Y:S01]  /*1580*/  LEA.HI R23, R24, R29, RZ, 0x6 ;  /* 0x0000001d18177211 */ /* 0x000fe200078f30ff */
[----:B------:R-:W-:-:S03]  /*1590*/  IMAD.WIDE.U32 R32, R197, R8, R36 ;  /* 0x00000008c5207225 */ /* 0x000fc600078e0024 */
[----:B------:R-:W-:Y:S01]  /*15a0*/  SHF.R.S32.HI R23, RZ, 0x6, R23 ;  /* 0x00000006ff177819 */ /* 0x000fe20000011417 */
[----:B------:R-:W-:Y:S01]  /*15b0*/  IMAD R13, R197, R9, R33 ;  /* 0x00000009c50d7224 */ /* 0x000fe200078e0221 */
[C---:B------:R-:W-:Y:S01]  /*15c0*/  LEA R230, P2, R32.reuse, UR8, 0x1 ;  /* 0x0000000820e67c11 */ /* 0x040fe2000f8408ff */
[----:B------:R-:W-:Y:S01]  /*15d0*/  IMAD.MOV.U32 R34, RZ, RZ, R38 ;  /* 0x000000ffff227224 */ /* 0x000fe200078e0026 */
[----:B------:R-:W-:Y:S01]  /*15e0*/  VIMNMX R208, PT, PT, RZ, R23, !PT ;  /* 0x00000017ffd07248 */ /* 0x000fe20007fe0100 */
[----:B------:R-:W-:Y:S01]  /*15f0*/  IMAD R25, R21, 0x40, R26 ;  /* 0x0000004015197824 */ /* 0x000fe200078e021a */
[----:B------:R-:W-:Y:S01]  /*1600*/  LEA.HI.X R231, R32, UR9, R13, 0x1, P2 ;  /* 0x0000000920e77c11 */ /* 0x000fe200090f0c0d */
[----:B------:R-:W-:Y:S01]  /*1610*/  IMAD.WIDE.U32 R26, R197, R4, R34 ;  /* 0x00000004c51a7225 */ /* 0x000fe200078e0022 */
[----:B------:R-:W-:Y:S02]  /*1620*/  ISETP.GT.AND P2, PT, R221, R208, PT ;  /* 0x000000d0dd00720c */ /* 0x000fe40003f44270 */
[----:B------:R-:W-:Y:S01]  /*1630*/  LEA R13, R21, R22, 0x6 ;  /* 0x00000016150d7211 */ /* 0x000fe200078e30ff */
[----:B------:R-:W-:Y:S01]  /*1640*/  IMAD R24, R197, R5, R27 ;  /* 0x00000005c5187224 */ /* 0x000fe200078e021b */
[----:B---3--:R-:W-:Y:S01]  /*1650*/  LEA R228, P1, R26, UR6, 0x1 ;  /* 0x000000061ae47c11 */ /* 0x008fe2000f8208ff */
[----:B-1----:R-:W-:Y:S01]  /*1660*/  IMAD.WIDE R210, R25, 0x4, R30 ;  /* 0x0000000419d27825 */ /* 0x002fe200078e021e */
[----:B------:R-:W-:-:S02]  /*1670*/  SHF.L.U64.HI R23, R8, 0x5, R9 ;  /* 0x0000000508177819 */ /* 0x000fc40000010209 */
[----:B------:R-:W-:Y:S01]  /*1680*/  LEA.HI.X R229, R26, UR7, R24, 0x1, P1 ;  /* 0x000000071ae57c11 */ /* 0x000fe200088f0c18 */
[----:B--2---:R-:W-:Y:S01]  /*1690*/  IMAD.WIDE R232, R13, 0x4, R232 ;  /* 0x000000040de87825 */ /* 0x004fe200078e02e8 */
[----:B------:R-:W-:-:S03]  /*16a0*/  IADD3 R13, P1, PT, R197, 0x20, RZ ;  /* 0x00000020c50d7810 */ /* 0x000fc60007f3e0ff */
[----:B------:R-:W-:Y:S01]  /*16b0*/  IMAD.MOV.U32 R212, RZ, RZ, R210 ;  /* 0x000000ffffd47224 */ /* 0x000fe200078e00d2 */
[----:B------:R-:W-:Y:S01]  /*16c0*/  SHF.L.U32 R210, R4, 0x5, RZ ;  /* 0x0000000504d27819 */ /* 0x000fe200000006ff */
[----:B------:R-:W-:Y:S02]  /*16d0*/  IMAD.SHL.U32 R25, R8, 0x20, RZ ;  /* 0x0000002008197824 */ /* 0x000fe400078e00ff */
[----:B------:R-:W-:Y:S01]  /*16e0*/  IMAD.X R9, RZ, RZ, RZ, P1 ;  /* 0x000000ffff097224 */ /* 0x000fe200008e06ff */
[----:B------:R-:W-:Y:S06]  /*16f0*/  @P2 BRA `(.L_x_899) ;  /* 0x0000000400b42947 */ /* 0x000fec0003800000 */
        /* <DEDUP_REMOVED lines=12> */
[----:B------:R-:W-:Y:S01]  /*17c0*/  MOV R8, R4 ;  /* 0x0000000400087202 */ /* 0x000fe20000000f00 */
[----:B------:R-:W-:Y:S05]  /*17d0*/  BRA `(.L_x_901) ;  /* 0x0000000000187947 */ /* 0x000fea0003800000 */
.L_x_900:
[----:B------:R-:W1:Y:S01]  /*17e0*/  LDC.64 R6, c[0x0][0x5c0] ;  /* 0x00017000ff067b82 */ /* 0x000e620000000a00 */
[----:B------:R-:W-:-:S05]  /*17f0*/  IADD3 R0, PT, PT, R222, R225, RZ ;  /* 0x000000e1de007210 */ /* 0x000fca0007ffe0ff */
[C---:B-1----:R-:W-:Y:S02]  /*1800*/  IMAD R4, R0.reuse, R7, RZ ;  /* 0x0000000700047224 */ /* 0x042fe400078e02ff */
[----:B------:R-:W-:-:S05]  /*1810*/  IMAD.WIDE.U32 R10, R0, R6, RZ ;  /* 0x00000006000a7225 */ /* 0x000fca00078e00ff */
[----:B------:R-:W-:Y:S02]  /*1820*/  IADD3 R0, PT, PT, R11, R4, RZ ;  /* 0x000000040b007210 */ /* 0x000fe40007ffe0ff */
[----:B------:R-:W-:Y:S02]  /*1830*/  MOV R8, R10 ;  /* 0x0000000a00087202 */ /* 0x000fe40000000f00 */
.L_x_901:
        /* <DEDUP_REMOVED lines=13> */
.L_x_902:
[----:B------:R-:W1:Y:S01]  /*1910*/  LDC.64 R4, c[0x0][0x5c8] ;  /* 0x00017200ff047b82 */ /* 0x000e620000000a00 */
[----:B------:R-:W-:-:S05]  /*1920*/  IADD3 R222, PT, PT, R222, R225, RZ ;  /* 0x000000e1dede7210 */ /* 0x000fca0007ffe0ff */
[C---:B-1----:R-:W-:Y:S02]  /*1930*/  IMAD R14, R222.reuse, R5, RZ ;  /* 0x00000005de0e7224 */ /* 0x042fe400078e02ff */
[----:B------:R-:W-:-:S05]  /*1940*/  IMAD.WIDE.U32 R10, R222, R4, RZ ;  /* 0x00000004de0a7225 */ /* 0x000fca00078e00ff */
[----:B------:R-:W-:-:S07]  /*1950*/  IADD3 R14, PT, PT, R11, R14, RZ ;  /* 0x0000000e0b0e7210 */ /* 0x000fce0007ffe0ff */
.L_x_903:
        /* <DEDUP_REMOVED lines=14> */
[----:B------:R-:W-:Y:S02]  /*1a40*/  MOV R18, R16 ;  /* 0x0000001000127202 */ /* 0x000fe40000000f00 */
[----:B------:R-:W-:-:S03]  /*1a50*/  MOV R19, R11 ;  /* 0x0000000b00137202 */ /* 0x000fc60000000f00 */
[----:B------:R-:W-:-:S04]  /*1a60*/  IMAD.WIDE.U32 R18, R197, R6, R18 ;  /* 0x00000006c5127225 */ /* 0x000fc800078e0012 */
[----:B------:R-:W-:Y:S01]  /*1a70*/  IMAD R0, R197, R7, R19 ;  /* 0x00000007c5007224 */ /* 0x000fe200078e0213 */
[----:B-1----:R-:W-:-:S04]  /*1a80*/  LEA R20, P0, R18, UR4, 0x1 ;  /* 0x0000000412147c11 */ /* 0x002fc8000f8008ff */
[----:B------:R-:W-:-:S05]  /*1a90*/  LEA.HI.X R21, R18, UR5, R0, 0x1, P0 ;  /* 0x0000000512157c11 */ /* 0x000fca00080f0c00 */
[----:B------:R1:W-:Y:S04]  /*1aa0*/  STG.E.128 desc[UR12][R20.64], RZ ;  /* 0x000000ff14007986 */ /* 0x0003e8000c101d0c */
[----:B------:R1:W-:Y:S04]  /*1ab0*/  STG.E.128 desc[UR12][R20.64+0x80], RZ ;  /* 0x000080ff14007986 */ /* 0x0003e8000c101d0c */
[----:B------:R1:W-:Y:S02]  /*1ac0*/  STG.E.128 desc[UR12][R20.64+0x100], RZ ;  /* 0x000100ff14007986 */ /* 0x0003e4000c101d0c */
.L_x_905:
[----:B------:R-:W-:Y:S05]  /*1ad0*/  BSYNC.RECONVERGENT B0 ;  /* 0x0000000000007941 */ /* 0x000fea0003800200 */
.L_x_904:
[----:B------:R-:W-:Y:S04]  /*1ae0*/  BSSY.RECONVERGENT B0, `(.L_x_906) ;  /* 0x000000d000007945 */ /* 0x000fe80003800200 */
[----:B------:R-:W-:Y:S05]  /*1af0*/  @P1 BRA `(.L_x_907) ;  /* 0x00000000002c1947 */ /* 0x000fea0003800000 */
[----:B------:R-:W2:Y:S01]  /*1b00*/  LDCU.64 UR4, c[0x0][0x560] ;  /* 0x0000ac00ff0477ac */ /* 0x000ea20008000a00 */
[----:B------:R-:W-:Y:S01]  /*1b10*/  MOV R17, R11 ;  /* 0x0000000b00117202 */ /* 0x000fe20000000f00 */
[-C--:B------:R-:W-:Y:S02]  /*1b20*/  IMAD R0, R9, R6.reuse, RZ ;  /* 0x0000000609007224 */ /* 0x080fe400078e02ff */
        /* <DEDUP_REMOVED lines=8> */
.L_x_907:
[----:B------:R-:W-:Y:S05]  /*1bb0*/  BSYNC.RECONVERGENT B0 ;  /* 0x0000000000007941 */ /* 0x000fea0003800200 */
.L_x_906:
[----:B------:R-:W3:Y:S01]  /*1bc0*/  LDCU.64 UR4, c[0x0][0x5e0] ;  /* 0x0000bc00ff0477ac */ /* 0x000ee20008000a00 */
[C---:B------:R-:W-:Y:S01]  /*1bd0*/  IMAD.WIDE.U32 R16, R4.reuse, UR15, R202 ;  /* 0x0000000f04107c25 */ /* 0x040fe2000f8e00ca */
[----:B------:R-:W-:Y:S03]  /*1be0*/  BSSY.RECONVERGENT B0, `(.L_x_908) ;  /* 0x0000011000007945 */ /* 0x000fe60003800200 */
[----:B------:R-:W-:Y:S01]  /*1bf0*/  IMAD R0, R4, UR14, RZ ;  /* 0x0000000e04007c24 */ /* 0x000fe2000f8e02ff */
[----:B------:R-:W-:-:S03]  /*1c00*/  IADD3 R10, P0, PT, R10, R16, RZ ;  /* 0x000000100a0a7210 */ /* 0x000fc60007f1e0ff */
[----:B--2---:R-:W-:-:S05]  /*1c10*/  IMAD R7, R5, UR15, R0 ;  /* 0x0000000f05077c24 */ /* 0x004fca000f8e0200 */
        /* <DEDUP_REMOVED lines=13> */
.L_x_909:
[----:B------:R-:W-:Y:S05]  /*1cf0*/  BSYNC.RECONVERGENT B0 ;  /* 0x0000000000007941 */ /* 0x000fea0003800200 */
.L_x_908:
        /* <DEDUP_REMOVED lines=13> */
.L_x_899:
[----:B------:R-:W1:Y:S01]  /*1dd0*/  LDCU.64 UR6, c[0x0][0x3d0] ;  /* 0x00007a00ff0677ac */ /* 0x000e620008000a00 */
[C---:B------:R-:W-:Y:S01]  /*1de0*/  IMAD R8, R6.reuse, UR14, RZ ;  /* 0x0000000e06087c24 */ /* 0x040fe2000f8e02ff */
[----:B------:R-:W-:Y:S01]  /*1df0*/  LOP3.LUT R4, R21, 0x80000001, RZ, 0xc0, !PT ;  /* 0x8000000115047812 */ /* 0x000fe200078ec0ff */
[----:B------:R-:W-:Y:S01]  /*1e00*/  IMAD.WIDE.U32 R26, R6, UR15, R202 ;  /* 0x0000000f061a7c25 */ /* 0x000fe2000f8e00ca */
[----:B------:R-:W2:Y:S02]  /*1e10*/  LDCU.64 UR4, c[0x0][0x3d8] ;  /* 0x00007b00ff0477ac */ /* 0x000ea40008000a00 */
[----:B------:R-:W-:Y:S01]  /*1e20*/  ISETP.NE.AND P0, PT, R4, 0x1, PT ;  /* 0x000000010400780c */ /* 0x000fe20003f05270 */
[----:B------:R-:W-:Y:S01]  /*1e30*/  IMAD R8, R7, UR15, R8 ;  /* 0x0000000f07087c24 */ /* 0x000fe2000f8e0208 */
[----:B------:R-:W-:Y:S01]  /*1e40*/  IADD3 R26, P2, PT, R18, R26, RZ ;  /* 0x0000001a121a7210 */ /* 0x000fe20007f5e0ff */
[----:B------:R-:W-:Y:S01]  /*1e50*/  VIADD R205, R223, -UR15 ;  /* 0x8000000fdfcd7c36 */ /* 0x000fe20008000000 */
[----:B------:R-:W-:Y:S01]  /*1e60*/  SEL R178, RZ, 0x6000, P0 ;  /* 0x00006000ffb27807 */ /* 0x000fe20000000000 */
[----:B------:R-:W-:Y:S01]  /*1e70*/  IMAD.WIDE.U32 R28, R10, UR15, R202 ;  /* 0x0000000f0a1c7c25 */ /* 0x000fe2000f8e00ca */
[----:B------:R-:W-:-:S03]  /*1e80*/  IADD3.X R27, PT, PT, R17, R27, R8, P2, !PT ;  /* 0x0000001b111b7210 */ /* 0x000fc600017fe408 */
[----:B------:R-:W-:Y:S01]  /*1e90*/  IMAD R14, R10, UR14, RZ ;  /* 0x0000000e0a0e7c24 */ /* 0x000fe2000f8e02ff */
[----:B------:R-:W-:Y:S01]  /*1ea0*/  ISETP.GE.AND P2, PT, R197, R205, PT ;  /* 0x000000cdc500720c */ /* 0x000fe20003f46270 */
[----:B------:R-:W-:Y:S01]  /*1eb0*/  IMAD R21, R21, -0x40, R216 ;  /* 0xffffffc015157824 */ /* 0x000fe200078e02d8 */
[----:B------:R-:W-:Y:S01]  /*1ec0*/  IADD3 R18, P1, PT, R20, R28, RZ ;  /* 0x0000001c14127210 */ /* 0x000fe20007f3e0ff */
[----:B------:R-:W-:Y:S02]  /*1ed0*/  IMAD R14, R11, UR15, R14 ;  /* 0x0000000f0b0e7c24 */ /* 0x000fe4000f8e020e */
[----:B------:R-:W-:Y:S01]  /*1ee0*/  VIADD R22, R194, 0x8 ;  /* 0x00000008c2167836 */ /* 0x000fe20000000000 */
[----:B------:R-:W-:Y:S01]  /*1ef0*/  ISETP.GE.AND P5, PT, R198, R21, PT ;  /* 0x00000015c600720c */ /* 0x000fe20003fa6270 */
[----:B-1----:R-:W-:Y:S01]  /*1f00*/  IMAD R5, R15, UR6, RZ ;  /* 0x000000060f057c24 */ /* 0x002fe2000f8e02ff */
[----:B------:R-:W-:Y:S01]  /*1f10*/  IADD3.X R19, PT, PT, R19, R29, R14, P1, !PT ;  /* 0x0000001d13137210 */ /* 0x000fe20000ffe40e */
[----:B------:R-:W-:Y:S01]  /*1f20*/  IMAD.WIDE.U32 R28, R16, UR6, R26 ;  /* 0x00000006101c7c25 */ /* 0x000fe2000f8e001a */
[----:B------:R-:W-:-:S03]  /*1f30*/  ISETP.GE.AND P1, PT, R198, R205, PT ;  /* 0x000000cdc600720c */ /* 0x000fc60003f26270 */
[----:B------:R-:W-:Y:S01]  /*1f40*/  IMAD.MOV.U32 R218, RZ, RZ, 0x7f800000 ;  /* 0x7f800000ffda7424 */ /* 0x000fe200078e00ff */
[-C--:B------:R-:W-:Y:S01]  /*1f50*/  ISETP.GE.AND P3, PT, R22, R21.reuse, PT ;  /* 0x000000151600720c */ /* 0x080fe20003f66270 */
[C---:B------:R-:W-:Y:S01]  /*1f60*/  IMAD R4, R16.reuse, UR7, R5 ;  /* 0x0000000710047c24 */ /* 0x040fe2000f8e0205 */
[----:B------:R-:W-:Y:S01]  /*1f70*/  ISETP.GE.AND P6, PT, R197, R21, PT ;  /* 0x00000015c500720c */ /* 0x000fe20003fc6270 */
[----:B--2---:R-:W-:Y:S01]  /*1f80*/  IMAD R15, R15, UR4, RZ ;  /* 0x000000040f0f7c24 */ /* 0x004fe2000f8e02ff */
[----:B------:R-:W-:Y:S01]  /*1f90*/  @P4 BAR.SYNC.DEFER_BLOCKING 0x0 ;  /* 0x0000000000004b1d */ /* 0x000fe20000010000 */
[----:B------:R-:W-:Y:S02]  /*1fa0*/  IMAD.IADD R29, R29, 0x1, R4 ;  /* 0x000000011d1d7824 */ /* 0x000fe400078e0204 */
[C---:B------:R-:W-:Y:S02]  /*1fb0*/  IMAD R26, R16.reuse, UR5, R15 ;  /* 0x00000005101a7c24 */ /* 0x040fe4000f8e020f */
[----:B------:R-:W-:-:S03]  /*1fc0*/  IMAD.WIDE.U32 R14, R16, UR4, R18 ;  /* 0x00000004100e7c25 */ /* 0x000fc6000f8e0012 */
[----:B------:R-:W1:Y:S01]  /*1fd0*/  @!P2 LDC.64 R4, c[0x0][0x388] ;  /* 0x0000e200ff04ab82 */ /* 0x000e620000000a00 */
[C---:B------:R-:W-:Y:S01]  /*1fe0*/  @!P5 LEA R18, P4, R210.reuse, R228, 0x1 ;  /* 0x000000e4d212d211 */ /* 0x040fe200078808ff */
[----:B------:R-:W-:Y:S01]  /*1ff0*/  IMAD.MOV.U32 R217, RZ, RZ, 0x7f800000 ;  /* 0x7f800000ffd97424 */ /* 0x000fe200078e00ff */
[----:B------:R-:W-:Y:S01]  /*2000*/  @!P5 LEA R16, P0, R25, R230, 0x1 ;  /* 0x000000e61910d211 */ /* 0x000fe200078008ff */
[----:B------:R-:W-:Y:S01]  /*2010*/  IMAD.IADD R27, R15, 0x1, R26 ;  /* 0x000000010f1b7824 */ /* 0x000fe200078e021a */
[----:B------:R-:W-:Y:S01]  /*2020*/  @!P5 LEA.HI.X R19, R210, R229, R209, 0x1, P4 ;  /* 0x000000e5d213d211 */ /* 0x000fe200020f0cd1 */
[--C-:B------:R-:W-:Y:S01]  /*2030*/  @!P2 IMAD.MOV.U32 R26, RZ, RZ, R14.reuse ;  /* 0x000000ffff1aa224 */ /* 0x100fe200078e000e */
[----:B------:R-:W-:Y:S01]  /*2040*/  @!P5 LEA.HI.X R17, R25, R231, R23, 0x1, P0 ;  /* 0x000000e71911d211 */ /* 0x000fe200000f0c17 */
[----:B------:R-:W-:Y:S01]  /*2050*/  @!P1 IMAD.MOV.U32 R24, RZ, RZ, R14 ;  /* 0x000000ffff189224 */ /* 0x000fe200078e000e */
[----:B------:R-:W-:Y:S01]  /*2060*/  ISETP.GE.AND P4, PT, R194, R21, PT ;  /* 0x00000015c200720c */ /* 0x000fe20003f86270 */
[----:B------:R-:W-:Y:S01]  /*2070*/  @!P1 IMAD.MOV.U32 R25, RZ, RZ, R27 ;  /* 0x000000ffff199224 */ /* 0x000fe200078e001b */
[----:B------:R-:W2:Y:S01]  /*2080*/  S2R R204, SR_TID.X ;  /* 0x0000000000cc7919 */ /* 0x000ea20000002100 */
[--C-:B------:R-:W-:Y:S01]  /*2090*/  @!P1 IMAD.MOV.U32 R20, RZ, RZ, R28.reuse ;  /* 0x000000ffff149224 */ /* 0x100fe200078e001c */
[----:B------:R-:W3:Y:S01]  /*20a0*/  LDC R203, c[0x0][0x44c] ;  /* 0x00011300ffcb7b82 */ /* 0x000ee20000000800 */
[--C-:B------:R-:W-:Y:S01]  /*20b0*/  @!P1 IMAD.MOV.U32 R21, RZ, RZ, R29.reuse ;  /* 0x000000ffff159224 */ /* 0x100fe200078e001d */
[----:B------:R-:W4:Y:S01]  /*20c0*/  LDCU UR4, c[0x0][0x590] ;  /* 0x0000b200ff0477ac */ /* 0x000f220008000800 */
[-C--:B------:R-:W-:Y:S01]  /*20d0*/  @!P1 IMAD R8, R9, R6.reuse, RZ ;  /* 0x0000000609089224 */ /* 0x080fe200078e02ff */
[----:B------:R-:W-:Y:S01]  /*20e0*/  @!PT LDS RZ, [RZ] ;  /* 0x00000000fffff984 */ /* 0x000fe20000000800 */
[----:B------:R-:W-:Y:S01]  /*20f0*/  @!PT LDS RZ, [RZ] ;  /* 0x00000000fffff984 */ /* 0x000fe20000000800 */
[----:B------:R-:W-:Y:S01]  /*2100*/  @!PT LDS RZ, [RZ] ;  /* 0x00000000fffff984 */ /* 0x000fe20000000800 */
[----:B------:R-:W-:Y:S01]  /*2110*/  @!P6 LDGSTS.E.BYPASS.LTC128B.128 [R201+0xc000], desc[UR12][R228.64] ;  /* 0x0c000000e4c9efae */ /* 0x000fe2000b981a0c */
[----:B------:R-:W-:Y:S01]  /*2120*/  @!P2 IMAD.WIDE.U32 R22, R197, R6, R28 ;  /* 0x00000006c516a225 */ /* 0x000fe200078e001c */
[----:B------:R-:W-:Y:S01]  /*2130*/  SHF.R.U32.HI R206, RZ, 0x2, R0 ;  /* 0x00000002ffce7819 */ /* 0x000fe20000011600 */
[----:B------:R-:W1:Y:S01]  /*2140*/  LDCU UR8, c[0x0][0x50c] ;  /* 0x0000a180ff0877ac */ /* 0x000e620008000800 */
[----:B------:R-:W-:Y:S01]  /*2150*/  @!P6 LDGSTS.E.BYPASS.LTC128B.128 [R201+0xe000], desc[UR12][R228.64+0x80] ;  /* 0x0e000080e4c9efae */ /* 0x000fe2000b981a0c */
[----:B------:R-:W-:Y:S01]  /*2160*/  @!P1 IMAD R14, R9, R10, RZ ;  /* 0x0000000a090e9224 */ /* 0x000fe200078e02ff */
[----:B-1----:R-:W-:Y:S01]  /*2170*/  @!P2 LEA R28, P0, R22, R4, 0x1 ;  /* 0x00000004161ca211 */ /* 0x002fe200078008ff */
[-C--:B------:R-:W-:Y:S01]  /*2180*/  @!P1 IMAD.WIDE.U32 R24, R13, R10.reuse, R24 ;  /* 0x0000000a0d189225 */ /* 0x080fe200078e0018 */
[----:B------:R-:W-:Y:S03]  /*2190*/  @!P6 LDGSTS.E.BYPASS.LTC128B.128 [R201+0x10000], desc[UR12][R228.64+0x100] ;  /* 0x10000100e4c9efae */ /* 0x000fe6000b981a0c */
[----:B------:R-:W-:Y:S01]  /*21a0*/  IMAD.MOV.U32 R215, RZ, RZ, 0x10 ;  /* 0x00000010ffd77424 */ /* 0x000fe200078e00ff */
[----:B------:R1:W-:Y:S01]  /*21b0*/  @P6 STS.128 [R201+0xc000], RZ ;  /* 0x00c000ffc9006388 */ /* 0x0003e20000000c00 */
[----:B------:R-:W-:Y:S01]  /*21c0*/  @!P2 IMAD.WIDE.U32 R26, R197, R10, R26 ;  /* 0x0000000ac51aa225 */ /* 0x000fe200078e001a */
[----:B------:R-:W-:-:S02]  /*21d0*/  IADD3 R207, PT, PT, R12, 0x40, -R223 ;  /* 0x000000400ccf7810 */ /* 0x000fc40007ffe8df */
[----:B------:R-:W-:Y:S01]  /*21e0*/  CS2R R142, SRZ ;  /* 0x00000000008e7805 */ /* 0x000fe2000001ff00 */
[----:B------:R1:W-:Y:S01]  /*21f0*/  @P6 STS.128 [R201+0xe000], RZ ;  /* 0x00e000ffc9006388 */ /* 0x0003e20000000c00 */
[C---:B------:R-:W-:Y:S01]  /*2200*/  @!P1 IMAD.WIDE.U32 R20, R13.reuse, R6, R20 ;  /* 0x000000060d149225 */ /* 0x040fe200078e0014 */
[----:B------:R-:W-:Y:S02]  /*2210*/  CS2R R140, SRZ ;  /* 0x00000000008c7805 */ /* 0x000fe4000001ff00 */
[----:B------:R-:W-:Y:S01]  /*2220*/  CS2R R146, SRZ ;  /* 0x0000000000927805 */ /* 0x000fe2000001ff00 */
[----:B------:R1:W-:Y:S01]  /*2230*/  @P6 STS.128 [R201+0x10000], RZ ;  /* 0x010000ffc9006388 */ /* 0x0003e20000000c00 */
[-C--:B------:R-:W-:Y:S01]  /*2240*/  @!P1 IMAD R15, R13, R7.reuse, R8 ;  /* 0x000000070d0f9224 */ /* 0x080fe200078e0208 */
[----:B------:R-:W-:Y:S01]  /*2250*/  CS2R R144, SRZ ;  /* 0x0000000000907805 */ /* 0x000fe2000001ff00 */
[----:B------:R-:W-:Y:S01]  /*2260*/  @!P2 IMAD R10, R197, R7, R23 ;  /* 0x00000007c50aa224 */ /* 0x000fe200078e0217 */
[----:B------:R-:W4:Y:S01]  /*2270*/  @!P2 LDC.64 R8, c[0x0][0x390] ;  /* 0x0000e400ff08ab82 */ /* 0x000f220000000a00 */
[----:B------:R-:W-:Y:S01]  /*2280*/  @!P1 IMAD.IADD R15, R21, 0x1, R15 ;  /* 0x00000001150f9824 */ /* 0x000fe200078e020f */
[----:B------:R1:W-:Y:S01]  /*2290*/  @P5 STS.128 [R201+0xd000], RZ ;  /* 0x00d000ffc9005388 */ /* 0x0003e20000000c00 */
[----:B------:R-:W-:Y:S01]  /*22a0*/  @!P1 IMAD R14, R13, R11, R14 ;  /* 0x0000000b0d0e9224 */ /* 0x000fe200078e020e */
[----:B------:R-:W-:Y:S01]  /*22b0*/  @!P2 LEA.HI.X R29, R22, R5, R10, 0x1, P0 ;  /* 0x00000005161da211 */ /* 0x000fe200000f0c0a */
[----:B------:R-:W-:Y:S01]  /*22c0*/  @!P2 IMAD R11, R197, R11, R27 ;  /* 0x0000000bc50ba224 */ /* 0x000fe200078e021b */
[----:B------:R1:W-:Y:S01]  /*22d0*/  @P5 STS.128 [R201+0xf000], RZ ;  /* 0x00f000ffc9005388 */ /* 0x0003e20000000c00 */
[----:B------:R-:W-:Y:S01]  /*22e0*/  @!P1 IMAD.IADD R14, R25, 0x1, R14 ;  /* 0x00000001190e9824 */ /* 0x000fe200078e020e */
[----:B------:R-:W2:Y:S01]  /*22f0*/  @!P1 LDC.64 R6, c[0x0][0x388] ;  /* 0x0000e200ff069b82 */ /* 0x000ea20000000a00 */
[--C-:B------:R-:W-:Y:S01]  /*2300*/  IMAD.IADD R219, R201, 0x1, R178.reuse ;  /* 0x00000001c9db7824 */ /* 0x100fe200078e02b2 */
[----:B------:R1:W-:Y:S01]  /*2310*/  @P5 STS.128 [R201+0x11000], RZ ;  /* 0x011000ffc9005388 */ /* 0x0003e20000000c00 */
[----:B------:R-:W-:Y:S01]  /*2320*/  IMAD.IADD R179, R190, 0x1, R178 ;  /* 0x00000001beb37824 */ /* 0x000fe200078e02b2 */
[----:B------:R-:W-:Y:S01]  /*2330*/  CS2R R138, SRZ ;  /* 0x00000000008a7805 */ /* 0x000fe2000001ff00 */
[--C-:B------:R-:W-:Y:S01]  /*2340*/  IMAD.IADD R191, R186, 0x1, R185.reuse ;  /* 0x00000001babf7824 */ /* 0x100fe200078e02b9 */
[----:B------:R-:W-:Y:S01]  /*2350*/  @!PT LDS RZ, [RZ] ;  /* 0x00000000fffff984 */ /* 0x000fe20000000800 */
[----:B------:R-:W-:Y:S01]  /*2360*/  @!PT LDS RZ, [RZ] ;  /* 0x00000000fffff984 */ /* 0x000fe20000000800 */
[----:B------:R-:W-:Y:S01]  /*2370*/  @!PT LDS RZ, [RZ] ;  /* 0x00000000fffff984 */ /* 0x000fe20000000800 */
[----:B------:R-:W-:Y:S01]  /*2380*/  @!P5 LDGSTS.E.BYPASS.LTC128B.128 [R201+0xd000], desc[UR12][R18.64] ;  /* 0x0d00000012c9dfae */ /* 0x000fe2000b981a0c */
[----:B------:R-:W-:Y:S01]  /*2390*/  IMAD.IADD R177, R190, 0x1, R185 ;  /* 0x00000001beb17824 */ /* 0x000fe200078e02b9 */
[----:B------:R-:W3:Y:S01]  /*23a0*/  @!P1 LDC.64 R4, c[0x0][0x390] ;  /* 0x0000e400ff049b82 */ /* 0x000ee20000000a00 */
[----:B------:R-:W-:Y:S01]  /*23b0*/  CS2R R136, SRZ ;  /* 0x0000000000887805 */ /* 0x000fe2000001ff00 */
[----:B------:R-:W-:Y:S01]  /*23c0*/  @!P5 LDGSTS.E.BYPASS.LTC128B.128 [R201+0xf000], desc[UR12][R18.64+0x80] ;  /* 0x0f00008012c9dfae */ /* 0x000fe2000b981a0c */
[----:B------:R-:W-:-:S02]  /*23d0*/  CS2R R134, SRZ ;  /* 0x0000000000867805 */ /* 0x000fc4000001ff00 */
[----:B------:R-:W-:Y:S02]  /*23e0*/  CS2R R132, SRZ ;  /* 0x0000000000847805 */ /* 0x000fe4000001ff00 */
[----:B------:R-:W-:Y:S01]  /*23f0*/  CS2R R126, SRZ ;  /* 0x00000000007e7805 */ /* 0x000fe2000001ff00 */
[----:B------:R-:W-:Y:S01]  /*2400*/  @!P5 LDGSTS.E.BYPASS.LTC128B.128 [R201+0x11000], desc[UR12][R18.64+0x100] ;  /* 0x1100010012c9dfae */ /* 0x000fe2000b981a0c */
[----:B------:R-:W-:Y:S02]  /*2410*/  CS2R R124, SRZ ;  /* 0x00000000007c7805 */ /* 0x000fe4000001ff00 */
[----:B------:R-:W-:Y:S02]  /*2420*/  CS2R R130, SRZ ;  /* 0x0000000000827805 */ /* 0x000fe4000001ff00 */
[----:B------:R-:W-:Y:S01]  /*2430*/  CS2R R128, SRZ ;  /* 0x0000000000807805 */ /* 0x000fe2000001ff00 */
[----:B------:R-:W-:Y:S01]  /*2440*/  @!P6 LDGSTS.E.BYPASS.LTC128B.128 [R219], desc[UR12][R230.64] ;  /* 0x00000000e6dbefae */ /* 0x000fe2000b981a0c */
[----:B------:R-:W-:-:S02]  /*2450*/  CS2R R122, SRZ ;  /* 0x00000000007a7805 */ /* 0x000fc4000001ff00 */
[----:B------:R-:W-:Y:S02]  /*2460*/  CS2R R120, SRZ ;  /* 0x0000000000787805 */ /* 0x000fe4000001ff00 */
[----:B------:R-:W-:Y:S01]  /*2470*/  CS2R R118, SRZ ;  /* 0x0000000000767805 */ /* 0x000fe2000001ff00 */
[----:B------:R-:W-:Y:S01]  /*2480*/  @!P6 LDGSTS.E.BYPASS.LTC128B.128 [R219+0x2000], desc[UR12][R230.64+0x80] ;  /* 0x02000080e6dbefae */ /* 0x000fe2000b981a0c */
[----:B------:R-:W-:Y:S02]  /*2490*/  CS2R R116, SRZ ;  /* 0x0000000000747805 */ /* 0x000fe4000001ff00 */
[----:B--2---:R-:W-:Y:S02]  /*24a0*/  @!P1 LEA R6, P0, R20, R6, 0x1 ;  /* 0x0000000614069211 */ /* 0x004fe400078008ff */
[----:B------:R-:W-:Y:S01]  /*24b0*/  CS2R R110, SRZ ;  /* 0x00000000006e7805 */ /* 0x000fe2000001ff00 */
[----:B------:R-:W-:Y:S01]  /*24c0*/  @!P6 LDGSTS.E.BYPASS.LTC128B.128 [R219+0x4000], desc[UR12][R230.64+0x100] ;  /* 0x04000100e6dbefae */ /* 0x000fe2000b981a0c */
[----:B------:R-:W-:-:S02]  /*24d0*/  CS2R R108, SRZ ;  /* 0x00000000006c7805 */ /* 0x000fc4000001ff00 */
[----:B------:R-:W-:Y:S02]  /*24e0*/  @!P1 LEA.HI.X R7, R20, R7, R15, 0x1, P0 ;  /* 0x0000000714079211 */ /* 0x000fe400000f0c0f */
[----:B------:R-:W-:Y:S02]  /*24f0*/  CS2R R114, SRZ ;  /* 0x0000000000727805 */ /* 0x000fe4000001ff00 */
[C---:B----4-:R-:W-:Y:S01]  /*2500*/  @!P2 LEA R8, P0, R26.reuse, R8, 0x1 ;  /* 0x000000081a08a211 */ /* 0x050fe200078008ff */
[----:B------:R1:W-:Y:S01]  /*2510*/  @P6 STS.128 [R219], RZ ;  /* 0x000000ffdb006388 */ /* 0x0003e20000000c00 */
[----:B------:R-:W-:Y:S02]  /*2520*/  CS2R R112, SRZ ;  /* 0x0000000000707805 */ /* 0x000fe4000001ff00 */
[----:B------:R-:W-:Y:S02]  /*2530*/  CS2R R106, SRZ ;  /* 0x00000000006a7805 */ /* 0x000fe4000001ff00 */
[----:B------:R-:W-:Y:S01]  /*2540*/  @!P2 LEA.HI.X R9, R26, R9, R11, 0x1, P0 ;  /* 0x000000091a09a211 */ /* 0x000fe200000f0c0b */
[----:B------:R1:W-:Y:S01]  /*2550*/  @P6 STS.128 [R219+0x2000], RZ ;  /* 0x002000ffdb006388 */ /* 0x0003e20000000c00 */
[----:B---3--:R-:W-:-:S02]  /*2560*/  @!P1 LEA R10, P0, R24, R4, 0x1 ;  /* 0x00000004180a9211 */ /* 0x008fc400078008ff */
[----:B------:R-:W-:Y:S02]  /*2570*/  CS2R R104, SRZ ;  /* 0x0000000000687805 */ /* 0x000fe4000001ff00 */
[----:B------:R-:W-:Y:S01]  /*2580*/  CS2R R102, SRZ ;  /* 0x0000000000667805 */ /* 0x000fe2000001ff00 */
[----:B------:R1:W-:Y:S01]  /*2590*/  @P6 STS.128 [R219+0x4000], RZ ;  /* 0x004000ffdb006388 */ /* 0x0003e20000000c00 */
[----:B------:R-:W-:Y:S01]  /*25a0*/  @!P1 LEA.HI.X R11, R24, R5, R14, 0x1, P0 ;  /* 0x00000005180b9211 */ /* 0x000fe200000f0c0e */
[----:B------:R-:W-:Y:S01]  /*25b0*/  IMAD.WIDE.U32 R14, R194, 0x4, R232 ;  /* 0x00000004c20e7825 */ /* 0x000fe200078e00e8 */
[----:B------:R-:W-:Y:S01]  /*25c0*/  CS2R R100, SRZ ;  /* 0x0000000000647805 */ /* 0x000fe2000001ff00 */
[----:B------:R1:W-:Y:S01]  /*25d0*/  @P5 STS.128 [R219+0x1000], RZ ;  /* 0x001000ffdb005388 */ /* 0x0003e20000000c00 */
[----:B------:R-:W-:Y:S02]  /*25e0*/  CS2R R62, SRZ ;  /* 0x00000000003e7805 */ /* 0x000fe4000001ff00 */
[----:B------:R-:W-:-:S02]  /*25f0*/  CS2R R60, SRZ ;  /* 0x00000000003c7805 */ /* 0x000fc4000001ff00 */
[----:B------:R-:W-:Y:S01]  /*2600*/  CS2R R66, SRZ ;  /* 0x0000000000427805 */ /* 0x000fe2000001ff00 */
[----:B------:R-:W5:Y:S01]  /*2610*/  @!P4 LDG.E R218, desc[UR12][R14.64] ;  /* 0x0000000c0edac981 */ /* 0x000f62000c1e1900 */
[----:B------:R-:W-:Y:S02]  /*2620*/  CS2R R64, SRZ ;  /* 0x0000000000407805 */ /* 0x000fe4000001ff00 */
[----:B------:R-:W-:Y:S02]  /*2630*/  CS2R R58, SRZ ;  /* 0x00000000003a7805 */ /* 0x000fe4000001ff00 */
[----:B------:R-:W-:Y:S01]  /*2640*/  CS2R R56, SRZ ;  /* 0x0000000000387805 */ /* 0x000fe2000001ff00 */
[----:B------:R-:W5:Y:S01]  /*2650*/  @!P3 LDG.E R217, desc[UR12][R14.64+0x20] ;  /* 0x0000200c0ed9b981 */ /* 0x000f62000c1e1900 */
        /* <DEDUP_REMOVED lines=10> */
[----:B------:R-:W-:Y:S01]  /*2700*/  CS2R R38, SRZ ;  /* 0x0000000000267805 */ /* 0x000fe2000001ff00 */
        /* <DEDUP_REMOVED lines=8> */
[----:B------:R-:W-:Y:S01]  /*2790*/  CS2R R32, SRZ ;  /* 0x0000000000207805 */ /* 0x000fe2000001ff00 */
[----:B------:R-:W2:Y:S02]  /*27a0*/  LDCU UR5, c[0x0][0x3e0] ;  /* 0x00007c00ff0577ac */ /* 0x000ea40008000800 */
[----:B------:R-:W-:Y:S01]  /*27b0*/  @!P5 LDGSTS.E.BYPASS.LTC128B.128 [R219+0x5000], desc[UR12][R16.64+0x100] ;  /* 0x0500010010dbdfae */ /* 0x000fe2000b981a0c */
[----:B------:R-:W3:Y:S03]  /*27c0*/  LDCU UR7, c[0x0][0x45c] ;  /* 0x00008b80ff0777ac */ /* 0x000ee60008000800 */
[----:B------:R-:W-:Y:S04]  /*27d0*/  @!P2 LDGSTS.E.BYPASS.LTC128B.128 [R201+0x12000], desc[UR12][R28.64] ;  /* 0x120000001cc9afae */ /* 0x000fe8000b981a0c */
[----:B------:R-:W-:Y:S04]  /*27e0*/  @!P2 LDGSTS.E.BYPASS.LTC128B.128 [R201+0x14000], desc[UR12][R28.64+0x80] ;  /* 0x140000801cc9afae */ /* 0x000fe8000b981a0c */
[----:B------:R-:W-:Y:S04]  /*27f0*/  @!P2 LDGSTS.E.BYPASS.LTC128B.128 [R201+0x16000], desc[UR12][R28.64+0x100] ;  /* 0x160001001cc9afae */ /* 0x000fe8000b981a0c */
        /* <DEDUP_REMOVED lines=29> */
[----:B------:R-:W-:-:S04]  /*29d0*/  LOP3.LUT P0, RZ, R204, 0x4, RZ, 0xc0, !PT ;  /* 0x00000004ccff7812 */ /* 0x000fc8000780c0ff */
[----:B------:R-:W-:Y:S02]  /*29e0*/  LOP3.LUT R5, R5, 0x6, RZ, 0xc0, !PT ;  /* 0x0000000605057812 */ /* 0x000fe400078ec0ff */
[----:B----4-:R-:W-:Y:S02]  /*29f0*/  IADD3 R7, PT, PT, R220, R194, R223 ;  /* 0x000000c2dc077210 */ /* 0x010fe40007ffe0df */
[----:B------:R-:W-:Y:S02]  /*2a00*/  LOP3.LUT R206, R5, 0xe0, R206, 0xf8, !PT ;  /* 0x000000e005ce7812 */ /* 0x000fe400078ef8ce */
[----:B------:R-:W-:Y:S01]  /*2a10*/  SEL R215, R215, 0xfffffff0, !P0 ;  /* 0xfffffff0d7d77807 */ /* 0x000fe20004000000 */
[----:B------:R-:W-:Y:S01]  /*2a20*/  IMAD.IADD R216, R7, 0x1, -R216 ;  /* 0x0000000107d87824 */ /* 0x000fe200078e0ad8 */
[----:B------:R-:W-:Y:S01]  /*2a30*/  CS2R R28, SRZ ;  /* 0x00000000001c7805 */ /* 0x000fe2000001ff00 */
[----:B------:R-:W-:Y:S01]  /*2a40*/  IMAD.IADD R0, R185, 0x1, R2 ;  /* 0x00000001b9007824 */ /* 0x000fe200078e0202 */
[----:B------:R-:W-:-:S02]  /*2a50*/  CS2R R26, SRZ ;  /* 0x00000000001a7805 */ /* 0x000fc4000001ff00 */
[----:B------:R-:W-:Y:S02]  /*2a60*/  CS2R R24, SRZ ;  /* 0x0000000000187805 */ /* 0x000fe4000001ff00 */
[----:B------:R-:W-:Y:S02]  /*2a70*/  CS2R R22, SRZ ;  /* 0x0000000000167805 */ /* 0x000fe4000001ff00 */
[----:B------:R-:W-:Y:S01]  /*2a80*/  CS2R R20, SRZ ;  /* 0x0000000000147805 */ /* 0x000fe2000001ff00 */
[----:B------:R-:W-:Y:S02]  /*2a90*/  VIADD R206, R206, UR15 ;  /* 0x0000000fcece7c36 */ /* 0x000fe40008000000 */
[----:B------:R-:W-:Y:S02]  /*2aa0*/  IMAD.IADD R178, R189, 0x1, R178 ;  /* 0x00000001bdb27824 */ /* 0x000fe400078e02b2 */
[----:B------:R-:W-:Y:S01]  /*2ab0*/  IMAD.IADD R214, R200, 0x1, R215 ;  /* 0x00000001c8d67824 */ /* 0x000fe200078e02d7 */
[----:B------:R-:W-:-:S02]  /*2ac0*/  UIADD3 UR6, UPT, UPT, UR15, 0x40, URZ ;  /* 0x000000400f067890 */ /* 0x000fc4000fffe0ff */
[----:B-123--:R-:W-:-:S12]  /*2ad0*/  USHF.L.U32 UR4, UR4, 0x6, URZ ;  /* 0x0000000604047899 */ /* 0x00efd800080006ff */
.L_x_913:
[----:B------:R-:W0:Y:S01]  /*2ae0*/  LDGDEPBAR ;  /* 0x00000000000079af */ /* 0x000e220000000000 */
[-C--:B------:R-:W-:Y:S01]  /*2af0*/  IADD3 R149, PT, PT, R185, R179.reuse, RZ ;  /* 0x000000b3b9957210 */ /* 0x080fe20007ffe0ff */
[----:B-----5:R-:W-:Y:S01]  /*2b00*/  FMUL.FTZ R166, R217, 1.4426950216293334961 ;  /* 0x3fb8aa3bd9a67820 */ /* 0x020fe20000410000 */
[----:B------:R-:W-:Y:S01]  /*2b10*/  IADD3 R150, PT, PT, R187, R179, RZ ;  /* 0x000000b3bb967210 */ /* 0x000fe20007ffe0ff */
[----:B------:R-:W-:Y:S01]  /*2b20*/  FMUL.FTZ R168, R218, 1.4426950216293334961 ;  /* 0x3fb8aa3bdaa87820 */ /* 0x000fe20000410000 */
[----:B------:R-:W-:Y:S02]  /*2b30*/  IADD3 R220, PT, PT, R220, -0x40, RZ ;  /* 0xffffffc0dcdc7810 */ /* 0x000fe40007ffe0ff */
[----:B------:R-:W-:Y:S02]  /*2b40*/  IADD3 R148, PT, PT, R185, R150, RZ ;  /* 0x00000096b9947210 */ /* 0x000fe40007ffe0ff */
[----:B------:R-:W-:Y:S02]  /*2b50*/  ISETP.GE.AND P2, PT, R220, R207, PT ;  /* 0x000000cfdc00720c */ /* 0x000fe40003f46270 */
[----:B------:R-:W-:Y:S02]  /*2b60*/  FSETP.NEU.FTZ.AND P0, PT, R218, -INF , PT ;  /* 0xff800000da00780b */ /* 0x000fe40003f1d000 */
[----:B------:R-:W-:Y:S02]  /*2b70*/  ISETP.GT.AND P2, PT, R223, UR6, P2 ;  /* 0x00000006df007c0c */ /* 0x000fe40009744270 */
[----:B------:R-:W-:Y:S02]  /*2b80*/  FSEL R168, R168, RZ, P0 ;  /* 0x000000ffa8a87208 */ /* 0x000fe40000000000 */
[----:B------:R-:W-:Y:S02]  /*2b90*/  FSETP.NEU.FTZ.AND P0, PT, R217, -INF , PT ;  /* 0xff800000d900780b */ /* 0x000fe40003f1d000 */
[----:B------:R-:W-:Y:S02]  /*2ba0*/  IADD3 R221, PT, PT, R221, -0x1, RZ ;  /* 0xffffffffdddd7810 */ /* 0x000fe40007ffe0ff */
[----:B------:R-:W-:Y:S01]  /*2bb0*/  FSEL R166, R166, RZ, P0 ;  /* 0x000000ffa6a67208 */ /* 0x000fe20000000000 */
[----:B------:R-:W-:Y:S04]  /*2bc0*/  DEPBAR.LE SB0, 0x0 ;  /* 0x000080000000791a */ /* 0x000fe80000000000 */
[----:B------:R-:W-:Y:S01]  /*2bd0*/  BAR.SYNC.DEFER_BLOCKING 0x0 ;  /* 0x0000000000007b1d */ /* 0x000fe20000010000 */
[----:B------:R-:W-:Y:S02]  /*2be0*/  @!P2 IADD3 R236, PT, PT, R206, 0x18, RZ ;  /* 0x00000018ceeca810 */ /* 0x000fe40007ffe0ff */
[--C-:B------:R-:W-:Y:S02]  /*2bf0*/  @!P2 VIADDMNMX R171, R216, 0xffffffc1, R223.reuse, PT ;  /* 0xffffffc1d8aba846 */ /* 0x100fe400038001df */
[C---:B------:R-:W-:Y:S02]  /*2c00*/  @!P2 IADD3 R170, PT, PT, R206.reuse, 0x1, RZ ;  /* 0x00000001ceaaa810 */ /* 0x040fe40007ffe0ff */
[C---:B------:R-:W-:Y:S02]  /*2c10*/  @!P2 IADD3 R172, PT, PT, R206.reuse, 0x8, RZ ;  /* 0x00000008ceaca810 */ /* 0x040fe40007ffe0ff */
[----:B------:R-:W-:Y:S01]  /*2c20*/  @!P2 ISETP.GE.AND P1, PT, R206, R171, PT ;  /* 0x000000abce00a20c */ /* 0x000fe20003f26270 */
[----:B------:R-:W-:Y:S06]  /*2c30*/  LDSM.16.M88.4 R68, [R179] ;  /* 0x00000000b344783b */ /* 0x000fec0000000200 */
[----:B------:R-:W1:Y:S06]  /*2c40*/  LDSM.16.M88.4 R72, [R186] ;  /* 0x00000000ba48783b */ /* 0x000e6c0000000200 */
        /* <DEDUP_REMOVED lines=62> */
[C---:B------:R-:W-:Y:S08]  /*3030*/  HMMA.16816.F32 R4, R92.reuse, R96, R4 ;  /* 0x000000605c04723c */ /* 0x040ff00000001804 */
[C---:B------:R-:W-:Y:S01]  /*3040*/  HMMA.16816.F32 R8, R92.reuse, R98, R8 ;  /* 0x000000625c08723c */ /* 0x040fe20000001808 */
[----:B------:R-:W-:Y:S07]  /*3050*/  LDSM.16.M88.4 R96, [R183+0x4000] ;  /* 0x00400000b760783b */ /* 0x000fee0000000200 */
[C---:B-1----:R-:W-:Y:S03]  /*3060*/  HMMA.16816.F32 R12, R92.reuse, R68, R12 ;  /* 0x000000445c0c723c */ /* 0x042fe6000000180c */
[----:B--2---:R-:W-:Y:S05]  /*3070*/  IADD3 R191, PT, PT, R186, R185, RZ ;  /* 0x000000b9babf7210 */ /* 0x004fea0007ffe0ff */
[----:B------:R-:W-:Y:S01]  /*3080*/  HMMA.16816.F32 R16, R92, R70, R16 ;  /* 0x000000465c10723c */ /* 0x000fe20000001810 */
[----:B------:R-:W1:Y:S06]  /*3090*/  LDSM.16.M88.4 R68, [R184+0x4800] ;  /* 0x00480000b844783b */ /* 0x000e6c0000000200 */
[----:B------:R-:W2:Y:S01]  /*30a0*/  LDSM.16.M88.4 R92, [R148+0x4000] ;  /* 0x00400000945c783b */ /* 0x000ea20000000200 */
[C---:B---3--:R-:W-:Y:S08]  /*30b0*/  HMMA.16816.F32 R4, R76.reuse, R80, R4 ;  /* 0x000000504c04723c */ /* 0x048ff00000001804 */
[C---:B------:R-:W-:Y:S08]  /*30c0*/  HMMA.16816.F32 R8, R76.reuse, R82, R8 ;  /* 0x000000524c08723c */ /* 0x040ff00000001808 */
[C---:B----4-:R-:W-:Y:S08]  /*30d0*/  HMMA.16816.F32 R12, R76.reuse, R72, R12 ;  /* 0x000000484c0c723c */ /* 0x050ff0000000180c */
[----:B------:R-:W-:Y:S08]  /*30e0*/  HMMA.16816.F32 R16, R76, R74, R16 ;  /* 0x0000004a4c10723c */ /* 0x000ff00000001810 */
[C---:B------:R-:W-:Y:S08]  /*30f0*/  HMMA.16816.F32 R4, R84.reuse, R88, R4 ;  /* 0x000000585404723c */ /* 0x040ff00000001804 */
[C---:B------:R-:W-:Y:S08]  /*3100*/  HMMA.16816.F32 R8, R84.reuse, R90, R8 ;  /* 0x0000005a5408723c */ /* 0x040ff00000001808 */
[C---:B-1----:R-:W-:Y:S08]  /*3110*/  HMMA.16816.F32 R12, R84.reuse, R68, R12 ;  /* 0x00000044540c723c */ /* 0x042ff0000000180c */
[----:B------:R-:W-:Y:S01]  /*3120*/  HMMA.16816.F32 R16, R84, R70, R16 ;  /* 0x000000465410723c */ /* 0x000fe20000001810 */
[----:B------:R-:W1:Y:S07]  /*3130*/  LDSM.16.M88.4 R68, [R183+0x4800] ;  /* 0x00480000b744783b */ /* 0x000e6e0000000200 */
[C---:B--2---:R-:W-:Y:S08]  /*3140*/  HMMA.16816.F32 R4, R92.reuse, R96, R4 ;  /* 0x000000605c04723c */ /* 0x044ff00000001804 */
        /* <DEDUP_REMOVED lines=19> */
[--C-:B------:R-:W-:Y:S01]  /*3280*/  FFMA.FTZ R243, R169, UR7, -R168.reuse ;  /* 0x00000007a9f37c23 */ /* 0x100fe200080108a8 */
        /* <DEDUP_REMOVED lines=19> */
[----:B------:R-:W-:Y:S01]  /*33c0*/  @!P2 ISETP.GE.AND P0, PT, R172, R171, PT ;  /* 0x000000abac00a20c */ /* 0x000fe20003f06270 */
[----:B------:R-:W-:Y:S01]  /*33d0*/  FMUL.FTZ R165, R18, UR8 ;  /* 0x0000000812a57c20 */ /* 0x000fe20008410000 */
[----:B------:R-:W-:Y:S03]  /*33e0*/  @!P2 IADD3 R170, PT, PT, R206, 0x9, RZ ;  /* 0x00000009ceaaa810 */ /* 0x000fe60007ffe0ff */
[----:B------:R-:W2:Y:S01]  /*33f0*/  MUFU.TANH R157, R157 ;  /* 0x0000009d009d7308 */ /* 0x000ea20000002400 */
[----:B-1----:R-:W-:Y:S01]  /*3400*/  MOV R175, R155 ;  /* 0x0000009b00af7202 */ /* 0x002fe20000000f00 */
[----:B------:R-:W-:Y:S01]  /*3410*/  FFMA.FTZ R234, R173, UR7, -R166 ;  /* 0x00000007adea7c23 */ /* 0x000fe200080108a6 */
[----:B------:R-:W-:Y:S01]  /*3420*/  @!P2 FSEL R175, R155, -INF , !P0 ;  /* 0xff8000009bafa808 */ /* 0x000fe20004000000 */
[----:B------:R-:W-:Y:S01]  /*3430*/  FMUL.FTZ R167, R19, UR8 ;  /* 0x0000000813a77c20 */ /* 0x000fe20008410000 */
[----:B------:R-:W-:Y:S01]  /*3440*/  @!P2 ISETP.GE.AND P0, PT, R170, R171, PT ;  /* 0x000000abaa00a20c */ /* 0x000fe20003f06270 */
[----:B------:R-:W-:Y:S01]  /*3450*/  FFMA.FTZ R152, -R152, R152, 1 ;  /* 0x3f80000098987423 */ /* 0x000fe20000010198 */
[-C--:B------:R-:W-:Y:S03]  /*3460*/  @!P2 ISETP.GE.AND P1, PT, R236, R169.reuse, PT ;  /* 0x000000a9ec00a20c */ /* 0x080fe60003f26270 */
[----:B------:R-:W1:Y:S01]  /*3470*/  MUFU.TANH R158, R158 ;  /* 0x0000009e009e7308 */ /* 0x000e620000002400 */
[-C--:B---3--:R-:W-:Y:S01]  /*3480*/  MOV R173, R156.reuse ;  /* 0x0000009c00ad7202 */ /* 0x088fe20000000f00 */
[--C-:B------:R-:W-:Y:S01]  /*3490*/  FFMA.FTZ R241, R175, UR7, -R168.reuse ;  /* 0x00000007aff17c23 */ /* 0x100fe200080108a8 */
[----:B------:R-:W-:Y:S01]  /*34a0*/  @!P2 FSEL R173, R156, -INF , !P0 ;  /* 0xff8000009cada808 */ /* 0x000fe20004000000 */
[----:B------:R-:W-:Y:S01]  /*34b0*/  FMUL.FTZ R151, R151, UR8 ;  /* 0x0000000897977c20 */ /* 0x000fe20008410000 */
[----:B------:R-:W-:Y:S01]  /*34c0*/  @!P2 ISETP.GE.AND P0, PT, R172, R169, PT ;  /* 0x000000a9ac00a20c */ /* 0x000fe20003f06270 */
[----:B------:R-:W-:Y:S01]  /*34d0*/  FMUL.FTZ R152, R152, UR8 ;  /* 0x0000000898987c20 */ /* 0x000fe20008410000 */
[----:B------:R-:W-:Y:S03]  /*34e0*/  @!P2 IADD3 R172, PT, PT, R206, 0x10, RZ ;  /* 0x00000010ceaca810 */ /* 0x000fe60007ffe0ff */
[----:B------:R-:W3:Y:S01]  /*34f0*/  MUFU.TANH R159, R159 ;  /* 0x0000009f009f7308 */ /* 0x000ee20000002400 */
[----:B--2---:R-:W-:Y:S01]  /*3500*/  MOV R213, R157 ;  /* 0x0000009d00d57202 */ /* 0x004fe20000000f00 */
[----:B------:R-:W-:Y:S01]  /*3510*/  FFMA.FTZ R240, R173, UR7, -R168 ;  /* 0x00000007adf07c23 */ /* 0x000fe200080108a8 */
[----:B------:R-:W-:Y:S01]  /*3520*/  @!P2 FSEL R213, R157, -INF , !P0 ;  /* 0xff8000009dd5a808 */ /* 0x000fe20004000000 */
[----:B------:R-:W-:Y:S01]  /*3530*/  FFMA.FTZ R155, -R155, R155, 1 ;  /* 0x3f8000009b9b7423 */ /* 0x000fe2000001019b */
[----:B------:R-:W-:Y:S01]  /*3540*/  @!P2 ISETP.GE.AND P0, PT, R170, R169, PT ;  /* 0x000000a9aa00a20c */ /* 0x000fe20003f06270 */
[----:B------:R-:W-:Y:S01]  /*3550*/  FFMA.FTZ R156, -R156, R156, 1 ;  /* 0x3f8000009c9c7423 */ /* 0x000fe2000001019c */
[----:B------:R-:W-:Y:S03]  /*3560*/  @!P2 IADD3 R170, PT, PT, R206, 0x11, RZ ;  /* 0x00000011ceaaa810 */ /* 0x000fe60007ffe0ff */
[----:B------:R-:W2:Y:S01]  /*3570*/  MUFU.TANH R160, R160 ;  /* 0x000000a000a07308 */ /* 0x000ea20000002400 */
[----:B-1----:R-:W-:Y:S01]  /*3580*/  MOV R173, R158 ;  /* 0x0000009e00ad7202 */ /* 0x002fe20000000f00 */
[--C-:B------:R-:W-:Y:S01]  /*3590*/  FFMA.FTZ R175, R213, UR7, -R166.reuse ;  /* 0x00000007d5af7c23 */ /* 0x100fe200080108a6 */
[----:B------:R-:W-:Y:S01]  /*35a0*/  @!P2 FSEL R173, R158, -INF , !P0 ;  /* 0xff8000009eada808 */ /* 0x000fe20004000000 */
[----:B------:R-:W-:Y:S01]  /*35b0*/  FMUL.FTZ R155, R155, UR8 ;  /* 0x000000089b9b7c20 */ /* 0x000fe20008410000 */
[----:B------:R-:W-:Y:S01]  /*35c0*/  @!P2 ISETP.GE.AND P0, PT, R172, R171, PT ;  /* 0x000000abac00a20c */ /* 0x000fe20003f06270 */
[----:B------:R-:W-:Y:S01]  /*35d0*/  FMUL.FTZ R156, R156, UR8 ;  /* 0x000000089c9c7c20 */ /* 0x000fe20008410000 */
[----:B------:R-:W-:Y:S03]  /*35e0*/  FFMA.FTZ R153, -R153, R153, 1 ;  /* 0x3f80000099997423 */ /* 0x000fe60000010199 */
[----:B------:R-:W1:Y:S01]  /*35f0*/  MUFU.TANH R161, R161 ;  /* 0x000000a100a17308 */ /* 0x000e620000002400 */
[-C--:B---3--:R-:W-:Y:S01]  /*3600*/  MOV R213, R159.reuse ;  /* 0x0000009f00d57202 */ /* 0x088fe20000000f00 */
[----:B------:R-:W-:Y:S01]  /*3610*/  FFMA.FTZ R174, R173, UR7, -R166 ;  /* 0x00000007adae7c23 */ /* 0x000fe200080108a6 */
[C---:B------:R-:W-:Y:S01]  /*3620*/  @!P2 FSEL R213, R159.reuse, -INF , !P0 ;  /* 0xff8000009fd5a808 */ /* 0x040fe20004000000 */
[----:B------:R-:W-:Y:S01]  /*3630*/  FFMA.FTZ R159, -R159, R159, 1 ;  /* 0x3f8000009f9f7423 */ /* 0x000fe2000001019f */
[----:B------:R-:W-:Y:S01]  /*3640*/  @!P2 ISETP.GE.AND P0, PT, R170, R171, PT ;  /* 0x000000abaa00a20c */ /* 0x000fe20003f06270 */
[----:B------:R-:W-:Y:S01]  /*3650*/  FFMA.FTZ R154, -R154, R154, 1 ;  /* 0x3f8000009a9a7423 */ /* 0x000fe2000001019a */
[----:B------:R-:W-:Y:S03]  /*3660*/  FMUL.FTZ R153, R153, UR8 ;  /* 0x0000000899997c20 */ /* 0x000fe60008410000 */
[----:B------:R-:W3:Y:S01]  /*3670*/  MUFU.TANH R162, R162 ;  /* 0x000000a200a27308 */ /* 0x000ee20000002400 */
[-C--:B--2---:R-:W-:Y:S01]  /*3680*/  MOV R173, R160.reuse ;  /* 0x000000a000ad7202 */ /* 0x084fe20000000f00 */
[--C-:B------:R-:W-:Y:S01]  /*3690*/  FFMA.FTZ R239, R213, UR7, -R168.reuse ;  /* 0x00000007d5ef7c23 */ /* 0x100fe200080108a8 */
[C---:B------:R-:W-:Y:S01]  /*36a0*/  @!P2 FSEL R173, R160.reuse, -INF , !P0 ;  /* 0xff800000a0ada808 */ /* 0x040fe20004000000 */
[----:B------:R-:W-:Y:S01]  /*36b0*/  FFMA.FTZ R160, -R160, R160, 1 ;  /* 0x3f800000a0a07423 */ /* 0x000fe200000101a0 */
[----:B------:R-:W-:Y:S01]  /*36c0*/  @!P2 ISETP.GE.AND P0, PT, R172, R169, PT ;  /* 0x000000a9ac00a20c */ /* 0x000fe20003f06270 */
[----:B------:R-:W-:Y:S01]  /*36d0*/  FMUL.FTZ R159, R159, UR8 ;  /* 0x000000089f9f7c20 */ /* 0x000fe20008410000 */
[----:B------:R-:W-:Y:S03]  /*36e0*/  FMUL.FTZ R154, R154, UR8 ;  /* 0x000000089a9a7c20 */ /* 0x000fe60008410000 */
[----:B------:R-:W2:Y:S01]  /*36f0*/  MUFU.TANH R163, R163 ;  /* 0x000000a300a37308 */ /* 0x000ea20000002400 */
[----:B-1----:R-:W-:Y:S01]  /*3700*/  MOV R213, R161 ;  /* 0x000000a100d57202 */ /* 0x002fe20000000f00 */
        /* <DEDUP_REMOVED lines=9> */
[----:B------:R-:W-:Y:S01]  /*37a0*/  @!P2 FSEL R237, R162, -INF , !P0 ;  /* 0xff800000a2eda808 */ /* 0x000fe20004000000 */
[----:B------:R-:W-:Y:S01]  /*37b0*/  FFMA.FTZ R158, -R158, R158, 1 ;  /* 0x3f8000009e9e7423 */ /* 0x000fe2000001019e */
[----:B------:R-:W-:Y:S01]  /*37c0*/  @!P2 ISETP.GE.AND P0, PT, R236, R171, PT ;  /* 0x000000abec00a20c */ /* 0x000fe20003f06270 */
[----:B------:R-:W-:Y:S01]  /*37d0*/  FFMA.FTZ R161, -R161, R161, 1 ;  /* 0x3f800000a1a17423 */ /* 0x000fe200000101a1 */
[----:B------:R-:W-:Y:S03]  /*37e0*/  FFMA.FTZ R162, -R162, R162, 1 ;  /* 0x3f800000a2a27423 */ /* 0x000fe600000101a2 */
        /* <DEDUP_REMOVED lines=16> */
[----:B------:R-:W-:Y:S02]  /*38f0*/  FFMA.FTZ R168, R171, UR7, -R168 ;  /* 0x00000007aba87c23 */ /* 0x000fe400080108a8 */
[----:B------:R-:W-:Y:S01]  /*3900*/  MUFU.EX2 R243, R243 ;  /* 0x000000f300f37308 */ /* 0x000fe20000000800 */
[-C--:B---3--:R-:W-:Y:S01]  /*3910*/  MOV R213, R165.reuse ;  /* 0x000000a500d57202 */ /* 0x088fe20000000f00 */
[----:B------:R-:W-:Y:S01]  /*3920*/  FMUL.FTZ R164, R164, UR8 ;  /* 0x00000008a4a47c20 */ /* 0x000fe20008410000 */
[C---:B------:R-:W-:Y:S01]  /*3930*/  @!P2 FSEL R213, R165.reuse, -INF , !P1 ;  /* 0xff800000a5d5a808 */ /* 0x040fe20004800000 */
[----:B------:R-:W-:Y:S01]  /*3940*/  FFMA.FTZ R165, -R165, R165, 1 ;  /* 0x3f800000a5a57423 */ /* 0x000fe200000101a5 */
[----:B------:R-:W-:Y:S05]  /*3950*/  FMUL.FTZ R162, R162, UR8 ;  /* 0x00000008a2a27c20 */ /* 0x000fea0008410000 */
[----:B------:R-:W1:Y:S01]  /*3960*/  MUFU.EX2 R242, R242 ;  /* 0x000000f200f27308 */ /* 0x000e620000000800 */
[-C--:B--2---:R-:W-:Y:S01]  /*3970*/  MOV R169, R167.reuse ;  /* 0x000000a700a97202 */ /* 0x084fe20000000f00 */
[--C-:B------:R-:W-:Y:S01]  /*3980*/  FFMA.FTZ R171, R213, UR7, -R166.reuse ;  /* 0x00000007d5ab7c23 */ /* 0x100fe200080108a6 */
[C---:B------:R-:W-:Y:S01]  /*3990*/  @!P2 FSEL R169, R167.reuse, -INF , !P0 ;  /* 0xff800000a7a9a808 */ /* 0x040fe20004000000 */
[----:B------:R-:W-:Y:S01]  /*39a0*/  FFMA.FTZ R167, -R167, R167, 1 ;  /* 0x3f800000a7a77423 */ /* 0x000fe200000101a7 */
[C---:B------:R-:W-:Y:S01]  /*39b0*/  LEA R244, P0, R194.reuse, R212, 0x2 ;  /* 0x000000d4c2f47211 */ /* 0x040fe200078010ff */
[----:B------:R-:W-:Y:S01]  /*39c0*/  FMUL.FTZ R165, R165, UR8 ;  /* 0x00000008a5a57c20 */ /* 0x000fe20008410000 */
[----:B------:R-:W-:Y:S03]  /*39d0*/  MOV R213, R211 ;  /* 0x000000d300d57202 */ /* 0x000fe60000000f00 */
[----:B------:R-:W-:Y:S01]  /*39e0*/  MUFU.EX2 R235, R235 ;  /* 0x000000eb00eb7308 */ /* 0x000fe20000000800 */
[----:B------:R-:W-:Y:S01]  /*39f0*/  FFMA.FTZ R166, R169, UR7, -R166 ;  /* 0x00000007a9a67c23 */ /* 0x000fe200080108a6 */
[----:B------:R-:W-:Y:S02]  /*3a00*/  ISETP.GT.AND P2, PT, R221, R208, PT ;  /* 0x000000d0dd00720c */ /* 0x000fe40003f44270 */
[----:B------:R-:W-:Y:S06]  /*3a10*/  LEA.HI.X R245, R194, R213, RZ, 0x2, P0 ;  /* 0x000000d5c2f57211 */ /* 0x000fec00000f14ff */
[----:B------:R-:W2:Y:S01]  /*3a20*/  MUFU.EX2 R234, R234 ;  /* 0x000000ea00ea7308 */ /* 0x000ea20000000800 */
[----:B-1----:R-:W-:Y:S01]  /*3a30*/  F2FP.F16.F32.PACK_AB R250, R242, R243 ;  /* 0x000000f3f2fa723e */ /* 0x002fe200000000ff */
[----:B------:R-:W3:Y:S06]  /*3a40*/  LDG.E R169, desc[UR12][R244.64] ;  /* 0x0000000cf4a97981 */ /* 0x000eec000c1e1900 */
[----:B------:R-:W-:Y:S02]  /*3a50*/  STS [R200], R250 ;  /* 0x000000fac8007388 */ /* 0x000fe40000000800 */
[----:B------:R-:W-:Y:S10]  /*3a60*/  MUFU.EX2 R175, R175 ;  /* 0x000000af00af7308 */ /* 0x000ff40000000800 */
[----:B------:R-:W1:Y:S01]  /*3a70*/  MUFU.EX2 R174, R174 ;  /* 0x000000ae00ae7308 */ /* 0x000e620000000800 */
[----:B--2---:R-:W-:Y:S05]  /*3a80*/  F2FP.F16.F32.PACK_AB R248, R234, R235 ;  /* 0x000000ebeaf8723e */ /* 0x004fea00000000ff */
[----:B------:R-:W-:Y:S04]  /*3a90*/  STS [R200+0x400], R248 ;  /* 0x000400f8c8007388 */ /* 0x000fe80000000800 */
[----:B------:R1:W-:Y:S10]  /*3aa0*/  MUFU.EX2 R236, R168 ;  /* 0x000000a800ec7308 */ /* 0x0003f40000000800 */
[----:B------:R-:W-:Y:S10]  /*3ab0*/  MUFU.EX2 R241, R241 ;  /* 0x000000f100f17308 */ /* 0x000ff40000000800 */
[----:B------:R-:W2:Y:S01]  /*3ac0*/  MUFU.EX2 R240, R240 ;  /* 0x000000f000f07308 */ /* 0x000ea20000000800 */
[----:B-1----:R-:W-:Y:S05]  /*3ad0*/  F2FP.F16.F32.PACK_AB R168, R174, R175 ;  /* 0x000000afaea8723e */ /* 0x002fea00000000ff */
[----:B------:R1:W-:Y:S04]  /*3ae0*/  STS [R214+0x400], R168 ;  /* 0x000400a8d6007388 */ /* 0x0003e80000000800 */
[----:B------:R-:W-:Y:S10]  /*3af0*/  MUFU.EX2 R239, R239 ;  /* 0x000000ef00ef7308 */ /* 0x000ff40000000800 */
[----:B------:R-:W4:Y:S01]  /*3b00*/  MUFU.EX2 R238, R238 ;  /* 0x000000ee00ee7308 */ /* 0x000f220000000800 */
[----:B--2---:R-:W-:Y:S05]  /*3b10*/  F2FP.F16.F32.PACK_AB R246, R240, R241 ;  /* 0x000000f1f0f6723e */ /* 0x004fea00000000ff */
[----:B------:R-:W-:Y:S04]  /*3b20*/  STS [R214], R246 ;  /* 0x000000f6d6007388 */ /* 0x000fe80000000800 */
[----:B------:R-:W-:Y:S02]  /*3b30*/  MUFU.EX2 R173, R173 ;  /* 0x000000ad00ad7308 */ /* 0x000fe40000000800 */
[----:B-1----:R3:W2:Y:S08]  /*3b40*/  LDG.E R168, desc[UR12][R244.64+0x20] ;  /* 0x0000200cf4a87981 */ /* 0x0026b0000c1e1900 */
[----:B------:R-:W1:Y:S01]  /*3b50*/  MUFU.EX2 R172, R172 ;  /* 0x000000ac00ac7308 */ /* 0x000e620000000800 */
[----:B----4-:R-:W-:Y:S05]  /*3b60*/  F2FP.F16.F32.PACK_AB R251, R238, R239 ;  /* 0x000000efeefb723e */ /* 0x010fea00000000ff */
[----:B------:R-:W-:Y:S04]  /*3b70*/  STS [R224], R251 ;  /* 0x000000fbe0007388 */ /* 0x000fe80000000800 */
[----:B------:R-:W4:Y:S10]  /*3b80*/  MUFU.EX2 R237, R237 ;  /* 0x000000ed00ed7308 */ /* 0x000f340000000800 */
[----:B------:R-:W-:Y:S01]  /*3b90*/  MUFU.EX2 R171, R171 ;  /* 0x000000ab00ab7308 */ /* 0x000fe20000000800 */
[----:B-1----:R-:W-:Y:S05]  /*3ba0*/  F2FP.F16.F32.PACK_AB R249, R172, R173 ;  /* 0x000000adacf9723e */ /* 0x002fea00000000ff */
[----:B------:R-:W-:Y:S04]  /*3bb0*/  STS [R224+0x400], R249 ;  /* 0x000400f9e0007388 */ /* 0x000fe80000000800 */
[----:B------:R1:W1:Y:S01]  /*3bc0*/  MUFU.EX2 R170, R166 ;  /* 0x000000a600aa7308 */ /* 0x0002620000000800 */
[----:B----4-:R-:W-:Y:S02]  /*3bd0*/  F2FP.F16.F32.PACK_AB R247, R236, R237 ;  /* 0x000000edecf7723e */ /* 0x010fe400000000ff */
[----:B-1----:R-:W-:Y:S02]  /*3be0*/  IADD3 R166, PT, PT, R224, R215, RZ ;  /* 0x000000d7e0a67210 */ /* 0x002fe40007ffe0ff */
[----:B------:R-:W-:Y:S03]  /*3bf0*/  F2FP.F16.F32.PACK_AB R213, R170, R171 ;  /* 0x000000abaad5723e */ /* 0x000fe600000000ff */
[----:B------:R-:W-:Y:S06]  /*3c00*/  STS [R166], R247 ;  /* 0x000000f7a6007388 */ /* 0x000fec0000000800 */
[----:B------:R-:W-:Y:S06]  /*3c10*/  STS [R166+0x400], R213 ;  /* 0x000400d5a6007388 */ /* 0x000fec0000000800 */
[----:B------:R-:W-:Y:S06]  /*3c20*/  LDSM.16.M88.4 R68, [R190+0xc000] ;  /* 0x00c00000be44783b */ /* 0x000fec0000000200 */
[----:B------:R-:W1:Y:S06]  /*3c30*/  LDSM.16.M88.4 R72, [R186+0x6000] ;  /* 0x00600000ba48783b */ /* 0x000e6c0000000200 */
[----:B------:R-:W4:Y:S06]  /*3c40*/  LDSM.16.M88.4 R76, [R186+0x6800] ;  /* 0x00680000ba4c783b */ /* 0x000f2c0000000200 */
        /* <DEDUP_REMOVED lines=8> */
[C---:B----4-:R-:W-:Y:S08]  /*3cd0*/  HMMA.16816.F32 R12, R68.reuse, R76, RZ ;  /* 0x0000004c440c723c */ /* 0x050ff000000018ff */
[----:B------:R-:W-:Y:S01]  /*3ce0*/  HMMA.16816.F32 R16, R68, R78, RZ ;  /* 0x0000004e4410723c */ /* 0x000fe200000018ff */
[----:B------:R-:W1:Y:S06]  /*3cf0*/  LDSM.16.M88.4 R68, [R184+0x6800] ;  /* 0x00680000b844783b */ /* 0x000e6c0000000200 */
[----:B------:R-:W4:Y:S01]  /*3d00*/  LDSM.16.M88.4 R76, [R183+0x6000] ;  /* 0x00600000b74c783b */ /* 0x000f220000000200 */
        /* <DEDUP_REMOVED lines=57> */
[C---:B------:R-:W-:Y:S08]  /*40a0*/  HMMA.16816.F32 R8, R76.reuse, R82, R8 ;  /* 0x000000524c08723c */ /* 0x040ff00000001808 */
[C---:B--2---:R-:W-:Y:S08]  /*40b0*/  HMMA.16816.F32 R12, R76.reuse, R72, R12 ;  /* 0x000000484c0c723c */ /* 0x044ff0000000180c */
[----:B------:R-:W-:Y:S01]  /*40c0*/  HMMA.16816.F32 R16, R76, R74, R16 ;  /* 0x0000004a4c10723c */ /* 0x000fe20000001810 */
[----:B------:R-:W2:Y:S07]  /*40d0*/  LDSM.16.M88.4 R72, [R183+0xa800] ;  /* 0x00a80000b748783b */ /* 0x000eae0000000200 */
[C---:B---3--:R-:W-:Y:S08]  /*40e0*/  HMMA.16816.F32 R4, R84.reuse, R88, R4 ;  /* 0x000000585404723c */ /* 0x048ff00000001804 */
[C---:B------:R-:W-:Y:S08]  /*40f0*/  HMMA.16816.F32 R8, R84.reuse, R90, R8 ;  /* 0x0000005a5408723c */ /* 0x040ff00000001808 */
[C---:B-1----:R-:W-:Y:S08]  /*4100*/  HMMA.16816.F32 R12, R84.reuse, R68, R12 ;  /* 0x00000044540c723c */ /* 0x042ff0000000180c */
[----:B------:R-:W-:Y:S08]  /*4110*/  HMMA.16816.F32 R16, R84, R70, R16 ;  /* 0x000000465410723c */ /* 0x000ff00000001810 */
[C---:B------:R-:W-:Y:S08]  /*4120*/  HMMA.16816.F32 R4, R92.reuse, R96, R4 ;  /* 0x000000605c04723c */ /* 0x040ff00000001804 */
        /* <DEDUP_REMOVED lines=8> */
[----:B------:R-:W-:Y:S01]  /*41b0*/  FMUL.FTZ R151, R244, R151 ;  /* 0x00000097f4977220 */ /* 0x000fe20000410000 */
[----:B------:R-:W-:Y:S01]  /*41c0*/  FADD.FTZ R242, -R169, R8 ;  /* 0x00000008a9f27221 */ /* 0x000fe20000010100 */
[----:B------:R-:W-:Y:S01]  /*41d0*/  FMUL.FTZ R152, R213, R152 ;  /* 0x00000098d5987220 */ /* 0x000fe20000410000 */
[----:B------:R-:W-:Y:S02]  /*41e0*/  FMUL.FTZ R243, R240, R243 ;  /* 0x000000f3f0f37220 */ /* 0x000fe40000410000 */
[----:B------:R-:W-:Y:S01]  /*41f0*/  FMUL.FTZ R242, R241, R242 ;  /* 0x000000f2f1f27220 */ /* 0x000fe20000410000 */
[C---:B------:R-:W-:Y:S01]  /*4200*/  FADD.FTZ R240, -R169.reuse, R12 ;  /* 0x0000000ca9f07221 */ /* 0x040fe20000010100 */
[----:B------:R-:W-:Y:S01]  /*4210*/  F2FP.F16.F32.PACK_AB R151, R152, R151 ;  /* 0x000000979897723e */ /* 0x000fe200000000ff */
[----:B------:R-:W-:Y:S01]  /*4220*/  FADD.FTZ R213, -R169, R13 ;  /* 0x0000000da9d57221 */ /* 0x000fe20000010100 */
[----:B------:R-:W-:Y:S01]  /*4230*/  FMUL.FTZ R155, R242, R155 ;  /* 0x0000009bf29b7220 */ /* 0x000fe20000410000 */
        /* <DEDUP_REMOVED lines=11> */
[C---:B------:R-:W-:Y:S01]  /*42f0*/  FADD.FTZ R156, -R168.reuse, R10 ;  /* 0x0000000aa89c7221 */ /* 0x040fe20000010100 */
[----:B------:R-:W-:Y:S01]  /*4300*/  FMUL.FTZ R244, R237, R244 ;  /* 0x000000f4edf47220 */ /* 0x000fe20000410000 */
[----:B------:R-:W-:Y:S01]  /*4310*/  FMUL.FTZ R164, R169, R164 ;  /* 0x000000a4a9a47220 */ /* 0x000fe20000410000 */
[----:B------:R-:W-:Y:S01]  /*4320*/  FADD.FTZ R169, -R168, R7 ;  /* 0x00000007a8a97221 */ /* 0x000fe20000010100 */
[----:B------:R-:W-:Y:S01]  /*4330*/  FMUL.FTZ R152, R152, R153 ;  /* 0x0000009998987220 */ /* 0x000fe20000410000 */
[----:B------:R-:W-:Y:S01]  /*4340*/  F2FP.F16.F32.PACK_AB R159, R160, R159 ;  /* 0x0000009fa09f723e */ /* 0x000fe200000000ff */
[----:B------:R-:W-:Y:S01]  /*4350*/  FMUL.FTZ R156, R175, R156 ;  /* 0x0000009caf9c7220 */ /* 0x000fe20000410000 */
[----:B------:R-:W-:Y:S01]  /*4360*/  FMUL.FTZ R169, R234, R169 ;  /* 0x000000a9eaa97220 */ /* 0x000fe20000410000 */
[C---:B------:R-:W-:Y:S01]  /*4370*/  FADD.FTZ R213, -R168.reuse, R11 ;  /* 0x0000000ba8d57221 */ /* 0x040fe20000010100 */
[C---:B------:R-:W-:Y:S01]  /*4380*/  FADD.FTZ R153, -R168.reuse, R15 ;  /* 0x0000000fa8997221 */ /* 0x040fe20000010100 */
[C---:B------:R-:W-:Y:S01]  /*4390*/  FADD.FTZ R160, -R168.reuse, R18 ;  /* 0x00000012a8a07221 */ /* 0x040fe20000010100 */
[----:B------:R-:W-:Y:S01]  /*43a0*/  FMUL.FTZ R169, R169, R154 ;  /* 0x0000009aa9a97220 */ /* 0x000fe20000410000 */
[C---:B------:R-:W-:Y:S01]  /*43b0*/  FADD.FTZ R154, -R168.reuse, R14 ;  /* 0x0000000ea89a7221 */ /* 0x040fe20000010100 */
[----:B------:R-:W-:Y:S01]  /*43c0*/  FADD.FTZ R175, -R168, R19 ;  /* 0x00000013a8af7221 */ /* 0x000fe20000010100 */
[----:B------:R-:W-:Y:S01]  /*43d0*/  FMUL.FTZ R163, R244, R163 ;  /* 0x000000a3f4a37220 */ /* 0x000fe20000410000 */
[----:B------:R-:W-:Y:S01]  /*43e0*/  FMUL.FTZ R213, R174, R213 ;  /* 0x000000d5aed57220 */ /* 0x000fe20000410000 */
[----:B------:R-:W-:Y:S01]  /*43f0*/  F2FP.F16.F32.PACK_AB R169, R169, R152 ;  /* 0x00000098a9a9723e */ /* 0x000fe200000000ff */
[----:B------:R-:W-:Y:S01]  /*4400*/  FMUL.FTZ R154, R173, R154 ;  /* 0x0000009aad9a7220 */ /* 0x000fe20000410000 */
[----:B------:R-:W-:Y:S01]  /*4410*/  FMUL.FTZ R153, R172, R153 ;  /* 0x00000099ac997220 */ /* 0x000fe20000410000 */
[----:B------:R-:W-:Y:S01]  /*4420*/  FMUL.FTZ R160, R171, R160 ;  /* 0x000000a0aba07220 */ /* 0x000fe20000410000 */
[----:B------:R-:W-:Y:S01]  /*4430*/  FMUL.FTZ R175, R170, R175 ;  /* 0x000000afaaaf7220 */ /* 0x000fe20000410000 */
[----:B------:R-:W-:Y:S01]  /*4440*/  FMUL.FTZ R152, R167, UR8 ;  /* 0x00000008a7987c20 */ /* 0x000fe20008410000 */
[----:B------:R-:W-:Y:S01]  /*4450*/  F2FP.F16.F32.PACK_AB R163, R164, R163 ;  /* 0x000000a3a4a3723e */ /* 0x000fe200000000ff */
[----:B------:R-:W-:Y:S01]  /*4460*/  FMUL.FTZ R156, R156, R157 ;  /* 0x0000009d9c9c7220 */ /* 0x000fe20000410000 */
        /* <DEDUP_REMOVED lines=32> */
.L_x_911:
[----:B------:R-:W-:Y:S01]  /*4670*/  F2FP.F16.F32.PACK_AB R213, R213, R156 ;  /* 0x0000009cd5d5723e */ /* 0x000fe200000000ff */
[----:B------:R-:W-:Y:S01]  /*4680*/  STS [R200+-0x2000], R151 ;  /* 0xffe00097c8007388 */ /* 0x000fe20000000800 */
[----:B------:R-:W-:Y:S02]  /*4690*/  F2FP.F16.F32.PACK_AB R153, R153, R154 ;  /* 0x0000009a9999723e */ /* 0x000fe400000000ff */
[----:B------:R-:W-:Y:S02]  /*46a0*/  F2FP.F16.F32.PACK_AB R175, R175, R160 ;  /* 0x000000a0afaf723e */ /* 0x000fe400000000ff */
[----:B------:R-:W-:Y:S05]  /*46b0*/  STS [R200+-0x1c00], R169 ;  /* 0xffe400a9c8007388 */ /* 0x000fea0000000800 */
[----:B------:R-:W-:Y:S05]  /*46c0*/  STS [R214+-0x2000], R155 ;  /* 0xffe0009bd6007388 */ /* 0x000fea0000000800 */
[----:B------:R2:W-:Y:S05]  /*46d0*/  STS [R214+-0x1c00], R213 ;  /* 0xffe400d5d6007388 */ /* 0x0005ea0000000800 */
[----:B------:R-:W-:Y:S05]  /*46e0*/  STS [R224+-0x2000], R159 ;  /* 0xffe0009fe0007388 */ /* 0x000fea0000000800 */
[----:B------:R-:W-:Y:S05]  /*46f0*/  STS [R224+-0x1c00], R153 ;  /* 0xffe40099e0007388 */ /* 0x000fea0000000800 */
[----:B------:R-:W-:Y:S05]  /*4700*/  STS [R166+-0x2000], R163 ;  /* 0xffe000a3a6007388 */ /* 0x000fea0000000800 */
[----:B------:R-:W-:Y:S01]  /*4710*/  STS [R166+-0x1c00], R175 ;  /* 0xffe400afa6007388 */ /* 0x000fe20000000800 */
[----:B------:R-:W-:Y:S01]  /*4720*/  BAR.SYNC.DEFER_BLOCKING 0x0 ;  /* 0x0000000000007b1d */ /* 0x000fe20000010000 */
[----:B--2---:R-:W-:Y:S05]  /*4730*/  IMAD R213, R203, UR5, RZ ;  /* 0x00000005cbd57c24 */ /* 0x004fea000f8e02ff */
        /* <DEDUP_REMOVED lines=91> */
.L_x_912:
[----:B------:R-:W-:Y:S01]  /*4cf0*/  LDSM.16.M88.4 R148, [R180+0x1e000] ;  /* 0x01e00000b494783b */ /* 0x000fe20000000200 */
[----:B------:R-:W-:Y:S01]  /*4d00*/  IMAD.SHL.U32 R235, R213, 0x8, RZ ;  /* 0x00000008d5eb7824 */ /* 0x000fe200078e00ff */
[----:B------:R-:W-:Y:S01]  /*4d10*/  ISETP.GT.AND P1, PT, R221, R208, PT ;  /* 0x000000d0dd00720c */ /* 0x000fe20003f24270 */
[----:B------:R-:W-:Y:S01]  /*4d20*/  VIADD R216, R216, 0xffffffc0 ;  /* 0xffffffc0d8d87836 */ /* 0x000fe20000000000 */
[----:B------:R-:W2:Y:S01]  /*4d30*/  LDSM.16.MT88.4 R16, [R189+0x12000] ;  /* 0x01200000bd10783b */ /* 0x000ea20000004200 */
[----:B------:R-:W-:Y:S02]  /*4d40*/  @P2 IADD3 R212, P3, PT, R212, -0x100, RZ ;  /* 0xffffff00d4d42810 */ /* 0x000fe40007f7e0ff */
[----:B------:R-:W-:Y:S01]  /*4d50*/  LEA R234, P0, R235, R226, 0x2 ;  /* 0x000000e2ebea7211 */ /* 0x000fe200078010ff */
[----:B------:R-:W1:Y:S01]  /*4d60*/  LDSM.16.M88.4 R92, [R180+0x1f000] ;  /* 0x01f00000b45c783b */ /* 0x000e620000000200 */
[----:B------:R-:W-:Y:S02]  /*4d70*/  @P2 IADD3.X R211, PT, PT, R211, -0x1, RZ, P3, !PT ;  /* 0xffffffffd3d32810 */ /* 0x000fe40001ffe4ff */
[----:B------:R-:W-:Y:S01]  /*4d80*/  LEA.HI.X.SX32 R235, R235, R227, 0x2, P0 ;  /* 0x000000e3ebeb7211 */ /* 0x000fe200000f16ff */
[----:B------:R-:W3:Y:S01]  /*4d90*/  LDSM.16.MT88.4 R80, [R189+0x14000] ;  /* 0x01400000bd50783b */ /* 0x000ee20000004200 */
[C---:B------:R-:W-:Y:S03]  /*4da0*/  LEA R236, P0, R213.reuse, R234, 0x5 ;  /* 0x000000ead5ec7211 */ /* 0x040fe600078028ff */
[----:B------:R-:W4:Y:S01]  /*4db0*/  LDSM.16.MT88.4 R96, [R189+0x16000] ;  /* 0x01600000bd60783b */ /* 0x000f220000004200 */
[C---:B------:R-:W-:Y:S02]  /*4dc0*/  LEA.HI.X.SX32 R237, R213.reuse, R235, 0x5, P0 ;  /* 0x000000ebd5ed7211 */ /* 0x040fe400000f2eff */
[C---:B------:R-:W-:Y:S01]  /*4dd0*/  LEA R238, P0, R213.reuse, R236, 0x5 ;  /* 0x000000ecd5ee7211 */ /* 0x040fe200078028ff */
[----:B------:R-:W-:Y:S03]  /*4de0*/  LDSM.16.M88.4 R152, [R3+0x1e000] ;  /* 0x01e000000398783b */ /* 0x000fe60000000200 */
[C---:B------:R-:W-:Y:S01]  /*4df0*/  LEA.HI.X.SX32 R239, R213.reuse, R237, 0x5, P0 ;  /* 0x000000edd5ef7211 */ /* 0x040fe200000f2eff */
[----:B------:R-:W4:Y:S01]  /*4e00*/  LDSM.16.MT88.4 R156, [R189+0x12800] ;  /* 0x01280000bd9c783b */ /* 0x000f220000004200 */
[C---:B------:R-:W-:Y:S03]  /*4e10*/  LEA R240, P0, R213.reuse, R238, 0x5 ;  /* 0x000000eed5f07211 */ /* 0x040fe600078028ff */
[----:B------:R-:W4:Y:S01]  /*4e20*/  LDSM.16.M88.4 R160, [R3+0x1f000] ;  /* 0x01f0000003a0783b */ /* 0x000f220000000200 */
[C---:B------:R-:W-:Y:S02]  /*4e30*/  LEA.HI.X.SX32 R241, R213.reuse, R239, 0x5, P0 ;  /* 0x000000efd5f17211 */ /* 0x040fe400000f2eff */
[C---:B------:R-:W-:Y:S01]  /*4e40*/  LEA R242, P0, R213.reuse, R240, 0x5 ;  /* 0x000000f0d5f27211 */ /* 0x040fe200078028ff */
[----:B------:R-:W4:Y:S03]  /*4e50*/  LDSM.16.MT88.4 R164, [R189+0x14800] ;  /* 0x01480000bda4783b */ /* 0x000f260000004200 */
[C---:B------:R-:W-:Y:S01]  /*4e60*/  LEA.HI.X.SX32 R243, R213.reuse, R241, 0x5, P0 ;  /* 0x000000f1d5f37211 */ /* 0x040fe200000f2eff */
[----:B------:R-:W4:Y:S04]  /*4e70*/  LDSM.16.MT88.4 R168, [R189+0x16800] ;  /* 0x01680000bda8783b */ /* 0x000f280000004200 */
[----:B------:R-:W-:Y:S01]  /*4e80*/  LDSM.16.MT88.4 R172, [R189+0x15000] ;  /* 0x01500000bdac783b */ /* 0x000fe20000004200 */
[-C--:B--2---:R-:W-:Y:S08]  /*4e90*/  HMMA.16816.F32 R4, R148, R16.reuse, RZ ;  /* 0x000000109404723c */ /* 0x084ff000000018ff */
        /* <DEDUP_REMOVED lines=21> */
[----:B------:R-:W2:Y:S07]  /*4ff0*/  LDSM.16.M88.4 R164, [R2+0x1f000] ;  /* 0x01f0000002a4783b */ /* 0x000eae0000000200 */
[-C--:B------:R-:W-:Y:S08]  /*5000*/  HMMA.16816.F32 R84, R152, R168.reuse, R84 ;  /* 0x000000a89854723c */ /* 0x080ff00000001854 */
[C---:B------:R-:W-:Y:S08]  /*5010*/  HMMA.16816.F32 R88, R160.reuse, R168, R88 ;  /* 0x000000a8a058723c */ /* 0x040ff00000001858 */
[-C--:B------:R-:W-:Y:S01]  /*5020*/  HMMA.16816.F32 R92, R160, R170.reuse, R92 ;  /* 0x000000aaa05c723c */ /* 0x080fe2000000185c */
[----:B------:R-:W-:Y:S07]  /*5030*/  LDSM.16.MT88.4 R160, [R189+0x13800] ;  /* 0x01380000bda0783b */ /* 0x000fee0000004200 */
[----:B------:R-:W-:Y:S01]  /*5040*/  HMMA.16816.F32 R96, R152, R170, R96 ;  /* 0x000000aa9860723c */ /* 0x000fe20000001860 */
[----:B------:R-:W3:Y:S04]  /*5050*/  LDSM.16.MT88.4 R152, [R189+0x17000] ;  /* 0x01700000bd98783b */ /* 0x000ee80000004200 */
[----:B------:R-:W-:Y:S03]  /*5060*/  LDSM.16.M88.4 R168, [R0+0x1f000] ;  /* 0x01f0000000a8783b */ /* 0x000fe60000000200 */
[-C--:B-1----:R-:W-:Y:S08]  /*5070*/  HMMA.16816.F32 R4, R148, R156.reuse, R4 ;  /* 0x0000009c9404723c */ /* 0x082ff00000001804 */
[C---:B--2---:R-:W-:Y:S08]  /*5080*/  HMMA.16816.F32 R8, R164.reuse, R156, R8 ;  /* 0x0000009ca408723c */ /* 0x044ff00000001808 */
[-C--:B------:R-:W-:Y:S08]  /*5090*/  HMMA.16816.F32 R12, R164, R158.reuse, R12 ;  /* 0x0000009ea40c723c */ /* 0x080ff0000000180c */
[C---:B------:R-:W-:Y:S01]  /*50a0*/  HMMA.16816.F32 R16, R148.reuse, R158, R16 ;  /* 0x0000009e9410723c */ /* 0x040fe20000001810 */
[----:B------:R-:W1:Y:S07]  /*50b0*/  LDSM.16.M88.4 R156, [R0+0x1e000] ;  /* 0x01e00000009c783b */ /* 0x000e6e0000000200 */
[-C--:B------:R-:W-:Y:S08]  /*50c0*/  HMMA.16816.F32 R68, R148, R172.reuse, R68 ;  /* 0x000000ac9444723c */ /* 0x080ff00000001844 */
[C---:B------:R-:W-:Y:S04]  /*50d0*/  HMMA.16816.F32 R72, R164.reuse, R172, R72 ;  /* 0x000000aca448723c */ /* 0x040fe80000001848 */
[C---:B------:R-:W-:Y:S04]  /*50e0*/  LEA R172, P0, R213.reuse, R242, 0x5 ;  /* 0x000000f2d5ac7211 */ /* 0x040fe800078028ff */
[-C--:B------:R-:W-:Y:S03]  /*50f0*/  HMMA.16816.F32 R76, R164, R174.reuse, R76 ;  /* 0x000000aea44c723c */ /* 0x080fe6000000184c */
[C---:B------:R-:W-:Y:S05]  /*5100*/  LEA.HI.X.SX32 R173, R213.reuse, R243, 0x5, P0 ;  /* 0x000000f3d5ad7211 */ /* 0x040fea00000f2eff */
[C---:B------:R-:W-:Y:S04]  /*5110*/  HMMA.16816.F32 R80, R148.reuse, R174, R80 ;  /* 0x000000ae9450723c */ /* 0x040fe80000001850 */
[C---:B------:R-:W-:Y:S04]  /*5120*/  LEA R174, P0, R213.reuse, R172, 0x5 ;  /* 0x000000acd5ae7211 */ /* 0x040fe800078028ff */
[-C--:B---3--:R-:W-:Y:S03]  /*5130*/  HMMA.16816.F32 R84, R148, R152.reuse, R84 ;  /* 0x000000989454723c */ /* 0x088fe60000001854 */
[C---:B------:R-:W-:Y:S05]  /*5140*/  LEA.HI.X.SX32 R175, R213.reuse, R173, 0x5, P0 ;  /* 0x000000add5af7211 */ /* 0x040fea00000f2eff */
[C---:B------:R-:W-:Y:S04]  /*5150*/  HMMA.16816.F32 R88, R164.reuse, R152, R88 ;  /* 0x00000098a458723c */ /* 0x040fe80000001858 */
[C---:B------:R-:W-:Y:S04]  /*5160*/  IMAD.WIDE R244, R213.reuse, -0xc0, R174 ;  /* 0xffffff40d5f47825 */ /* 0x040fe800078e02ae */
[-C--:B------:R-:W-:Y:S01]  /*5170*/  HMMA.16816.F32 R92, R164, R154.reuse, R92 ;  /* 0x0000009aa45c723c */ /* 0x080fe2000000185c */
[----:B------:R-:W2:Y:S02]  /*5180*/  LDSM.16.MT88.4 R164, [R189+0x15800] ;  /* 0x01580000bda4783b */ /* 0x000ea40000004200 */
[C---:B------:R-:W-:Y:S04]  /*5190*/  LEA R152, P0, R213.reuse, R244, 0x5 ;  /* 0x000000f4d5987211 */ /* 0x040fe800078028ff */
[C---:B------:R-:W-:Y:S01]  /*51a0*/  LEA.HI.X.SX32 R153, R213.reuse, R245, 0x5, P0 ;  /* 0x000000f5d5997211 */ /* 0x040fe200000f2eff */
[----:B------:R-:W-:Y:S01]  /*51b0*/  HMMA.16816.F32 R96, R148, R154, R96 ;  /* 0x0000009a9460723c */ /* 0x000fe20000001860 */
[----:B------:R-:W3:Y:S03]  /*51c0*/  LDSM.16.MT88.4 R148, [R189+0x17800] ;  /* 0x01780000bd94783b */ /* 0x000ee60000004200 */
[C---:B------:R-:W-:Y:S04]  /*51d0*/  LEA R246, P0, R213.reuse, R152, 0x5 ;  /* 0x00000098d5f67211 */ /* 0x040fe800078028ff */
[-C--:B-1----:R-:W-:Y:S05]  /*51e0*/  HMMA.16816.F32 R4, R156, R160.reuse, R4 ;  /* 0x000000a09c04723c */ /* 0x082fea0000001804 */
[C---:B------:R-:W-:Y:S02]  /*51f0*/  LEA.HI.X.SX32 R247, R213.reuse, R153, 0x5, P0 ;  /* 0x00000099d5f77211 */ /* 0x040fe400000f2eff */
[C---:B------:R-:W-:Y:S01]  /*5200*/  LEA R154, P0, R213.reuse, R246, 0x5 ;  /* 0x000000f6d59a7211 */ /* 0x040fe200078028ff */
[C---:B------:R-:W-:Y:S04]  /*5210*/  HMMA.16816.F32 R8, R168.reuse, R160, R8 ;  /* 0x000000a0a808723c */ /* 0x040fe80000001808 */
[C---:B------:R-:W-:Y:S02]  /*5220*/  LEA.HI.X.SX32 R155, R213.reuse, R247, 0x5, P0 ;  /* 0x000000f7d59b7211 */ /* 0x040fe400000f2eff */
[C---:B------:R-:W-:Y:S02]  /*5230*/  LEA R160, P0, R213.reuse, R154, 0x5 ;  /* 0x0000009ad5a07211 */ /* 0x040fe400078028ff */
        /* <DEDUP_REMOVED lines=8> */
[C---:B------:R-:W-:Y:S04]  /*52c0*/  LEA.HI.X.SX32 R249, R213.reuse, R163, 0x5, P0 ;  /* 0x000000a3d5f97211 */ /* 0x040fe800000f2eff */
[-C--:B------:R-:W-:Y:S03]  /*52d0*/  HMMA.16816.F32 R76, R168, R166.reuse, R76 ;  /* 0x000000a6a84c723c */ /* 0x080fe6000000184c */
[C---:B------:R-:W-:Y:S05]  /*52e0*/  IMAD.WIDE R164, R213.reuse, -0xc0, R248 ;  /* 0xffffff40d5a47825 */ /* 0x040fea00078e02f8 */
[C---:B------:R-:W-:Y:S04]  /*52f0*/  HMMA.16816.F32 R80, R156.reuse, R166, R80 ;  /* 0x000000a69c50723c */ /* 0x040fe80000001850 */
[C---:B------:R-:W-:Y:S04]  /*5300*/  LEA R166, P0, R213.reuse, R164, 0x5 ;  /* 0x000000a4d5a67211 */ /* 0x040fe800078028ff */
[-C--:B---3--:R-:W-:Y:S03]  /*5310*/  HMMA.16816.F32 R84, R156, R148.reuse, R84 ;  /* 0x000000949c54723c */ /* 0x088fe60000001854 */
[C---:B------:R-:W-:Y:S02]  /*5320*/  LEA.HI.X.SX32 R167, R213.reuse, R165, 0x5, P0 ;  /* 0x000000a5d5a77211 */ /* 0x040fe400000f2eff */
[C---:B------:R-:W-:Y:S03]  /*5330*/  LEA R250, P0, R213.reuse, R166, 0x5 ;  /* 0x000000a6d5fa7211 */ /* 0x040fe600078028ff */
[C---:B------:R-:W-:Y:S04]  /*5340*/  HMMA.16816.F32 R88, R168.reuse, R148, R88 ;  /* 0x00000094a858723c */ /* 0x040fe80000001858 */
[C---:B------:R-:W-:Y:S04]  /*5350*/  LEA.HI.X.SX32 R251, R213.reuse, R167, 0x5, P0 ;  /* 0x000000a7d5fb7211 */ /* 0x040fe800000f2eff */
        /* <DEDUP_REMOVED lines=11> */
[----:B------:R2:W-:Y:S01]  /*5410*/  REDG.E.ADD.F32.FTZ.RN.STRONG.GPU desc[UR12][R226.64], R4 ;  /* 0x00000004e20079a6 */ /* 0x0005e2000c12f30c */
[C---:B------:R-:W-:Y:S03]  /*5420*/  LEA R158, P0, R213.reuse, R150, 0x5 ;  /* 0x00000096d59e7211 */ /* 0x040fe600078028ff */
[----:B------:R3:W-:Y:S01]  /*5430*/  REDG.E.ADD.F32.FTZ.RN.STRONG.GPU desc[UR12][R234.64], R5 ;  /* 0x00000005ea0079a6 */ /* 0x0007e2000c12f30c */
[C---:B------:R-:W-:Y:S03]  /*5440*/  LEA.HI.X.SX32 R159, R213.reuse, R151, 0x5, P0 ;  /* 0x00000097d59f7211 */ /* 0x040fe600000f2eff */
[----:B------:R4:W-:Y:S04]  /*5450*/  REDG.E.ADD.F32.FTZ.RN.STRONG.GPU desc[UR12][R236.64], R6 ;  /* 0x00000006ec0079a6 */ /* 0x0009e8000c12f30c */
[----:B------:R4:W-:Y:S04]  /*5460*/  REDG.E.ADD.F32.FTZ.RN.STRONG.GPU desc[UR12][R238.64], R7 ;  /* 0x00000007ee0079a6 */ /* 0x0009e8000c12f30c */
[----:B------:R4:W-:Y:S04]  /*5470*/  REDG.E.ADD.F32.FTZ.RN.STRONG.GPU desc[UR12][R240.64], R8 ;  /* 0x00000008f00079a6 */ /* 0x0009e8000c12f30c */
[----:B------:R4:W-:Y:S01]  /*5480*/  REDG.E.ADD.F32.FTZ.RN.STRONG.GPU desc[UR12][R242.64], R9 ;  /* 0x00000009f20079a6 */ /* 0x0009e2000c12f30c */
[C---:B-1----:R-:W-:Y:S03]  /*5490*/  IMAD.WIDE R156, R213.reuse, -0xc0, R158 ;  /* 0xffffff40d59c7825 */ /* 0x042fe600078e029e */
[----:B------:R1:W-:Y:S01]  /*54a0*/  REDG.E.ADD.F32.FTZ.RN.STRONG.GPU desc[UR12][R172.64], R10 ;  /* 0x0000000aac0079a6 */ /* 0x0003e2000c12f30c */
[C---:B--2---:R-:W-:Y:S03]  /*54b0*/  LEA R4, P0, R213.reuse, R156, 0x5 ;  /* 0x0000009cd5047211 */ /* 0x044fe600078028ff */
[----:B------:R2:W-:Y:S01]  /*54c0*/  REDG.E.ADD.F32.FTZ.RN.STRONG.GPU desc[UR12][R174.64], R11 ;  /* 0x0000000bae0079a6 */ /* 0x0005e2000c12f30c */
[C---:B---3--:R-:W-:Y:S03]  /*54d0*/  LEA.HI.X.SX32 R5, R213.reuse, R157, 0x5, P0 ;  /* 0x0000009dd5057211 */ /* 0x048fe600000f2eff */
[----:B------:R-:W-:Y:S01]  /*54e0*/  REDG.E.ADD.F32.FTZ.RN.STRONG.GPU desc[UR12][R226.64+0x80], R16 ;  /* 0x00008010e20079a6 */ /* 0x000fe2000c12f30c */
[C---:B------:R-:W-:Y:S03]  /*54f0*/  LEA R234, P0, R213.reuse, R4, 0x5 ;  /* 0x00000004d5ea7211 */ /* 0x040fe600078028ff */
[----:B------:R3:W-:Y:S01]  /*5500*/  REDG.E.ADD.F32.FTZ.RN.STRONG.GPU desc[UR12][R244.64+0x80], R17 ;  /* 0x00008011f40079a6 */ /* 0x0007e2000c12f30c */
[C---:B------:R-:W-:Y:S02]  /*5510*/  LEA.HI.X.SX32 R235, R213.reuse, R5, 0x5, P0 ;  /* 0x00000005d5eb7211 */ /* 0x040fe400000f2eff */
        /* <DEDUP_REMOVED lines=29> */
[----:B------:R1:W-:Y:S01]  /*56f0*/  REDG.E.ADD.F32.FTZ.RN.STRONG.GPU desc[UR12][R158.64+0x100], R75 ;  /* 0x0001004b9e0079a6 */ /* 0x0003e2000c12f30c */
[C---:B------:R-:W-:Y:S02]  /*5700*/  LEA.HI.X.SX32 R175, R213.reuse, R173, 0x5, P0 ;  /* 0x000000add5af7211 */ /* 0x040fe400000f2eff */
[C---:B------:R-:W-:Y:S01]  /*5710*/  LEA R10, P0, R213.reuse, R174, 0x5 ;  /* 0x000000aed50a7211 */ /* 0x040fe200078028ff */
[----:B------:R-:W-:Y:S03]  /*5720*/  REDG.E.ADD.F32.FTZ.RN.STRONG.GPU desc[UR12][R226.64+0x180], R80 ;  /* 0x00018050e20079a6 */ /* 0x000fe6000c12f30c */
[C---:B------:R-:W-:Y:S01]  /*5730*/  LEA.HI.X.SX32 R11, R213.reuse, R175, 0x5, P0 ;  /* 0x000000afd50b7211 */ /* 0x040fe200000f2eff */
[----:B------:R2:W-:Y:S01]  /*5740*/  REDG.E.ADD.F32.FTZ.RN.STRONG.GPU desc[UR12][R156.64+0x180], R81 ;  /* 0x000180519c0079a6 */ /* 0x0005e2000c12f30c */
[C---:B---3--:R-:W-:Y:S03]  /*5750*/  LEA R244, P0, R213.reuse, R10, 0x5 ;  /* 0x0000000ad5f47211 */ /* 0x048fe600078028ff */
        /* <DEDUP_REMOVED lines=12> */
[C---:B----4-:R-:W-:Y:S01]  /*5820*/  LEA R154, P0, R213.reuse, R246, 0x5 ;  /* 0x000000f6d59a7211 */ /* 0x050fe200078028ff */
[----:B------:R-:W-:Y:S03]  /*5830*/  REDG.E.ADD.F32.FTZ.RN.STRONG.GPU desc[UR12][R226.64+0x200], R84 ;  /* 0x00020054e20079a6 */ /* 0x000fe6000c12f30c */
[C---:B------:R-:W-:Y:S01]  /*5840*/  LEA.HI.X.SX32 R155, R213.reuse, R247, 0x5, P0 ;  /* 0x000000f7d59b7211 */ /* 0x040fe200000f2eff */
        /* <DEDUP_REMOVED lines=12> */
[----:B------:R-:W-:Y:S04]  /*5910*/  LDSM.16.MT88.4 R4, [R182+-0x2000] ;  /* 0xffe00000b604783b */ /* 0x000fe80000004200 */
[----:B------:R-:W1:Y:S04]  /*5920*/  LDSM.16.MT88.4 R8, [R178] ;  /* 0x00000000b208783b */ /* 0x000e680000004200 */
[----:B------:R-:W2:Y:S04]  /*5930*/  LDSM.16.MT88.4 R12, [R181+-0x2000] ;  /* 0xffe00000b50c783b */ /* 0x000ea80000004200 */
[----:B------:R-:W-:Y:S04]  /*5940*/  REDG.E.ADD.F32.FTZ.RN.STRONG.GPU desc[UR12][R244.64+0x200], R91 ;  /* 0x0002005bf40079a6 */ /* 0x000fe8000c12f30c */
[----:B------:R-:W-:Y:S04]  /*5950*/  REDG.E.ADD.F32.FTZ.RN.STRONG.GPU desc[UR12][R226.64+0x280], R96 ;  /* 0x00028060e20079a6 */ /* 0x000fe8000c12f30c */
[----:B------:R-:W-:Y:S04]  /*5960*/  REDG.E.ADD.F32.FTZ.RN.STRONG.GPU desc[UR12][R16.64+0x280], R97 ;  /* 0x00028061100079a6 */ /* 0x000fe8000c12f30c */
[----:B------:R-:W3:Y:S04]  /*5970*/  LDSM.16.MT88.4 R16, [R178+0x2000] ;  /* 0x00200000b210783b */ /* 0x000ee80000004200 */
[----:B------:R-:W4:Y:S04]  /*5980*/  LDSM.16.MT88.4 R68, [R178+0x4000] ;  /* 0x00400000b244783b */ /* 0x000f280000004200 */
[----:B------:R-:W-:Y:S04]  /*5990*/  LDSM.16.MT88.4 R72, [R182+-0x1800] ;  /* 0xffe80000b648783b */ /* 0x000fe80000004200 */
[----:B------:R-:W4:Y:S04]  /*59a0*/  LDSM.16.MT88.4 R76, [R178+0x800] ;  /* 0x00080000b24c783b */ /* 0x000f280000004200 */
[----:B------:R-:W4:Y:S01]  /*59b0*/  LDSM.16.MT88.4 R80, [R181+-0x1800] ;  /* 0xffe80000b550783b */ /* 0x000f220000004200 */
[-C--:B-1----:R-:W-:Y:S03]  /*59c0*/  HMMA.16816.F32 R100, R4, R8.reuse, R100 ;  /* 0x000000080464723c */ /* 0x082fe60000001864 */
[----:B------:R-:W1:Y:S04]  /*59d0*/  LDSM.16.MT88.4 R84, [R178+0x2800] ;  /* 0x00280000b254783b */ /* 0x000e680000004200 */
[----:B------:R-:W-:Y:S01]  /*59e0*/  LDSM.16.MT88.4 R88, [R178+0x1800] ;  /* 0x00180000b258783b */ /* 0x000fe20000004200 */
[C---:B--2---:R-:W-:Y:S03]  /*59f0*/  HMMA.16816.F32 R104, R12.reuse, R8, R104 ;  /* 0x000000080c68723c */ /* 0x044fe60000001868 */
[----:B------:R-:W-:Y:S04]  /*5a00*/  LDSM.16.MT88.4 R148, [R178+0x5800] ;  /* 0x00580000b294783b */ /* 0x000fe80000004200 */
[----:B------:R-:W-:Y:S01]  /*5a10*/  REDG.E.ADD.F32.FTZ.RN.STRONG.GPU desc[UR12][R152.64+0x280], R98 ;  /* 0x00028062980079a6 */ /* 0x000fe2000c12f30c */
[-C--:B------:R-:W-:Y:S03]  /*5a20*/  HMMA.16816.F32 R108, R12, R10.reuse, R108 ;  /* 0x0000000a0c6c723c */ /* 0x080fe6000000186c */
[----:B------:R-:W-:Y:S04]  /*5a30*/  REDG.E.ADD.F32.FTZ.RN.STRONG.GPU desc[UR12][R246.64+0x280], R99 ;  /* 0x00028063f60079a6 */ /* 0x000fe8000c12f30c */
[----:B------:R-:W-:Y:S01]  /*5a40*/  LDSM.16.MT88.4 R96, [R178+0x3800] ;  /* 0x00380000b260783b */ /* 0x000fe20000004200 */
[C---:B------:R-:W-:Y:S03]  /*5a50*/  HMMA.16816.F32 R112, R4.reuse, R10, R112 ;  /* 0x0000000a0470723c */ /* 0x040fe60000001870 */
[----:B------:R-:W2:Y:S04]  /*5a60*/  LDSM.16.MT88.4 R8, [R178+0x4800] ;  /* 0x00480000b208783b */ /* 0x000ea80000004200 */
[----:B------:R-:W-:Y:S01]  /*5a70*/  REDG.E.ADD.F32.FTZ.RN.STRONG.GPU desc[UR12][R154.64+0x280], R92 ;  /* 0x0002805c9a0079a6 */ /* 0x000fe2000c12f30c */
[-C--:B---3--:R-:W-:Y:S03]  /*5a80*/  HMMA.16816.F32 R116, R4, R16.reuse, R116 ;  /* 0x000000100474723c */ /* 0x088fe60000001874 */
[----:B------:R-:W-:Y:S04]  /*5a90*/  REDG.E.ADD.F32.FTZ.RN.STRONG.GPU desc[UR12][R160.64+0x280], R93 ;  /* 0x0002805da00079a6 */ /* 0x000fe8000c12f30c */
[----:B------:R-:W-:Y:S01]  /*5aa0*/  REDG.E.ADD.F32.FTZ.RN.STRONG.GPU desc[UR12][R158.64+0x280], R94 ;  /* 0x0002805e9e0079a6 */ /* 0x000fe2000c12f30c */
[C---:B------:R-:W-:Y:S03]  /*5ab0*/  HMMA.16816.F32 R120, R12.reuse, R16, R120 ;  /* 0x000000100c78723c */ /* 0x040fe60000001878 */
[----:B------:R-:W-:Y:S04]  /*5ac0*/  REDG.E.ADD.F32.FTZ.RN.STRONG.GPU desc[UR12][R156.64+0x280], R95 ;  /* 0x0002805f9c0079a6 */ /* 0x000fe8000c12f30c */
[----:B------:R-:W-:Y:S01]  /*5ad0*/  LDSM.16.MT88.4 R92, [R181+-0x800] ;  /* 0xfff80000b55c783b */ /* 0x000fe20000004200 */
        /* <DEDUP_REMOVED lines=14> */
[----:B------:R-:W4:Y:S07]  /*5bc0*/  LDSM.16.MT88.4 R76, [R178+0x5000] ;  /* 0x00500000b24c783b */ /* 0x000f2e0000004200 */
[-C--:B-1----:R-:W-:Y:S08]  /*5bd0*/  HMMA.16816.F32 R116, R72, R84.reuse, R116 ;  /* 0x000000544874723c */ /* 0x082ff00000001874 */
[C---:B------:R-:W-:Y:S08]  /*5be0*/  HMMA.16816.F32 R120, R80.reuse, R84, R120 ;  /* 0x000000545078723c */ /* 0x040ff00000001878 */
[-C--:B------:R-:W-:Y:S08]  /*5bf0*/  HMMA.16816.F32 R124, R80, R86.reuse, R124 ;  /* 0x00000056507c723c */ /* 0x080ff0000000187c */
[C---:B------:R-:W-:Y:S01]  /*5c00*/  HMMA.16816.F32 R128, R72.reuse, R86, R128 ;  /* 0x000000564880723c */ /* 0x040fe20000001880 */
[----:B------:R-:W1:Y:S07]  /*5c10*/  LDSM.16.MT88.4 R84, [R182+-0x800] ;  /* 0xfff80000b654783b */ /* 0x000e6e0000004200 */
        /* <DEDUP_REMOVED lines=12> */
[-C--:B------:R-:W-:Y:S08]  /*5ce0*/  HMMA.16816.F32 R132, R4, R76.reuse, R132 ;  /* 0x0000004c0484723c */ /* 0x080ff00000001884 */
[C---:B------:R-:W-:Y:S08]  /*5cf0*/  HMMA.16816.F32 R136, R16.reuse, R76, R136 ;  /* 0x0000004c1088723c */ /* 0x040ff00000001888 */
[-C--:B------:R-:W-:Y:S08]  /*5d00*/  HMMA.16816.F32 R140, R16, R78.reuse, R140 ;  /* 0x0000004e108c723c */ /* 0x080ff0000000188c */
[----:B------:R-:W-:Y:S04]  /*5d10*/  HMMA.16816.F32 R144, R4, R78, R144 ;  /* 0x0000004e0490723c */ /* 0x000fe80000001890 */
[----:B------:R-:W-:Y:S01]  /*5d20*/  LOP3.LUT R4, R221, 0x1, RZ, 0xc0, !PT ;  /* 0x00000001dd047812 */ /* 0x000fe200078ec0ff */
[----:B------:R-:W-:Y:S01]  /*5d30*/  VIADD R6, R178, 0xffffa000 ;  /* 0xffffa000b2067836 */ /* 0x000fe20000000000 */
[----:B------:R-:W-:Y:S02]  /*5d40*/  @P2 IADD3 R5, P4, PT, R232, -0x100, RZ ;  /* 0xffffff00e8052810 */ /* 0x000fe40007f9e0ff */
[-C--:B-1----:R-:W-:Y:S05]  /*5d50*/  HMMA.16816.F32 R100, R84, R88.reuse, R100 ;  /* 0x000000585464723c */ /* 0x082fea0000001864 */
        /* <DEDUP_REMOVED lines=22> */
[----:B------:R-:W-:Y:S01]  /*5ec0*/  ISETP.NE.AND P1, PT, R225, -0x1, PT ;  /* 0xffffffffe100780c */ /* 0x000fe20003f25270 */
[----:B------:R-:W2:Y:S01]  /*5ed0*/  S2R R0, SR_CTAID.Y ;  /* 0x0000000000007919 */ /* 0x000ea20000002600 */
[----:B------:R-:W-:Y:S02]  /*5ee0*/  F2FP.F16.F32.PACK_AB R20, R21, R20 ;  /* 0x000000141514723e */ /* 0x000fe400000000ff */
[----:B------:R-:W-:Y:S02]  /*5ef0*/  F2FP.F16.F32.PACK_AB R22, R23, R22 ;  /* 0x000000161716723e */ /* 0x000fe400000000ff */
[----:B------:R-:W-:Y:S02]  /*5f00*/  F2FP.F16.F32.PACK_AB R32, R33, R32 ;  /* 0x000000202120723e */ /* 0x000fe400000000ff */
[----:B------:R-:W-:-:S02]  /*5f10*/  F2FP.F16.F32.PACK_AB R34, R35, R34 ;  /* 0x000000222322723e */ /* 0x000fc400000000ff */
[----:B------:R-:W-:Y:S01]  /*5f20*/  F2FP.F16.F32.PACK_AB R24, R25, R24 ;  /* 0x000000181918723e */ /* 0x000fe200000000ff */
[----:B------:R-:W-:Y:S01]  /*5f30*/  @P0 VIADD R7, R199, 0xffffffc0 ;  /* 0xffffffc0c7070836 */ /* 0x000fe20000000000 */
[----:B------:R-:W-:Y:S01]  /*5f40*/  F2FP.F16.F32.PACK_AB R26, R27, R26 ;  /* 0x0000001a1b1a723e */ /* 0x000fe200000000ff */
[----:B------:R-:W3:Y:S01]  /*5f50*/  @P1 LDC.64 R4, c[0x0][0x5c0] ;  /* 0x00017000ff041b82 */ /* 0x000ee20000000a00 */
        /* <DEDUP_REMOVED lines=138> */
[----:B---3--:R-:W-:-:S03]  /*6800*/  @P1 IMAD R44, R47, R5, RZ ;  /* 0x000000052f2c1224 */ /* 0x008fc600078e02ff */
[----:B------:R4:W-:Y:S01]  /*6810*/  STS [R199+0xb400], R58 ;  /* 0x00b4003ac7007388 */ /* 0x0009e20000000800 */
[----:B-1----:R-:W-:-:S03]  /*6820*/  @P1 IMAD.WIDE.U32 R46, R47, R4, RZ ;  /* 0x000000042f2e1225 */ /* 0x002fc600078e00ff */
[----:B------:R4:W-:Y:S02]  /*6830*/  STS [R7+0xb000], R60 ;  /* 0x00b0003c07007388 */ /* 0x0009e40000000800 */
[----:B------:R-:W-:Y:S02]  /*6840*/  @P1 IADD3 R44, PT, PT, R47, R44, RZ ;  /* 0x0000002c2f2c1210 */ /* 0x000fe40007ffe0ff */
[----:B------:R4:W-:Y:S01]  /*6850*/  STS [R7+0xb400], R62 ;  /* 0x00b4003e07007388 */ /* 0x0009e20000000800 */
[----:B--2---:R-:W-:Y:S05]  /*6860*/  @P1 BRA `(.L_x_914) ;  /* 0x0000000000241947 */ /* 0x004fea0003800000 */
[----:B------:R-:W1:Y:S01]  /*6870*/  LDC.64 R4, c[0x0][0x5c0] ;  /* 0x00017000ff047b82 */ /* 0x000e620000000a00 */
[----:B------:R-:W-:-:S07]  /*6880*/  SHF.R.S32.HI R9, RZ, 0x1f, R222 ;  /* 0x0000001fff097819 */ /* 0x000fce00000114de */
[----:B----4-:R-:W2:Y:S01]  /*6890*/  LDC.64 R6, c[0x0][0x5a8] ;  /* 0x00016a00ff067b82 */ /* 0x010ea20000000a00 */
[-C--:B-1----:R-:W-:Y:S02]  /*68a0*/  IMAD R8, R9, R4.reuse, RZ ;  /* 0x0000000409087224 */ /* 0x082fe400078e02ff */
[----:B------:R-:W-:-:S04]  /*68b0*/  IMAD.WIDE.U32 R10, R222, R4, RZ ;  /* 0x00000004de0a7225 */ /* 0x000fc800078e00ff */
[----:B------:R-:W-:-:S05]  /*68c0*/  IMAD R8, R222, R5, R8 ;  /* 0x00000005de087224 */ /* 0x000fca00078e0208 */
[----:B------:R-:W-:-:S03]  /*68d0*/  IADD3 R11, PT, PT, R11, R8, RZ ;  /* 0x000000080b0b7210 */ /* 0x000fc60007ffe0ff */
[----:B--2---:R-:W-:-:S04]  /*68e0*/  IMAD.WIDE.U32 R46, R0, R6, R10 ;  /* 0x00000006002e7225 */ /* 0x004fc800078e000a */
[----:B------:R-:W-:Y:S02]  /*68f0*/  IMAD R44, R0, R7, R47 ;  /* 0x00000007002c7224 */ /* 0x000fe400078e022f */
.L_x_914:
[----:B------:R-:W-:Y:S05]  /*6900*/  @P0 BRA `(.L_x_915) ;  /* 0x0000000000300947 */ /* 0x000fea0003800000 */
[----:B------:R-:W1:Y:S01]  /*6910*/  LDCU.64 UR4, c[0x0][0x5c8] ;  /* 0x0000b900ff0477ac */ /* 0x000e620008000a00 */
[----:B------:R-:W-:Y:S01]  /*6920*/  SHF.R.S32.HI R9, RZ, 0x1f, R222 ;  /* 0x0000001fff097819 */ /* 0x000fe200000114de */
[----:B------:R-:W2:Y:S01]  /*6930*/  LDCU.64 UR6, c[0x0][0x5b0] ;  /* 0x0000b600ff0677ac */ /* 0x000ea20008000a00 */
[----:B-1----:R-:W-:Y:S02]  /*6940*/  MOV R6, UR4 ;  /* 0x0000000400067c02 */ /* 0x002fe40008000f00 */
[----:B----4-:R-:W-:-:S03]  /*6950*/  MOV R7, UR5 ;  /* 0x0000000500077c02 */ /* 0x010fc60008000f00 */
[-C--:B------:R-:W-:Y:S02]  /*6960*/  IMAD R8, R9, R6.reuse, RZ ;  /* 0x0000000609087224 */ /* 0x080fe400078e02ff */
[----:B------:R-:W-:-:S04]  /*6970*/  IMAD.WIDE.U32 R10, R222, R6, RZ ;  /* 0x00000006de0a7225 */ /* 0x000fc800078e00ff */
[----:B------:R-:W-:-:S05]  /*6980*/  IMAD R9, R222, R7, R8 ;  /* 0x00000007de097224 */ /* 0x000fca00078e0208 */
[----:B------:R-:W-:-:S03]  /*6990*/  IADD3 R11, PT, PT, R11, R9, RZ ;  /* 0x000000090b0b7210 */ /* 0x000fc60007ffe0ff */
[----:B--2---:R-:W-:-:S04]  /*69a0*/  IMAD.WIDE.U32 R56, R0, UR6, R10 ;  /* 0x0000000600387c25 */ /* 0x004fc8000f8e000a */
[----:B------:R-:W-:Y:S01]  /*69b0*/  IMAD R0, R0, UR7, R57 ;  /* 0x0000000700007c24 */ /* 0x000fe2000f8e0239 */
[----:B------:R-:W-:Y:S06]  /*69c0*/  BRA `(.L_x_916) ;  /* 0x0000000000147947 */ /* 0x000fec0003800000 */
.L_x_915:
[----:B----4-:R-:W1:Y:S01]  /*69d0*/  LDC.64 R6, c[0x0][0x5c8] ;  /* 0x00017200ff067b82 */ /* 0x010e620000000a00 */
[----:B------:R-:W-:-:S05]  /*69e0*/  IADD3 R56, PT, PT, R222, R225, RZ ;  /* 0x000000e1de387210 */ /* 0x000fca0007ffe0ff */
[C---:B-1----:R-:W-:Y:S02]  /*69f0*/  IMAD R0, R56.reuse, R7, RZ ;  /* 0x0000000738007224 */ /* 0x042fe400078e02ff */
[----:B------:R-:W-:-:S05]  /*6a00*/  IMAD.WIDE.U32 R56, R56, R6, RZ ;  /* 0x0000000638387225 */ /* 0x000fca00078e00ff */
[----:B------:R-:W-:-:S07]  /*6a10*/  IADD3 R0, PT, PT, R57, R0, RZ ;  /* 0x0000000039007210 */ /* 0x000fce0007ffe0ff */
.L_x_916:
        /* <DEDUP_REMOVED lines=40> */
.L_x_918:
[----:B------:R-:W-:Y:S05]  /*6ca0*/  BSYNC.RECONVERGENT B0 ;  /* 0x0000000000007941 */ /* 0x000fea0003800200 */
.L_x_917:
        /* <DEDUP_REMOVED lines=14> */
.L_x_920:
[----:B------:R-:W-:Y:S05]  /*6d90*/  BSYNC.RECONVERGENT B0 ;  /* 0x0000000000007941 */ /* 0x000fea0003800200 */
.L_x_919:
        /* <DEDUP_REMOVED lines=20> */
.L_x_922:
[----:B------:R-:W-:Y:S05]  /*6ee0*/  BSYNC.RECONVERGENT B0 ;  /* 0x0000000000007941 */ /* 0x000fea0003800200 */
.L_x_921:
        /* <DEDUP_REMOVED lines=9> */
[----:B-1----:R3:W-:Y:S04]  /*6f80*/  STG.E.128 desc[UR12][R6.64], R24 ;  /* 0x0000001806007986 */ /* 0x0027e8000c101d0c */
[----:B------:R3:W-:Y:S04]  /*6f90*/  STG.E.128 desc[UR12][R6.64+0x80], R16 ;  /* 0x0000801006007986 */ /* 0x0007e8000c101d0c */
[----:B------:R3:W-:Y:S02]  /*6fa0*/  STG.E.128 desc[UR12][R6.64+0x100], R8 ;  /* 0x0001000806007986 */ /* 0x0007e4000c101d0c */
.L_x_910:
[----:B------:R-:W-:Y:S05]  /*6fb0*/  BSYNC.RECONVERGENT B1 ;  /* 0x0000000000017941 */ /* 0x000fea0003800200 */
.L_x_888:
        /* <DEDUP_REMOVED lines=11> */
.L_x_924:
        /* <DEDUP_REMOVED lines=9> */
.L_x_1099:


//--------------------- .text._ZN5flash44flash_bwd_dq_dk_dv_loop_seqk_parallel_kernelI23Flash_bwd_kernel_traitsILi192ELi64ELi64ELi8ELi4ELi2ELi2ELb0ELb0EN7cutlass6half_tE19Flash_kernel_traitsILi192ELi64ELi64ELi8ES3_EELb1ELb1ELb0ELb1ELb0ELb0ELb0EEEvNS_16Flash_bwd_paramsE --------------------------
	.section	.text._ZN5flash44flash_bwd_dq_dk_dv_loop_seqk_parallel_kernelI23Flash_bwd_kernel_traitsILi192ELi64ELi64ELi8ELi4ELi2ELi2ELb0ELb0EN7cutlass6half_tE19Flash_kernel_traitsILi192ELi64ELi64ELi8ES3_EELb1ELb1ELb0ELb1ELb0ELb0ELb0EEEvNS_16Flash_bwd_paramsE,"ax",@progbits
	.align	128
        .global         _ZN5flash44flash_bwd_dq_dk_dv_loop_seqk_parallel_kernelI23Flash_bwd_kernel_traitsILi192ELi64ELi64ELi8ELi4ELi2ELi2ELb0ELb0EN7cutlass6half_tE19Flash_kernel_traitsILi192ELi64ELi64ELi8ES3_EELb1ELb1ELb0ELb1ELb0ELb0ELb0EEEvNS_16Flash_bwd_paramsE
        .type           _ZN5flash44flash_bwd_dq_dk_dv_loop_seqk_parallel_kernelI23Flash_bwd_kernel_traitsILi192ELi64ELi64ELi8ELi4ELi2ELi2ELb0ELb0EN7cutlass6half_tE19Flash_kernel_traitsILi192ELi64ELi64ELi8ES3_EELb1ELb1ELb0ELb1ELb0ELb0ELb0EEEvNS_16Flash_bwd_paramsE,@function
        .size           _ZN5flash44flash_bwd_dq_dk_dv_loop_seqk_parallel_kernelI23Flash_bwd_kernel_traitsILi192ELi64ELi64ELi8ELi4ELi2ELi2ELb0ELb0EN7cutlass6half_tE19Flash_kernel_traitsILi192ELi64ELi64ELi8ES3_EELb1ELb1ELb0ELb1ELb0ELb0ELb0EEEvNS_16Flash_bwd_paramsE,(.L_x_1100 - _ZN5flash44flash_bwd_dq_dk_dv_loop_seqk_parallel_kernelI23Flash_bwd_kernel_traitsILi192ELi64ELi64ELi8ELi4ELi2ELi2ELb0ELb0EN7cutlass6half_tE19Flash_kernel_traitsILi192ELi64ELi64ELi8ES3_EELb1ELb1ELb0ELb1ELb0ELb0ELb0EEEvNS_16Flash_bwd_paramsE)
        .other          _ZN5flash44flash_bwd_dq_dk_dv_loop_seqk_parallel_kernelI23Flash_bwd_kernel_traitsILi192ELi64ELi64ELi8ELi4ELi2ELi2ELb0ELb0EN7cutlass6half_tE19Flash_kernel_traitsILi192ELi64ELi64ELi8ES3_EELb1ELb1ELb0ELb1ELb0ELb0ELb0EEEvNS_16Flash_bwd_paramsE,@"STO_CUDA_ENTRY STV_DEFAULT"
_ZN5flash44flash_bwd_dq_dk_dv_loop_seqk_parallel_kernelI23Flash_bwd_kernel_traitsILi192ELi64ELi64ELi8ELi4ELi2ELi2ELb0ELb0EN7cutlass6half_tE19Flash_kernel_traitsILi192ELi64ELi64ELi8ES3_EELb1ELb1ELb0ELb1ELb0ELb0ELb0EEEvNS_16Flash_bwd_paramsE:
.text._ZN5flash44flash_bwd_dq_dk_dv_loop_seqk_parallel_kernelI23Flash_bwd_kernel_traitsILi192ELi64ELi64ELi8ELi4ELi2ELi2ELb0ELb0EN7cutlass6half_tE19Flash_kernel_traitsILi192ELi64ELi64ELi8ES3_EELb1ELb1ELb0ELb1ELb0ELb0ELb0EEEvNS_16Flash_bwd_paramsE:
        /* <DEDUP_REMOVED lines=14> */
[----:B------:R-:W-:Y:S01]  /*00e0*/  UMOV UR4, 0x400 ;  /* 0x0000040000047882 */ /* 0x000fe20000000000 */
[----:B------:R-:W1:Y:S01]  /*00f0*/  LDCU.64 UR18, c[0x0][0x358] ;  /* 0x00006b00ff1277ac */ /* 0x000e620008000a00 */
[----:B------:R-:W4:Y:S02]  /*0100*/  S2R R196, SR_CTAID.Z ;  /* 0x0000000000c47919 */ /* 0x000f240000002700 */
[----:B------:R-:W4:Y:S01]  /*0110*/  LDC.64 R202, c[0x0][0x460] ;  /* 0x00011800ffca7b82 */ /* 0x000f220000000a00 */
[----:B------:R-:W1:Y:S01]  /*0120*/  LDCU.64 UR8, c[0x0][0x470] ;  /* 0x00008e00ff0877ac */ /* 0x000e620008000a00 */
[----:B------:R-:W-:Y:S01]  /*0130*/  UMOV UR23, URZ ;  /* 0x000000ff00177c82 */ /* 0x000fe20008000000 */
[----:B------:R-:W-:-:S05]  /*0140*/  UMOV UR24, URZ ;  /* 0x000000ff00187c82 */ /* 0x000fca0008000000 */
[----:B------:R-:W4:Y:S01]  /*0150*/  S2UR UR16, SR_CTAID.X ;  /* 0x00000000001079c3 */ /* 0x000f220000002500 */
        /* <DEDUP_REMOVED lines=12> */
[----:B------:R-:W-:Y:S01]  /*0220*/  IMAD.SHL.U32 R199, R193, 0x8, RZ ;  /* 0x00000008c1c77824 */ /* 0x000fe200078e00ff */
[----:B------:R-:W-:-:S02]  /*0230*/  LOP3.LUT R205, R0, 0x20, R5, 0x78, !PT ;  /* 0x0000002000cd7812 */ /* 0x000fc400078e7805 */
[----:B------:R-:W-:Y:S02]  /*0240*/  LOP3.LUT R198, R198, 0x7, R5, 0xf8, !PT ;  /* 0x00000007c6c67812 */ /* 0x000fe400078ef805 */
[C---:B------:R-:W-:Y:S02]  /*0250*/  LOP3.LUT R5, R2.reuse, 0x200, RZ, 0xc0, !PT ;  /* 0x0000020002057812 */ /* 0x040fe400078ec0ff */
[----:B------:R-:W-:Y:S02]  /*0260*/  LOP3.LUT R6, R2, 0xc00, RZ, 0xc0, !PT ;  /* 0x00000c0002067812 */ /* 0x000fe400078ec0ff */
[--C-:B------:R-:W-:Y:S02]  /*0270*/  LOP3.LUT R4, R5, 0x3800, R204.reuse, 0xf8, !PT ;  /* 0x0000380005047812 */ /* 0x100fe400078ef8cc */
[----:B------:R-:W-:Y:S02]  /*0280*/  LOP3.LUT R205, R205, 0x1c0, R204, 0xf8, !PT ;  /* 0x000001c0cdcd7812 */ /* 0x000fe400078ef8cc */
[----:B------:R-:W-:-:S02]  /*0290*/  SHF.R.U32.HI R201, RZ, 0x3, R193 ;  /* 0x00000003ffc97819 */ /* 0x000fc400000116c1 */
[----:B------:R-:W-:Y:S02]  /*02a0*/  LOP3.LUT R204, R204, 0x1c0, RZ, 0xc0, !PT ;  /* 0x000001c0cccc7812 */ /* 0x000fe400078ec0ff */
[----:B------:R-:W-:Y:S02]  /*02b0*/  LOP3.LUT R6, R6, 0x6, R3, 0xf8, !PT ;  /* 0x0000000606067812 */ /* 0x000fe400078ef803 */
[----:B------:R-:W-:Y:S02]  /*02c0*/  LOP3.LUT R12, R2, 0x400, RZ, 0xc0, !PT ;  /* 0x00000400020c7812 */ /* 0x000fe400078ec0ff */
[----:B------:R-:W-:Y:S02]  /*02d0*/  LOP3.LUT R204, R204, 0x18, R201, 0xf8, !PT ;  /* 0x00000018cccc7812 */ /* 0x000fe400078ef8c9 */
[----:B------:R-:W-:Y:S02]  /*02e0*/  LOP3.LUT R8, R186, 0x1c0, RZ, 0xc0, !PT ;  /* 0x000001c0ba087812 */ /* 0x000fe400078ec0ff */
[----:B------:R-:W-:-:S02]  /*02f0*/  LOP3.LUT R10, R189, 0x10, RZ, 0xc0, !PT ;  /* 0x00000010bd0a7812 */ /* 0x000fc400078ec0ff */
[----:B------:R-:W-:Y:S02]  /*0300*/  LOP3.LUT R205, R6, R205, RZ, 0xfc, !PT ;  /* 0x000000cd06cd7212 */ /* 0x000fe400078efcff */
[----:B------:R-:W-:Y:S02]  /*0310*/  LOP3.LUT R6, R3, 0x20, RZ, 0xc0, !PT ;  /* 0x0000002003067812 */ /* 0x000fe400078ec0ff */
[----:B------:R-:W-:Y:S02]  /*0320*/  LOP3.LUT R0, R199, 0x1f8, RZ, 0xc0, !PT ;  /* 0x000001f8c7007812 */ /* 0x000fe400078ec0ff */
[--C-:B------:R-:W-:Y:S02]  /*0330*/  LOP3.LUT R5, R12, 0x6, R3.reuse, 0xf8, !PT ;  /* 0x000000060c057812 */ /* 0x100fe400078ef803 */
[----:B------:R-:W-:Y:S02]  /*0340*/  LOP3.LUT R204, R204, 0x38, R3, 0x78, !PT ;  /* 0x00000038cccc7812 */ /* 0x000fe400078e7803 */
[----:B------:R-:W-:-:S02]  /*0350*/  LOP3.LUT R8, R8, 0x38, R199, 0xf8, !PT ;  /* 0x0000003808087812 */ /* 0x000fc400078ef8c7 */
[----:B------:R-:W-:Y:S02]  /*0360*/  LOP3.LUT R191, R10, 0x8, R193, 0xf8, !PT ;  /* 0x000000080abf7812 */ /* 0x000fe400078ef8c1 */
[----:B------:R-:W-:Y:S02]  /*0370*/  LOP3.LUT R3, R6, 0x18, R201, 0xf8, !PT ;  /* 0x0000001806037812 */ /* 0x000fe400078ef8c9 */
[----:B------:R-:W-:Y:S02]  /*0380*/  R2P PR, R193, 0xc ;  /* 0x0000000cc1007804 */ /* 0x000fe40000000000 */
[--C-:B------:R-:W-:Y:S02]  /*0390*/  LOP3.LUT R0, R0, 0x38, R193.reuse, 0x78, !PT ;  /* 0x0000003800007812 */ /* 0x100fe400078e78c1 */
[----:B------:R-:W-:Y:S02]  /*03a0*/  LOP3.LUT R204, R5, R204, RZ, 0xfc, !PT ;  /* 0x000000cc05cc7212 */ /* 0x000fe400078efcff */
[----:B------:R-:W-:-:S02]  /*03b0*/  LOP3.LUT R193, R8, 0x8, R193, 0x78, !PT ;  /* 0x0000000808c17812 */ /* 0x000fc400078e78c1 */
[----:B------:R-:W-:Y:S02]  /*03c0*/  LOP3.LUT R189, R8, 0x8, R189, 0x78, !PT ;  /* 0x0000000808bd7812 */ /* 0x000fe400078e78bd */
[----:B------:R-:W-:Y:S02]  /*03d0*/  LOP3.LUT R191, R191, R8, RZ, 0x3c, !PT ;  /* 0x00000008bfbf7212 */ /* 0x000fe400078e3cff */
[----:B------:R-:W-:Y:S02]  /*03e0*/  LOP3.LUT R5, R186, 0x200, RZ, 0xc0, !PT ;  /* 0x00000200ba057812 */ /* 0x000fe400078ec0ff */
[----:B------:R-:W-:Y:S02]  /*03f0*/  LOP3.LUT R8, R3, 0x1c0, R186, 0xf8, !PT ;  /* 0x000001c003087812 */ /* 0x000fe400078ef8ba */
[----:B------:R-:W-:Y:S02]  /*0400*/  LOP3.LUT R193, R4, R193, RZ, 0xfc, !PT ;  /* 0x000000c104c17212 */ /* 0x000fe400078efcff */
[----:B------:R-:W-:-:S02]  /*0410*/  LOP3.LUT R6, R5, 0xc00, R2, 0xf8, !PT ;  /* 0x00000c0005067812 */ /* 0x000fc400078ef802 */
[--C-:B------:R-:W-:Y:S02]  /*0420*/  LOP3.LUT R4, R5, 0x400, R2.reuse, 0xf8, !PT ;  /* 0x0000040005047812 */ /* 0x100fe400078ef802 */
[----:B------:R-:W-:Y:S02]  /*0430*/  LOP3.LUT R3, R8, 0x38, R199, 0x78, !PT ;  /* 0x0000003808037812 */ /* 0x000fe400078e78c7 */
[----:B------:R-:W-:Y:S02]  /*0440*/  LEA R205, R205, UR5, 0x1 ;  /* 0x00000005cdcd7c11 */ /* 0x000fe4000f8e08ff */
[-C--:B------:R-:W-:Y:S02]  /*0450*/  LOP3.LUT R195, R6, R189.reuse, RZ, 0xfc, !PT ;  /* 0x000000bd06c37212 */ /* 0x080fe400078efcff */
[----:B------:R-:W-:Y:S01]  /*0460*/  SEL R184, R184, 0xffffffe0, !P2 ;  /* 0xffffffe0b8b87807 */ /* 0x000fe20005000000 */
[----:B------:R-:W-:Y:S01]  /*0470*/  VIADD R207, R205, 0x20 ;  /* 0x00000020cdcf7836 */ /* 0x000fe20000000000 */
[----:B------:R-:W-:Y:S01]  /*0480*/  LOP3.LUT R191, R191, 0x200, R2, 0xf8, !PT ;  /* 0x00000200bfbf7812 */ /* 0x000fe200078ef802 */
[----:B------:R-:W-:Y:S01]  /*0490*/  @P3 VIADD R207, R205, 0xffffffe0 ;  /* 0xffffffe0cdcf3836 */ /* 0x000fe20000000000 */
[----:B------:R-:W-:Y:S01]  /*04a0*/  LOP3.LUT R189, R4, R189, RZ, 0xfc, !PT ;  /* 0x000000bd04bd7212 */ /* 0x000fe200078efcff */
[----:B------:R-:W-:Y:S01]  /*04b0*/  IMAD.SHL.U32 R184, R184, 0x2, RZ ;  /* 0x00000002b8b87824 */ /* 0x000fe200078e00ff */
[----:B------:R-:W-:-:S02]  /*04c0*/  LOP3.LUT R186, R3, 0x200, R186, 0xf8, !PT ;  /* 0x0000020003ba7812 */ /* 0x000fc400078ef8ba */
[C---:B----4-:R-:W-:Y:S02]  /*04d0*/  LEA R202, P0, R197.reuse, R202, 0x2 ;  /* 0x000000cac5ca7211 */ /* 0x050fe400078010ff */
[----:B------:R-:W-:Y:S02]  /*04e0*/  LOP3.LUT R0, R0, 0x1e00, R199, 0xf8, !PT ;  /* 0x00001e0000007812 */ /* 0x000fe400078ef8c7 */
[----:B------:R-:W-:Y:S02]  /*04f0*/  LEA.HI.X R203, R197, R203, RZ, 0x2, P0 ;  /* 0x000000cbc5cb7211 */ /* 0x000fe400000f14ff */
[----:B------:R-:W-:Y:S02]  /*0500*/  LOP3.LUT R200, R199, 0x38, RZ, 0xc0, !PT ;  /* 0x00000038c7c87812 */ /* 0x000fe400078ec0ff */
[----:B------:R-:W-:Y:S02]  /*0510*/  LEA R206, R0, UR6, 0x1 ;  /* 0x0000000600ce7c11 */ /* 0x000fe4000f8e08ff */
[----:B------:R-:W-:-:S02]  /*0520*/  LEA R204, R204, UR4, 0x1 ;  /* 0x00000004cccc7c11 */ /* 0x000fc4000f8e08ff */
[----:B------:R-:W-:Y:S02]  /*0530*/  LEA R193, R193, UR4, 0x1 ;  /* 0x00000004c1c17c11 */ /* 0x000fe4000f8e08ff */
[----:B------:R-:W-:Y:S02]  /*0540*/  LEA R191, R191, UR5, 0x1 ;  /* 0x00000005bfbf7c11 */ /* 0x000fe4000f8e08ff */
[----:B------:R-:W-:Y:S02]  /*0550*/  LEA R195, R195, UR6, 0x1 ;  /* 0x00000006c3c37c11 */ /* 0x000fe4000f8e08ff */
[----:B------:R-:W-:Y:S02]  /*0560*/  LEA R189, R189, UR6, 0x1 ;  /* 0x00000006bdbd7c11 */ /* 0x000fe4000f8e08ff */
[----:B------:R-:W-:-:S07]  /*0570*/  LEA R186, R186, UR6, 0x1 ;  /* 0x00000006baba7c11 */ /* 0x000fce000f8e08ff */
.L_x_988:
        /* <DEDUP_REMOVED lines=45> */
.L_x_925:
        /* <DEDUP_REMOVED lines=13> */
[----:B------:R-:W-:-:S04]  /*0920*/  IADD3 R15, PT, PT, R236, -0x40, RZ ;  /* 0xffffffc0ec0f7810 */ /* 0x000fc80007ffe0ff */
[----:B------:R-:W-:Y:S01]  /*0930*/  SHF.R.S32.HI R19, RZ, 0x1f, R15 ;  /* 0x0000001fff137819 */ /* 0x000fe2000001140f */
[----:B--2---:R-:W-:-:S04]  /*0940*/  @!P3 IMAD.WIDE.U32 R26, R197, R4, RZ ;  /* 0x00000004c51ab225 */ /* 0x004fc800078e00ff */
[----:B------:R-:W-:Y:S02]  /*0950*/  @!P3 IMAD R0, R197, R5, R27 ;  /* 0x00000005c500b224 */ /* 0x000fe400078e021b */
        /* <DEDUP_REMOVED lines=14> */
.L_x_927:
[----:B------:R-:W2:Y:S01]  /*0a40*/  LDCU.64 UR12, c[0x0][0x3b8] ;  /* 0x00007700ff0c77ac */ /* 0x000ea20008000a00 */
[----:B-1----:R-:W-:-:S05]  /*0a50*/  IADD3 R10, PT, PT, R238, R241, RZ ;  /* 0x000000f1ee0a7210 */ /* 0x002fca0007ffe0ff */
[C---:B--2---:R-:W-:Y:S02]  /*0a60*/  IMAD R8, R10.reuse, UR13, RZ ;  /* 0x0000000d0a087c24 */ /* 0x044fe4000f8e02ff */
[----:B------:R-:W-:-:S05]  /*0a70*/  IMAD.WIDE.U32 R10, R10, UR12, RZ ;  /* 0x0000000c0a0a7c25 */ /* 0x000fca000f8e00ff */
[----:B------:R-:W-:Y:S02]  /*0a80*/  IADD3 R8, PT, PT, R11, R8, RZ ;  /* 0x000000080b087210 */ /* 0x000fe40007ffe0ff */
.L_x_928:
[----:B------:R-:W1:Y:S01]  /*0a90*/  LDC R3, c[0x0][0x3e8] ;  /* 0x0000fa00ff037b82 */ /* 0x000e620000000800 */
[----:B------:R-:W-:Y:S01]  /*0aa0*/  USHF.R.S32.HI UR20, URZ, 0x1f, UR21 ;  /* 0x0000001fff147899 */ /* 0x000fe20008011415 */
        /* <DEDUP_REMOVED lines=37> */
.L_x_929:
[----:B------:R-:W1:Y:S01]  /*0d00*/  LDCU.64 UR10, c[0x0][0x3c0] ;  /* 0x00007800ff0a77ac */ /* 0x000e620008000a00 */
[----:B------:R-:W-:-:S05]  /*0d10*/  IADD3 R2, PT, PT, R238, R241, RZ ;  /* 0x000000f1ee027210 */ /* 0x000fca0007ffe0ff */
[C---:B-1----:R-:W-:Y:S02]  /*0d20*/  IMAD R9, R2.reuse, UR11, RZ ;  /* 0x0000000b02097c24 */ /* 0x042fe4000f8e02ff */
[----:B------:R-:W-:-:S05]  /*0d30*/  IMAD.WIDE.U32 R2, R2, UR10, RZ ;  /* 0x0000000a02027c25 */ /* 0x000fca000f8e00ff */
[----:B------:R-:W-:Y:S02]  /*0d40*/  IADD3 R9, PT, PT, R3, R9, RZ ;  /* 0x0000000903097210 */ /* 0x000fe40007ffe0ff */
[----:B------:R-:W-:-:S07]  /*0d50*/  MOV R12, R2 ;  /* 0x00000002000c7202 */ /* 0x000fce0000000f00 */
.L_x_930:
[----:B------:R-:W1:Y:S01]  /*0d60*/  @!P3 LDC.64 R4, c[0x0][0x588] ;  /* 0x00016200ff04bb82 */ /* 0x000e620000000a00 */
[----:B------:R-:W2:Y:S07]  /*0d70*/  LDCU UR22, c[0x0][0x3e0] ;  /* 0x00007c00ff1677ac */ /* 0x000eae0008000800 */
[----:B------:R-:W3:Y:S08]  /*0d80*/  @P3 LDC.64 R2, c[0x0][0x590] ;  /* 0x00016400ff023b82 */ /* 0x000ef00000000a00 */
[----:B------:R-:W2:Y:S01]  /*0d90*/  LDC R11, c[0x0][0x44c] ;  /* 0x00011300ff0b7b82 */ /* 0x000ea20000000800 */
[----:B-1----:R-:W-:-:S04]  /*0da0*/  @!P3 IMAD.WIDE.U32 R16, R197, R4, RZ ;  /* 0x00000004c510b225 */ /* 0x002fc800078e00ff */
[----:B------:R-:W-:Y:S02]  /*0db0*/  @!P3 IMAD R5, R197, R5, R17 ;  /* 0x00000005c505b224 */ /* 0x000fe400078e0211 */
[----:B---3--:R-:W-:Y:S01]  /*0dc0*/  @P3 IMAD.WIDE.U32 R20, R13, R2, RZ ;  /* 0x000000020d143225 */ /* 0x008fe200078e00ff */
[----:B------:R-:W-:-:S03]  /*0dd0*/  @!P3 MOV R2, R16 ;  /* 0x000000100002b202 */ /* 0x000fc60000000f00 */
        /* <DEDUP_REMOVED lines=9> */
[----:B------:R-:W-:Y:S02]  /*0e70*/  IMAD R3, R197, UR5, RZ ;  /* 0x00000005c5037c24 */ /* 0x000fe4000f8e02ff */
[----:B------:R-:W-:-:S03]  /*0e80*/  IMAD.WIDE.U32 R20, R22, UR22, RZ ;  /* 0x0000001616147c25 */ /* 0x000fc6000f8e00ff */
[----:B------:R-:W-:Y:S01]  /*0e90*/  IADD3 R3, PT, PT, R23, R3, RZ ;  /* 0x0000000317037210 */ /* 0x000fe20007ffe0ff */
[----:B------:R-:W-:-:S04]  /*0ea0*/  IMAD.WIDE.U32 R28, R20, R11, RZ ;  /* 0x0000000b141c7225 */ /* 0x000fc800078e00ff */
[----:B------:R-:W-:-:S04]  /*0eb0*/  IMAD R3, R3, UR22, RZ ;  /* 0x0000001603037c24 */ /* 0x000fc8000f8e02ff */
[----:B------:R-:W-:-:S05]  /*0ec0*/  IMAD R3, R22, UR4, R3 ;  /* 0x0000000416037c24 */ /* 0x000fca000f8e0203 */
[----:B------:R-:W-:-:S05]  /*0ed0*/  IADD3 R14, PT, PT, R21, R3, RZ ;  /* 0x00000003150e7210 */ /* 0x000fca0007ffe0ff */
[----:B------:R-:W-:-:S04]  /*0ee0*/  IMAD R23, R14, R11, RZ ;  /* 0x0000000b0e177224 */ /* 0x000fc800078e02ff */
[----:B------:R-:W-:-:S05]  /*0ef0*/  IMAD R23, R4, R20, R23 ;  /* 0x0000001404177224 */ /* 0x000fca00078e0217 */
[----:B------:R-:W-:Y:S01]  /*0f00*/  IADD3 R23, PT, PT, R29, R23, RZ ;  /* 0x000000171d177210 */ /* 0x000fe20007ffe0ff */
[----:B------:R-:W-:Y:S06]  /*0f10*/  BRA `(.L_x_932) ;  /* 0x00000000000c7947 */ /* 0x000fec0003800000 */
.L_x_931:
[-C--:B------:R-:W-:Y:S02]  /*0f20*/  IMAD R23, R17, R13.reuse, RZ ;  /* 0x0000000d11177224 */ /* 0x080fe400078e02ff */
[----:B------:R-:W-:-:S05]  /*0f30*/  IMAD.WIDE.U32 R28, R16, R13, RZ ;  /* 0x0000000d101c7225 */ /* 0x000fca00078e00ff */
[----:B------:R-:W-:-:S07]  /*0f40*/  IADD3 R23, PT, PT, R29, R23, RZ ;  /* 0x000000171d177210 */ /* 0x000fce0007ffe0ff */
.L_x_932:
        /* <DEDUP_REMOVED lines=20> */
.L_x_933:
[----:B------:R-:W1:Y:S01]  /*1090*/  LDC R14, c[0x0][0x434] ;  /* 0x00010d00ff0e7b82 */ /* 0x000e620000000800 */
[----:B------:R-:W-:-:S04]  /*10a0*/  IMAD R3, R197, UR22, R196 ;  /* 0x00000016c5037c24 */ /* 0x000fc8000f8e02c4 */
[----:B-1----:R-:W-:-:S03]  /*10b0*/  IMAD R14, R3, R14, RZ ;  /* 0x0000000e030e7224 */ /* 0x002fc600078e02ff */
.L_x_934:
        /* <DEDUP_REMOVED lines=11> */
.L_x_935:
[----:B------:R-:W1:Y:S01]  /*1170*/  LDC R20, c[0x0][0x444] ;  /* 0x00011100ff147b82 */ /* 0x000e620000000800 */
[----:B------:R-:W-:-:S04]  /*1180*/  IMAD R3, R197, UR22, R196 ;  /* 0x00000016c5037c24 */ /* 0x000fc8000f8e02c4 */
[----:B-1----:R-:W-:-:S07]  /*1190*/  IMAD R20, R3, R20, RZ ;  /* 0x0000001403147224 */ /* 0x002fce00078e02ff */
.L_x_936:
[----:B------:R-:W1:Y:S01]  /*11a0*/  LDCU.128 UR4, c[0x0][0x590] ;  /* 0x0000b200ff0477ac */ /* 0x000e620008000c00 */
[----:B------:R-:W-:Y:S01]  /*11b0*/  IADD3 R30, P0, PT, R200, R2, RZ ;  /* 0x00000002c81e7210 */ /* 0x000fe20007f1e0ff */
[----:B------:R-:W2:Y:S01]  /*11c0*/  S2R R13, SR_TID.X ;  /* 0x00000000000d7919 */ /* 0x000ea20000002100 */
[----:B------:R-:W3:Y:S01]  /*11d0*/  LDC.64 R2, c[0x0][0x3b0] ;  /* 0x0000ec00ff027b82 */ /* 0x000ee20000000a00 */
[----:B------:R-:W-:Y:S01]  /*11e0*/  IMAD.MOV.U32 R18, RZ, RZ, R200 ;  /* 0x000000ffff127224 */ /* 0x000fe200078e00c8 */
[----:B------:R-:W4:Y:S01]  /*11f0*/  LDCU.64 UR14, c[0x0][0x3c8] ;  /* 0x00007900ff0e77ac */ /* 0x000f220008000a00 */
[----:B------:R-:W-:Y:S01]  /*1200*/  IMAD.X R31, RZ, RZ, R5, P0 ;  /* 0x000000ffff1f7224 */ /* 0x000fe200000e0605 */
[----:B------:R-:W-:Y:S01]  /*1210*/  IADD3 R28, P1, P0, R24, R28, R22 ;  /* 0x0000001c181c7210 */ /* 0x000fe2000783e016 */
[----:B------:R-:W-:Y:S01]  /*1220*/  BSSY.RECONVERGENT B1, `(.L_x_926) ;  /* 0x0000779000017945 */ /* 0x000fe20003800200 */
[C---:B------:R-:W-:Y:S02]  /*1230*/  LOP3.LUT R209, R200.reuse, 0x40, RZ, 0xfc, !PT ;  /* 0x00000040c8d17812 */ /* 0x040fe400078efcff */
[----:B------:R-:W5:Y:S01]  /*1240*/  LDC.64 R250, c[0x0][0x420] ;  /* 0x00010800fffa7b82 */ /* 0x000f620000000a00 */
[----:B------:R-:W-:Y:S01]  /*1250*/  LOP3.LUT R208, R200, 0x80, RZ, 0xfc, !PT ;  /* 0x00000080c8d07812 */ /* 0x000fe200078efcff */
[----:B-1----:R-:W-:Y:S01]  /*1260*/  IMAD R4, R19, UR4, RZ ;  /* 0x0000000413047c24 */ /* 0x002fe2000f8e02ff */
[----:B------:R-:W-:Y:S01]  /*1270*/  USHF.L.U64.HI UR25, UR4, 0x5, UR5 ;  /* 0x0000000504197899 */ /* 0x000fe20008010205 */
[----:B------:R-:W-:Y:S01]  /*1280*/  IMAD.WIDE.U32 R30, R15, UR4, R30 ;  /* 0x000000040f1e7c25 */ /* 0x000fe2000f8e001e */
[----:B------:R-:W-:-:S03]  /*1290*/  USHF.L.U32 UR26, UR4, 0x5, URZ ;  /* 0x00000005041a7899 */ /* 0x000fc600080006ff */
[----:B------:R-:W-:-:S04]  /*12a0*/  IMAD R4, R15, UR5, R4 ;  /* 0x000000050f047c24 */ /* 0x000fc8000f8e0204 */
[----:B------:R-:W-:Y:S02]  /*12b0*/  IMAD.IADD R31, R31, 0x1, R4 ;  /* 0x000000011f1f7824 */ /* 0x000fe400078e0204 */
[----:B------:R-:W1:Y:S01]  /*12c0*/  LDC.64 R4, c[0x0][0x5f8] ;  /* 0x00017e00ff047b82 */ /* 0x000e620000000a00 */
[----:B------:R-:W-:-:S04]  /*12d0*/  IMAD.WIDE.U32 R32, R196, UR6, R30 ;  /* 0x00000006c4207c25 */ /* 0x000fc8000f8e001e */
[----:B------:R-:W-:Y:S01]  /*12e0*/  IMAD R25, R196, UR7, R33 ;  /* 0x00000007c4197c24 */ /* 0x000fe2000f8e0221 */
[----:B------:R-:W4:Y:S01]  /*12f0*/  LDCU.64 UR6, c[0x0][0x550] ;  /* 0x0000aa00ff0677ac */ /* 0x000f220008000a00 */
[-C--:B---3--:R-:W-:Y:S02]  /*1300*/  IMAD R30, R19, R2.reuse, RZ ;  /* 0x00000002131e7224 */ /* 0x088fe400078e02ff */
[----:B------:R-:W-:Y:S02]  /*1310*/  IMAD.MOV.U32 R19, RZ, RZ, RZ ;  /* 0x000000ffff137224 */ /* 0x000fe400078e00ff */
[C---:B------:R-:W-:Y:S02]  /*1320*/  IMAD R21, R15.reuse, R3, R30 ;  /* 0x000000030f157224 */ /* 0x040fe400078e021e */
[----:B------:R-:W-:Y:S01]  /*1330*/  IMAD.WIDE.U32 R30, R15, R2, R18 ;  /* 0x000000020f1e7225 */ /* 0x000fe200078e0012 */
[----:B------:R-:W-:-:S03]  /*1340*/  SHF.R.S32.HI R15, RZ, 0x1f, R22 ;  /* 0x0000001fff0f7819 */ /* 0x000fc60000011416 */
[----:B------:R-:W-:Y:S01]  /*1350*/  IMAD.MOV.U32 R24, RZ, RZ, R32 ;  /* 0x000000ffff187224 */ /* 0x000fe200078e0020 */
[----:B------:R-:W-:Y:S01]  /*1360*/  IADD3.X R15, PT, PT, R16, R23, R15, P1, P0 ;  /* 0x00000017100f7210 */ /* 0x000fe20000fe040f */
[----:B------:R-:W-:Y:S01]  /*1370*/  IMAD R22, R11, UR22, RZ ;  /* 0x000000160b167c24 */ /* 0x000fe2000f8e02ff */
[----:B------:R-:W3:Y:S01]  /*1380*/  LDC R23, c[0x0][0x508] ;  /* 0x00014200ff177b82 */ /* 0x000ee20000000800 */
[----:B------:R-:W-:Y:S01]  /*1390*/  IMAD.WIDE.U32 R24, R201, UR4, R24 ;  /* 0x00000004c9187c25 */ /* 0x000fe2000f8e0018 */
[----:B------:R-:W-:Y:S02]  /*13a0*/  IADD3 R26, P3, PT, R26, R30, RZ ;  /* 0x0000001e1a1a7210 */ /* 0x000fe40007f7e0ff */
[----:B--2---:R-:W-:Y:S01]  /*13b0*/  LOP3.LUT R11, R13, 0x1f, RZ, 0xc0, !PT ;  /* 0x0000001f0d0b7812 */ /* 0x004fe200078ec0ff */
[----:B------:R-:W-:Y:S01]  /*13c0*/  IMAD R16, R201, UR5, R25 ;  /* 0x00000005c9107c24 */ /* 0x000fe2000f8e0219 */
[----:B----4-:R-:W-:Y:S01]  /*13d0*/  LEA R246, P0, R24, UR6, 0x1 ;  /* 0x0000000618f67c11 */ /* 0x010fe2000f8008ff */
[----:B------:R-:W2:Y:S01]  /*13e0*/  LDCU.64 UR4, c[0x0][0x380] ;  /* 0x00007000ff0477ac */ /* 0x000ea20008000a00 */
[----:B------:R-:W-:Y:S01]  /*13f0*/  IADD3.X R27, PT, PT, R0, R31, R21, P3, !PT ;  /* 0x0000001f001b7210 */ /* 0x000fe20001ffe415 */
[----:B-1----:R-:W-:Y:S01]  /*1400*/  IMAD.WIDE.U32 R30, R4, UR16, RZ ;  /* 0x00000010041e7c25 */ /* 0x002fe2000f8e00ff */
[----:B------:R-:W-:-:S02]  /*1410*/  SHF.R.U32.HI R0, RZ, 0x5, R13 ;  /* 0x00000005ff007819 */ /* 0x000fc4000001160d */
[----:B------:R-:W-:Y:S01]  /*1420*/  ISETP.NE.AND P3, PT, RZ, UR27, PT ;  /* 0x0000001bff007c0c */ /* 0x000fe2000bf65270 */
[----:B------:R-:W-:Y:S01]  /*1430*/  IMAD.WIDE.U32 R26, R196, UR14, R26 ;  /* 0x0000000ec41a7c25 */ /* 0x000fe2000f8e001a */
[----:B------:R-:W-:Y:S01]  /*1440*/  LEA.HI.X R247, R24, UR7, R16, 0x1, P0 ;  /* 0x0000000718f77c11 */ /* 0x000fe200080f0c10 */
[----:B------:R-:W1:Y:S01]  /*1450*/  LDCU.64 UR6, c[0x0][0x570] ;  /* 0x0000ae00ff0677ac */ /* 0x000e620008000a00 */
[----:B------:R-:W4:Y:S01]  /*1460*/  LDC.64 R24, c[0x0][0x5e8] ;  /* 0x00017a00ff187b82 */ /* 0x000f220000000a00 */
[----:B------:R-:W-:Y:S01]  /*1470*/  IMAD R21, R22, R0, R11 ;  /* 0x0000000016157224 */ /* 0x000fe200078e020b */
[----:B------:R-:W-:Y:S01]  /*1480*/  SEL R4, R30, RZ, P3 ;  /* 0x000000ff1e047207 */ /* 0x000fe20001800000 */
[----:B------:R-:W-:Y:S01]  /*1490*/  IMAD R16, R5, UR16, R31 ;  /* 0x0000001005107c24 */ /* 0x000fe2000f8e021f */
[----:B------:R-:W-:Y:S01]  /*14a0*/  SHF.L.U32 R22, R22, 0x6, RZ ;  /* 0x0000000616167819 */ /* 0x000fe200000006ff */
[----:B------:R-:W-:Y:S01]  /*14b0*/  IMAD R27, R196, UR15, R27 ;  /* 0x0000000fc41b7c24 */ /* 0x000fe2000f8e021b */
[----:B------:R-:W-:Y:S01]  /*14c0*/  IADD3 R5, P1, P0, R21, R28, R4 ;  /* 0x0000001c15057210 */ /* 0x000fe2000783e004 */
[----:B------:R-:W-:Y:S01]  /*14d0*/  VIADD R4, R232, UR21 ;  /* 0x00000015e8047c36 */ /* 0x000fe20008000000 */
[----:B------:R-:W-:Y:S01]  /*14e0*/  SHF.R.S32.HI R21, RZ, 0x1f, R21 ;  /* 0x0000001fff157819 */ /* 0x000fe20000011415 */
[----:B------:R-:W-:Y:S01]  /*14f0*/  IMAD.WIDE.U32 R26, R201, R2, R26 ;  /* 0x00000002c91a7225 */ /* 0x000fe200078e001a */
[----:B------:R-:W-:-:S02]  /*1500*/  SEL R16, R16, RZ, P3 ;  /* 0x000000ff10107207 */ /* 0x000fc40001800000 */
[----:B---3--:R-:W-:Y:S02]  /*1510*/  IADD3 R23, PT, PT, R4, -R23, -R239 ;  /* 0x8000001704177210 */ /* 0x008fe40007ffe8ef */
[----:B------:R-:W-:Y:S01]  /*1520*/  IADD3.X R15, PT, PT, R21, R15, R16, P1, P0 ;  /* 0x0000000f150f7210 */ /* 0x000fe20000fe0410 */
[----:B------:R-:W-:Y:S01]  /*1530*/  IMAD R21, R17, 0x40, R20 ;  /* 0x0000004011157824 */ /* 0x000fe200078e0214 */
[----:B------:R-:W-:Y:S02]  /*1540*/  SHF.R.S32.HI R20, RZ, 0x1f, R23 ;  /* 0x0000001fff147819 */ /* 0x000fe40000011417 */
[----:B------:R-:W-:Y:S01]  /*1550*/  IADD3 R16, P0, PT, R22, R5, RZ ;  /* 0x0000000516107210 */ /* 0x000fe20007f1e0ff */
[----:B------:R-:W-:Y:S01]  /*1560*/  IMAD R5, R201, R3, R27 ;  /* 0x00000003c9057224 */ /* 0x000fe200078e021b */
[----:B------:R-:W-:Y:S02]  /*1570*/  LEA.HI R20, R20, R23, RZ, 0x6 ;  /* 0x0000001714147211 */ /* 0x000fe400078f30ff */
[----:B--2---:R-:W-:Y:S01]  /*1580*/  LEA R248, P1, R26, UR4, 0x1 ;  /* 0x000000041af87c11 */ /* 0x004fe2000f8208ff */
[----:B----4-:R-:W-:Y:S01]  /*1590*/  IMAD.WIDE R222, R21, 0x4, R24 ;  /* 0x0000000415de7825 */ /* 0x010fe200078e0218 */
[----:B------:R-:W-:-:S02]  /*15a0*/  SHF.R.S32.HI R20, RZ, 0x6, R20 ;  /* 0x00000006ff147819 */ /* 0x000fc40000011414 */
[----:B------:R-:W-:Y:S01]  /*15b0*/  LEA.HI.X R249, R26, UR5, R5, 0x1, P1 ;  /* 0x000000051af97c11 */ /* 0x000fe200088f0c05 */
[----:B------:R-:W-:Y:S01]  /*15c0*/  IMAD.MOV.U32 R224, RZ, RZ, R222 ;  /* 0x000000ffffe07224 */ /* 0x000fe200078e00de */
[----:B------:R-:W-:Y:S01]  /*15d0*/  VIMNMX R222, PT, PT, RZ, R20, !PT ;  /* 0x00000014ffde7248 */ /* 0x000fe20007fe0100 */
[----:B------:R-:W-:Y:S01]  /*15e0*/  IMAD R5, R17, 0x40, R14 ;  /* 0x0000004011057824 */ /* 0x000fe200078e020e */
[----:B------:R-:W-:Y:S02]  /*15f0*/  LEA.HI.X.SX32 R15, R22, R15, 0x1, P0 ;  /* 0x0000000f160f7211 */ /* 0x000fe400000f0eff */
[----:B------:R-:W-:Y:S01]  /*1600*/  ISETP.GT.AND P1, PT, R237, R222, PT ;  /* 0x000000deed00720c */ /* 0x000fe20003f24270 */
[----:B-----5:R-:W-:Y:S01]  /*1610*/  IMAD.WIDE R250, R5, 0x4, R250 ;  /* 0x0000000405fa7825 */ /* 0x020fe200078e02fa */
[----:B-1----:R-:W-:Y:S02]  /*1620*/  LEA R244, P0, R16, UR6, 0x2 ;  /* 0x0000000610f47c11 */ /* 0x002fe4000f8010ff */
[----:B------:R-:W-:-:S02]  /*1630*/  SHF.L.U32 R21, R2, 0x5, RZ ;  /* 0x0000000502157819 */ /* 0x000fc400000006ff */
[----:B------:R-:W-:Y:S02]  /*1640*/  LEA.HI.X R245, R16, UR7, R15, 0x2, P0 ;  /* 0x0000000710f57c11 */ /* 0x000fe400080f140f */
[C---:B------:R-:W-:Y:S02]  /*1650*/  IADD3 R5, P0, PT, R201.reuse, 0x20, RZ ;  /* 0x00000020c9057810 */ /* 0x040fe40007f1e0ff */
[----:B------:R-:W-:Y:S01]  /*1660*/  SHF.L.U64.HI R15, R2, 0x5, R3 ;  /* 0x00000005020f7819 */ /* 0x000fe20000010203 */
[----:B------:R-:W-:Y:S02]  /*1670*/  VIADD R2, R201, 0x20 ;  /* 0x00000020c9027836 */ /* 0x000fe40000000000 */
        /* <DEDUP_REMOVED lines=14> */
.L_x_938:
[----:B------:R-:W1:Y:S01]  /*1760*/  LDCU.64 UR10, c[0x0][0x5c0] ;  /* 0x0000b800ff0a77ac */ /* 0x000e620008000a00 */
[----:B------:R-:W-:-:S05]  /*1770*/  IADD3 R0, PT, PT, R238, R241, RZ ;  /* 0x000000f1ee007210 */ /* 0x000fca0007ffe0ff */
[C---:B-1----:R-:W-:Y:S02]  /*1780*/  IMAD R4, R0.reuse, UR11, RZ ;  /* 0x0000000b00047c24 */ /* 0x042fe4000f8e02ff */
[----:B------:R-:W-:-:S05]  /*1790*/  IMAD.WIDE.U32 R6, R0, UR10, RZ ;  /* 0x0000000a00067c25 */ /* 0x000fca000f8e00ff */
[----:B------:R-:W-:Y:S02]  /*17a0*/  IADD3 R0, PT, PT, R7, R4, RZ ;  /* 0x0000000407007210 */ /* 0x000fe40007ffe0ff */
[----:B------:R-:W-:Y:S02]  /*17b0*/  MOV R4, R6 ;  /* 0x0000000600047202 */ /* 0x000fe40000000f00 */
.L_x_939:
        /* <DEDUP_REMOVED lines=11> */
.L_x_940:
[----:B------:R-:W1:Y:S01]  /*1870*/  LDCU.64 UR6, c[0x0][0x5c8] ;  /* 0x0000b900ff0677ac */ /* 0x000e620008000a00 */
[----:B------:R-:W-:-:S05]  /*1880*/  IADD3 R238, PT, PT, R238, R241, RZ ;  /* 0x000000f1eeee7210 */ /* 0x000fca0007ffe0ff */
[C---:B-1----:R-:W-:Y:S02]  /*1890*/  IMAD R6, R238.reuse, UR7, RZ ;  /* 0x00000007ee067c24 */ /* 0x042fe4000f8e02ff */
[----:B------:R-:W-:-:S05]  /*18a0*/  IMAD.WIDE.U32 R8, R238, UR6, RZ ;  /* 0x00000006ee087c25 */ /* 0x000fca000f8e00ff */
[----:B------:R-:W-:-:S07]  /*18b0*/  IADD3 R6, PT, PT, R9, R6, RZ ;  /* 0x0000000609067210 */ /* 0x000fce0007ffe0ff */
.L_x_941:
        /* <DEDUP_REMOVED lines=29> */
.L_x_943:
[----:B------:R-:W-:Y:S05]  /*1a90*/  BSYNC.RECONVERGENT B0 ;  /* 0x0000000000007941 */ /* 0x000fea0003800200 */
.L_x_942:
        /* <DEDUP_REMOVED lines=17> */
.L_x_945:
[----:B------:R-:W-:Y:S05]  /*1bb0*/  BSYNC.RECONVERGENT B0 ;  /* 0x0000000000007941 */ /* 0x000fea0003800200 */
.L_x_944:
        /* <DEDUP_REMOVED lines=13> */
[----:B-12---:R-:W-:-:S04]  /*1c90*/  IMAD.WIDE.U32 R12, R201, UR6, R6 ;  /* 0x00000006c90c7c25 */ /* 0x006fc8000f8e0006 */
        /* <DEDUP_REMOVED lines=9> */
.L_x_947:
[----:B------:R-:W-:Y:S05]  /*1d30*/  BSYNC.RECONVERGENT B0 ;  /* 0x0000000000007941 */ /* 0x000fea0003800200 */
.L_x_946:
        /* <DEDUP_REMOVED lines=18> */
.L_x_937:
        /* <DEDUP_REMOVED lines=28> */
.L_x_951:
[----:B------:R2:W-:Y:S01]  /*2020*/  STS.128 [R206+0x10000], RZ ;  /* 0x010000ffce007388 */ /* 0x0005e20000000c00 */
[----:B------:R-:W-:Y:S05]  /*2030*/  BRA `(.L_x_952) ;  /* 0x00000000000c7947 */ /* 0x000fea0003800000 */
.L_x_950:
[----:B------:R1:W-:Y:S04]  /*2040*/  STS.128 [R206+0xc000], RZ ;  /* 0x00c000ffce007388 */ /* 0x0003e80000000c00 */
[----:B------:R1:W-:Y:S04]  /*2050*/  STS.128 [R206+0xe000], RZ ;  /* 0x00e000ffce007388 */ /* 0x0003e80000000c00 */
[----:B------:R1:W-:Y:S02]  /*2060*/  STS.128 [R206+0x10000], RZ ;  /* 0x010000ffce007388 */ /* 0x0003e40000000c00 */
.L_x_952:
[----:B------:R-:W-:Y:S05]  /*2070*/  BSYNC.RECONVERGENT B0 ;  /* 0x0000000000007941 */ /* 0x000fea0003800200 */
.L_x_949:
        /* <DEDUP_REMOVED lines=31> */
.L_x_955:
[----:B------:R1:W-:Y:S02]  /*2270*/  STS.128 [R206+0x11000], RZ ;  /* 0x011000ffce007388 */ /* 0x0003e40000000c00 */
.L_x_954:
[----:B------:R-:W-:Y:S05]  /*2280*/  BSYNC.RECONVERGENT B0 ;  /* 0x0000000000007941 */ /* 0x000fea0003800200 */
.L_x_953:
        /* <DEDUP_REMOVED lines=23> */
.L_x_958:
[----:B------:R1:W-:Y:S01]  /*2400*/  STS.128 [R235+0x4000], RZ ;  /* 0x004000ffeb007388 */ /* 0x0003e20000000c00 */
[----:B------:R-:W-:Y:S05]  /*2410*/  BRA `(.L_x_959) ;  /* 0x00000000000c7947 */ /* 0x000fea0003800000 */
.L_x_957:
[----:B------:R1:W-:Y:S04]  /*2420*/  STS.128 [R235], RZ ;  /* 0x000000ffeb007388 */ /* 0x0003e80000000c00 */
[----:B------:R1:W-:Y:S04]  /*2430*/  STS.128 [R235+0x2000], RZ ;  /* 0x002000ffeb007388 */ /* 0x0003e80000000c00 */
[----:B------:R1:W-:Y:S02]  /*2440*/  STS.128 [R235+0x4000], RZ ;  /* 0x004000ffeb007388 */ /* 0x0003e40000000c00 */
.L_x_959:
[----:B------:R-:W-:Y:S05]  /*2450*/  BSYNC.RECONVERGENT B0 ;  /* 0x0000000000007941 */ /* 0x000fea0003800200 */
.L_x_956:
        /* <DEDUP_REMOVED lines=27> */
.L_x_962:
[----:B------:R1:W-:Y:S02]  /*2610*/  STS.128 [R235+0x5000], RZ ;  /* 0x005000ffeb007388 */ /* 0x0003e40000000c00 */
.L_x_961:
[----:B------:R-:W-:Y:S05]  /*2620*/  BSYNC.RECONVERGENT B0 ;  /* 0x0000000000007941 */ /* 0x000fea0003800200 */
.L_x_960:
[C---:B------:R-:W-:Y:S01]  /*2630*/  ISETP.GE.AND P1, PT, R198.reuse, R17, PT ;  /* 0x00000011c600720c */ /* 0x040fe20003f26270 */
[----:B------:R-:W-:Y:S01]  /*2640*/  IMAD.MOV.U32 R234, RZ, RZ, 0x7f800000 ;  /* 0x7f800000ffea7424 */ /* 0x000fe200078e00ff */
[----:B------:R-:W-:Y:S01]  /*2650*/  MOV R233, 0x7f800000 ;  /* 0x7f80000000e97802 */ /* 0x000fe20000000f00 */
[C---:B------:R-:W-:Y:S01]  /*2660*/  IMAD.WIDE.U32 R20, R198.reuse, 0x4, R250 ;  /* 0x00000004c6147825 */ /* 0x040fe200078e00fa */
[----:B------:R-:W2:Y:S03]  /*2670*/  LDCU.64 UR4, c[0x0][0x3d0] ;  /* 0x00007a00ff0477ac */ /* 0x000ea60008000a00 */
[----:B-1----:R-:W-:-:S05]  /*2680*/  VIADD R14, R198, 0x8 ;  /* 0x00000008c60e7836 */ /* 0x002fca0000000000 */
[----:B------:R-:W-:Y:S01]  /*2690*/  ISETP.GE.AND P0, PT, R14, R17, PT ;  /* 0x000000110e00720c */ /* 0x000fe20003f06270 */
[----:B------:R1:W5:Y:S01]  /*26a0*/  @!P1 LDG.E R234, desc[UR18][R20.64] ;  /* 0x0000001214ea9981 */ /* 0x000362000c1e1900 */
[----:B------:R-:W-:Y:S01]  /*26b0*/  IMAD.U32 R15, RZ, RZ, UR12 ;  /* 0x0000000cff0f7e24 */ /* 0x000fe2000f8e00ff */
[----:B------:R-:W-:-:S03]  /*26c0*/  UIMAD UR6, UR20, UR12, URZ ;  /* 0x0000000c140672a4 */ /* 0x000fc6000f8e02ff */
[----:B------:R-:W-:Y:S01]  /*26d0*/  IMAD.WIDE.U32 R14, R15, UR21, R18 ;  /* 0x000000150f0e7c25 */ /* 0x000fe2000f8e0012 */
[----:B------:R-:W-:-:S06]  /*26e0*/  UIMAD UR6, UR21, UR13, UR6 ;  /* 0x0000000d150672a4 */ /* 0x000fcc000f8e0206 */
[----:B------:R1:W5:Y:S01]  /*26f0*/  @!P0 LDG.E R233, desc[UR18][R20.64+0x20] ;  /* 0x0000201214e98981 */ /* 0x000362000c1e1900 */
[----:B------:R-:W-:Y:S01]  /*2700*/  IADD3 R16, P0, PT, R10, R14, RZ ;  /* 0x0000000e0a107210 */ /* 0x000fe20007f1e0ff */
[----:B--2---:R-:W-:Y:S01]  /*2710*/  IMAD R10, R6, UR4, RZ ;  /* 0x00000004060a7c24 */ /* 0x004fe2000f8e02ff */
[----:B------:R-:W-:Y:S02]  /*2720*/  BSSY.RECONVERGENT B0, `(.L_x_963) ;  /* 0x0000027000007945 */ /* 0x000fe40003800200 */
[----:B------:R-:W-:Y:S01]  /*2730*/  IADD3.X R17, PT, PT, R8, UR6, R15, P0, !PT ;  /* 0x0000000608117c10 */ /* 0x000fe200087fe40f */
[----:B------:R-:W-:Y:S01]  /*2740*/  IMAD R15, R7, UR5, R10 ;  /* 0x00000005070f7c24 */ /* 0x000fe2000f8e020a */
[----:B------:R-:W-:Y:S01]  /*2750*/  IADD3 R8, PT, PT, R239, -UR21, RZ ;  /* 0x80000015ef087c10 */ /* 0x000fe2000fffe0ff */
[----:B------:R-:W-:-:S03]  /*2760*/  IMAD.WIDE.U32 R16, R7, UR4, R16 ;  /* 0x0000000407107c25 */ /* 0x000fc6000f8e0010 */
[----:B------:R-:W-:Y:S02]  /*2770*/  ISETP.GE.AND P4, PT, R201, R8, PT ;  /* 0x00000008c900720c */ /* 0x000fe40003f86270 */
[----:B------:R-:W-:-:S11]  /*2780*/  IADD3 R15, PT, PT, R17, R15, RZ ;  /* 0x0000000f110f7210 */ /* 0x000fd60007ffe0ff */
[----:B------:R-:W-:Y:S05]  /*2790*/  @P4 BRA `(.L_x_964) ;  /* 0x0000000000704947 */ /* 0x000fea0003800000 */
[----:B------:R-:W2:Y:S01]  /*27a0*/  LDCU UR6, c[0x0][0x440] ;  /* 0x00008800ff0677ac */ /* 0x000ea20008000800 */
[----:B------:R-:W-:Y:S01]  /*27b0*/  IMAD.MOV.U32 R14, RZ, RZ, R16 ;  /* 0x000000ffff0e7224 */ /* 0x000fe200078e0010 */
[----:B------:R-:W1:Y:S03]  /*27c0*/  LDCU.64 UR4, c[0x0][0x388] ;  /* 0x00007100ff0477ac */ /* 0x000e660008000a00 */
        /* <DEDUP_REMOVED lines=23> */
.L_x_965:
[----:B------:R2:W-:Y:S01]  /*2940*/  STS.128 [R206+0x16000], RZ ;  /* 0x016000ffce007388 */ /* 0x0005e20000000c00 */
[----:B------:R-:W-:Y:S05]  /*2950*/  BRA `(.L_x_966) ;  /* 0x00000000000c7947 */ /* 0x000fea0003800000 */
.L_x_964:
[----:B------:R2:W-:Y:S04]  /*2960*/  STS.128 [R206+0x12000], RZ ;  /* 0x012000ffce007388 */ /* 0x0005e80000000c00 */
[----:B------:R2:W-:Y:S04]  /*2970*/  STS.128 [R206+0x14000], RZ ;  /* 0x014000ffce007388 */ /* 0x0005e80000000c00 */
[----:B------:R2:W-:Y:S02]  /*2980*/  STS.128 [R206+0x16000], RZ ;  /* 0x016000ffce007388 */ /* 0x0005e40000000c00 */
.L_x_966:
[----:B------:R-:W-:Y:S05]  /*2990*/  BSYNC.RECONVERGENT B0 ;  /* 0x0000000000007941 */ /* 0x000fea0003800200 */
.L_x_963:
        /* <DEDUP_REMOVED lines=34> */
.L_x_969:
[----:B------:R3:W-:Y:S02]  /*2bc0*/  STS.128 [R206+0x17000], RZ ;  /* 0x017000ffce007388 */ /* 0x0007e40000000c00 */
.L_x_968:
[----:B------:R-:W-:Y:S05]  /*2bd0*/  BSYNC.RECONVERGENT B0 ;  /* 0x0000000000007941 */ /* 0x000fea0003800200 */
.L_x_967:
[----:B------:R-:W2:Y:S01]  /*2be0*/  LDCU.64 UR4, c[0x0][0x3d8] ;  /* 0x00007b00ff0477ac */ /* 0x000ea20008000a00 */
[----:B------:R-:W-:Y:S01]  /*2bf0*/  MOV R15, UR10 ;  /* 0x0000000a000f7c02 */ /* 0x000fe20008000f00 */
[----:B------:R-:W-:Y:S01]  /*2c00*/  BSSY.RECONVERGENT B0, `(.L_x_970) ;  /* 0x000002a000007945 */ /* 0x000fe20003800200 */
[----:B------:R-:W-:-:S03]  /*2c10*/  UIMAD UR6, UR20, UR10, URZ ;  /* 0x0000000a140672a4 */ /* 0x000fc6000f8e02ff */
[----:B------:R-:W-:Y:S01]  /*2c20*/  IMAD.WIDE.U32 R14, R15, UR21, R18 ;  /* 0x000000150f0e7c25 */ /* 0x000fe2000f8e0012 */
[----:B------:R-:W-:Y:S02]  /*2c30*/  UIMAD UR6, UR21, UR11, UR6 ;  /* 0x0000000b150672a4 */ /* 0x000fe4000f8e0206 */
[----:B------:R-:W-:-:S04]  /*2c40*/  IADD3 R8, P0, PT, R12, R14, RZ ;  /* 0x0000000e0c087210 */ /* 0x000fc80007f1e0ff */
[----:B------:R-:W-:Y:S01]  /*2c50*/  IADD3.X R9, PT, PT, R9, UR6, R15, P0, !PT ;  /* 0x0000000609097c10 */ /* 0x000fe200087fe40f */
[----:B--2---:R-:W-:Y:S02]  /*2c60*/  IMAD R6, R6, UR4, RZ ;  /* 0x0000000406067c24 */ /* 0x004fe4000f8e02ff */
[----:B------:R-:W-:-:S04]  /*2c70*/  IMAD.WIDE.U32 R8, R7, UR4, R8 ;  /* 0x0000000407087c25 */ /* 0x000fc8000f8e0008 */
[----:B------:R-:W-:-:S05]  /*2c80*/  IMAD R6, R7, UR5, R6 ;  /* 0x0000000507067c24 */ /* 0x000fca000f8e0206 */
[----:B------:R-:W-:Y:S01]  /*2c90*/  IADD3 R7, PT, PT, R9, R6, RZ ;  /* 0x0000000609077210 */ /* 0x000fe20007ffe0ff */
[----:B------:R-:W-:Y:S06]  /*2ca0*/  @P4 BRA `(.L_x_971) ;  /* 0x0000000000704947 */ /* 0x000fec0003800000 */
[----:B------:R-:W2:Y:S01]  /*2cb0*/  LDCU UR6, c[0x0][0x440] ;  /* 0x00008800ff0677ac */ /* 0x000ea20008000800 */
[----:B------:R-:W-:Y:S01]  /*2cc0*/  IMAD.MOV.U32 R6, RZ, RZ, R8 ;  /* 0x000000ffff067224 */ /* 0x000fe200078e0008 */
[----:B------:R-:W1:Y:S03]  /*2cd0*/  LDCU.64 UR4, c[0x0][0x390] ;  /* 0x00007200ff0477ac */ /* 0x000e660008000a00 */
[----:B---3--:R-:W-:-:S04]  /*2ce0*/  IMAD.WIDE.U32 R16, R201, UR10, R6 ;  /* 0x0000000ac9107c25 */ /* 0x008fc8000f8e0006 */
        /* <DEDUP_REMOVED lines=22> */
.L_x_972:
[----:B------:R3:W-:Y:S01]  /*2e50*/  STS.128 [R206+0x1c000], RZ ;  /* 0x01c000ffce007388 */ /* 0x0007e20000000c00 */
[----:B------:R-:W-:Y:S05]  /*2e60*/  BRA `(.L_x_973) ;  /* 0x00000000000c7947 */ /* 0x000fea0003800000 */
.L_x_971:
[----:B------:R2:W-:Y:S04]  /*2e70*/  STS.128 [R206+0x18000], RZ ;  /* 0x018000ffce007388 */ /* 0x0005e80000000c00 */
[----:B------:R2:W-:Y:S04]  /*2e80*/  STS.128 [R206+0x1a000], RZ ;  /* 0x01a000ffce007388 */ /* 0x0005e80000000c00 */
[----:B------:R2:W-:Y:S02]  /*2e90*/  STS.128 [R206+0x1c000], RZ ;  /* 0x01c000ffce007388 */ /* 0x0005e40000000c00 */
.L_x_973:
[----:B------:R-:W-:Y:S05]  /*2ea0*/  BSYNC.RECONVERGENT B0 ;  /* 0x0000000000007941 */ /* 0x000fea0003800200 */
.L_x_970:
[----:B------:R1:W-:Y:S01]  /*2eb0*/  @P3 STS.128 [R206+0x19000], RZ ;  /* 0x019000ffce003388 */ /* 0x0003e20000000c00 */
[----:B------:R-:W-:Y:S03]  /*2ec0*/  BSSY.RECONVERGENT B0, `(.L_x_974) ;  /* 0x000001f000007945 */ /* 0x000fe60003800200 */
[----:B------:R1:W-:Y:S04]  /*2ed0*/  @P3 STS.128 [R206+0x1b000], RZ ;  /* 0x01b000ffce003388 */ /* 0x0003e80000000c00 */
[----:B------:R1:W-:Y:S01]  /*2ee0*/  @P3 STS.128 [R206+0x1d000], RZ ;  /* 0x01d000ffce003388 */ /* 0x0003e20000000c00 */
[----:B------:R-:W-:Y:S05]  /*2ef0*/  @P3 BRA `(.L_x_975) ;  /* 0x00000000006c3947 */ /* 0x000fea0003800000 */
[----:B------:R-:W3:Y:S01]  /*2f00*/  LDCU UR6, c[0x0][0x440] ;  /* 0x00008800ff0677ac */ /* 0x000ee20008000800 */
[----:B------:R-:W-:Y:S02]  /*2f10*/  IMAD R2, R3, UR10, RZ ;  /* 0x0000000a03027c24 */ /* 0x000fe4000f8e02ff */
[----:B------:R-:W-:Y:S01]  /*2f20*/  IMAD.MOV.U32 R6, RZ, RZ, R8 ;  /* 0x000000ffff067224 */ /* 0x000fe200078e0008 */
[----:B------:R-:W4:Y:S01]  /*2f30*/  LDCU.64 UR4, c[0x0][0x390] ;  /* 0x00007200ff0477ac */ /* 0x000f220008000a00 */
[C---:B------:R-:W-:Y:S02]  /*2f40*/  IMAD R2, R5.reuse, UR11, R2 ;  /* 0x0000000b05027c24 */ /* 0x040fe4000f8e0202 */
[----:B------:R-:W-:-:S04]  /*2f50*/  IMAD.WIDE.U32 R6, R5, UR10, R6 ;  /* 0x0000000a05067c25 */ /* 0x000fc8000f8e0006 */
[----:B------:R-:W-:Y:S01]  /*2f60*/  IMAD.IADD R2, R7, 0x1, R2 ;  /* 0x0000000107027824 */ /* 0x000fe200078e0202 */
[----:B---3--:R-:W-:Y:S02]  /*2f70*/  ISETP.GE.AND P2, PT, R200, UR6, PT ;  /* 0x00000006c8007c0c */ /* 0x008fe4000bf46270 */
[----:B------:R-:W-:Y:S02]  /*2f80*/  ISETP.GE.AND P1, PT, R209, UR6, PT ;  /* 0x00000006d1007c0c */ /* 0x000fe4000bf26270 */
[----:B----4-:R-:W-:Y:S02]  /*2f90*/  LEA R8, P3, R6, UR4, 0x1 ;  /* 0x0000000406087c11 */ /* 0x010fe4000f8608ff */
        /* <DEDUP_REMOVED lines=17> */
.L_x_975:
[----:B------:R-:W-:Y:S05]  /*30b0*/  BSYNC.RECONVERGENT B0 ;  /* 0x0000000000007941 */ /* 0x000fea0003800200 */
.L_x_974:
[----:B------:R-:W2:Y:S01]  /*30c0*/  LDCU.64 UR4, c[0x0][0x538] ;  /* 0x0000a700ff0477ac */ /* 0x000ea20008000a00 */
[----:B---3--:R-:W3:Y:S01]  /*30d0*/  LDC.64 R8, c[0x0][0x528] ;  /* 0x00014a00ff087b82 */ /* 0x008ee20000000a00 */
[----:B------:R-:W4:Y:S01]  /*30e0*/  S2R R212, SR_TID.X ;  /* 0x0000000000d47919 */ /* 0x000f220000002100 */
[----:B------:R-:W-:Y:S01]  /*30f0*/  LOP3.LUT P2, RZ, R13, 0x2, RZ, 0xc0, !PT ;  /* 0x000000020dff7812 */ /* 0x000fe2000784c0ff */
[----:B------:R-:W4:Y:S01]  /*3100*/  LDCU UR10, c[0x0][0x590] ;  /* 0x0000b200ff0a77ac */ /* 0x000f220008000800 */
[----:B------:R-:W0:Y:S01]  /*3110*/  LDGDEPBAR ;  /* 0x00000000000079af */ /* 0x000e220000000000 */
[----:B------:R-:W-:Y:S01]  /*3120*/  IMAD.MOV.U32 R214, RZ, RZ, RZ ;  /* 0x000000ffffd67224 */ /* 0x000fe200078e00ff */
[----:B------:R-:W1:Y:S02]  /*3130*/  LDCU UR7, c[0x0][0x45c] ;  /* 0x00008b80ff0777ac */ /* 0x000e640008000800 */
[----:B------:R-:W4:Y:S01]  /*3140*/  LDC R210, c[0x0][0x44c] ;  /* 0x00011300ffd27b82 */ /* 0x000f220000000800 */
[----:B------:R-:W1:Y:S01]  /*3150*/  LDCU.U8 UR6, c[0x0][0x4f8] ;  /* 0x00009f00ff0677ac */ /* 0x000e620008000000 */
[----:B--2---:R-:W-:-:S04]  /*3160*/  ISETP.NE.U32.AND P3, PT, RZ, UR4, PT ;  /* 0x00000004ff007c0c */ /* 0x004fc8000bf65070 */
[----:B------:R-:W-:Y:S01]  /*3170*/  ISETP.NE.AND.EX P3, PT, RZ, UR5, PT, P3 ;  /* 0x00000005ff007c0c */ /* 0x000fe2000bf65330 */
[----:B---3--:R-:W2:Y:S04]  /*3180*/  LDG.E.64 R226, desc[UR18][R8.64+0x8] ;  /* 0x0000081208e27981 */ /* 0x008ea8000c1e1b00 */
[----:B-1----:R1:W3:Y:S08]  /*3190*/  LDG.E.64 R14, desc[UR18][R8.64] ;  /* 0x00000012080e7981 */ /* 0x0022f0000c1e1b00 */
[----:B------:R-:W4:Y:S01]  /*31a0*/  @P3 LDC.64 R2, c[0x0][0x540] ;  /* 0x00015000ff023b82 */ /* 0x000f220000000a00 */
[----:B------:R-:W-:-:S02]  /*31b0*/  @P3 IMAD.MOV.U32 R6, RZ, RZ, R196 ;  /* 0x000000ffff063224 */ /* 0x000fc400078e00c4 */
[----:B------:R-:W-:Y:S02]  /*31c0*/  @P3 IMAD.MOV.U32 R7, RZ, RZ, RZ ;  /* 0x000000ffff073224 */ /* 0x000fe400078e00ff */
[----:B----4-:R-:W-:-:S03]  /*31d0*/  @P3 IMAD.WIDE.U32 R6, R197, R2, R6 ;  /* 0x00000002c5063225 */ /* 0x010fc600078e0006 */
[----:B------:R-:W4:Y:S01]  /*31e0*/  @P3 LDC R2, c[0x0][0x458] ;  /* 0x00011600ff023b82 */ /* 0x000f220000000800 */
[----:B------:R-:W-:Y:S01]  /*31f0*/  @P3 IMAD R3, R197, R3, R7 ;  /* 0x00000003c5033224 */ /* 0x000fe200078e0207 */
[----:B------:R-:W-:Y:S01]  /*3200*/  @P3 LEA R16, P0, R6, UR4, 0x2 ;  /* 0x0000000406103c11 */ /* 0x000fe2000f8010ff */
[----:B------:R-:W-:Y:S01]  /*3210*/  IMAD.MOV.U32 R194, RZ, RZ, 0x20 ;  /* 0x00000020ffc27424 */ /* 0x000fe200078e00ff */
[----:B------:R-:W-:Y:S01]  /*3220*/  IADD3 R7, PT, PT, R236, R198, R239 ;  /* 0x000000c6ec077210 */ /* 0x000fe20007ffe0ef */
[----:B------:R-:W-:Y:S01]  /*3230*/  IMAD.MOV.U32 R228, RZ, RZ, 0x10 ;  /* 0x00000010ffe47424 */ /* 0x000fe200078e00ff */
[----:B------:R-:W-:Y:S01]  /*3240*/  @P3 LEA.HI.X R17, R6, UR5, R3, 0x2, P0 ;  /* 0x0000000506113c11 */ /* 0x000fe200080f1403 */
[----:B------:R-:W-:Y:S01]  /*3250*/  IMAD.SHL.U32 R6, R13, 0x2, RZ ;  /* 0x000000020d067824 */ /* 0x000fe200078e00ff */
[----:B----4-:R-:W4:Y:S03]  /*3260*/  @P3 MUFU.RCP R2, R2 ;  /* 0x0000000200023308 */ /* 0x010f260000001000 */
[----:B------:R-:W4:Y:S01]  /*3270*/  @P3 LDG.E R5, desc[UR18][R16.64] ;  /* 0x0000001210053981 */ /* 0x000f22000c1e1900 */
[----:B------:R-:W-:Y:S01]  /*3280*/  IMAD R3, R197, UR22, R196 ;  /* 0x00000016c5037c24 */ /* 0x000fe2000f8e02c4 */
[----:B------:R-:W-:Y:S01]  /*3290*/  SHF.R.U32.HI R13, RZ, 0x2, R13 ;  /* 0x00000002ff0d7819 */ /* 0x000fe2000001160d */
[----:B------:R-:W-:Y:S01]  /*32a0*/  IMAD.IADD R232, R7, 0x1, -R232 ;  /* 0x0000000107e87824 */ /* 0x000fe200078e0ae8 */
[----:B------:R-:W-:Y:S01]  /*32b0*/  LOP3.LUT R6, R6, 0x6, RZ, 0xc0, !PT ;  /* 0x0000000606067812 */ /* 0x000fe200078ec0ff */
[----:B-1----:R-:W-:Y:S01]  /*32c0*/  IMAD.SHL.U32 R8, R3, 0x20, RZ ;  /* 0x0000002003087824 */ /* 0x002fe200078e00ff */
[----:B------:R-:W-:Y:S01]  /*32d0*/  IADD3 R221, PT, PT, R4, 0x40, -R239 ;  /* 0x0000004004dd7810 */ /* 0x000fe20007ffe8ef */
[----:B------:R-:W-:Y:S01]  /*32e0*/  IMAD.IADD R190, R193, 0x1, R184 ;  /* 0x00000001c1be7824 */ /* 0x000fe200078e02b8 */
[----:B------:R-:W-:Y:S01]  /*32f0*/  LOP3.LUT R3, R6, 0xe0, R13, 0xf8, !PT ;  /* 0x000000e006037812 */ /* 0x000fe200078ef80d */
[----:B------:R-:W-:Y:S01]  /*3300*/  IMAD.IADD R187, R195, 0x1, R185 ;  /* 0x00000001c3bb7824 */ /* 0x000fe200078e02b9 */
[----:B------:R-:W-:Y:S01]  /*3310*/  SEL R194, R194, 0xffffffe0, !P2 ;  /* 0xffffffe0c2c27807 */ /* 0x000fe20005000000 */
[----:B------:R-:W-:Y:S01]  /*3320*/  IMAD.MOV.U32 R230, RZ, RZ, R235 ;  /* 0x000000ffffe67224 */ /* 0x000fe200078e00eb */
[----:B------:R-:W-:Y:S01]  /*3330*/  CS2R R142, SRZ ;  /* 0x00000000008e7805 */ /* 0x000fe2000001ff00 */
[----:B------:R-:W-:Y:S01]  /*3340*/  VIADD R3, R3, UR21 ;  /* 0x0000001503037c36 */ /* 0x000fe20008000000 */
[----:B------:R-:W-:Y:S01]  /*3350*/  CS2R R140, SRZ ;  /* 0x00000000008c7805 */ /* 0x000fe2000001ff00 */
[----:B------:R-:W-:Y:S01]  /*3360*/  IMAD.MOV.U32 R211, RZ, RZ, 0x20 ;  /* 0x00000020ffd37424 */ /* 0x000fe200078e00ff */
[----:B------:R-:W-:Y:S01]  /*3370*/  CS2R R146, SRZ ;  /* 0x0000000000927805 */ /* 0x000fe2000001ff00 */
[C---:B------:R-:W-:Y:S01]  /*3380*/  VIADD R9, R3.reuse, 0x1 ;  /* 0x0000000103097836 */ /* 0x040fe20000000000 */
[----:B------:R-:W-:Y:S01]  /*3390*/  I2FP.F32.S32 R219, R3 ;  /* 0x0000000300db7245 */ /* 0x000fe20000201400 */
[C---:B------:R-:W-:Y:S01]  /*33a0*/  VIADD R217, R3.reuse, 0x8 ;  /* 0x0000000803d97836 */ /* 0x040fe20000000000 */
[----:B------:R-:W-:Y:S01]  /*33b0*/  CS2R R144, SRZ ;  /* 0x0000000000907805 */ /* 0x000fe2000001ff00 */
[C---:B------:R-:W-:Y:S01]  /*33c0*/  VIADD R7, R3.reuse, 0x9 ;  /* 0x0000000903077836 */ /* 0x040fe20000000000 */
[----:B------:R-:W-:Y:S01]  /*33d0*/  CS2R R138, SRZ ;  /* 0x00000000008a7805 */ /* 0x000fe2000001ff00 */
[C---:B------:R-:W-:Y:S01]  /*33e0*/  VIADD R215, R3.reuse, 0x10 ;  /* 0x0000001003d77836 */ /* 0x040fe20000000000 */
[----:B------:R-:W-:Y:S01]  /*33f0*/  CS2R R136, SRZ ;  /* 0x0000000000887805 */ /* 0x000fe2000001ff00 */
[----:B------:R-:W-:Y:S01]  /*3400*/  VIADD R213, R3, 0x18 ;  /* 0x0000001803d57836 */ /* 0x000fe20000000000 */
[----:B------:R-:W-:-:S02]  /*3410*/  I2FP.F32.S32 R9, R9 ;  /* 0x0000000900097245 */ /* 0x000fc40000201400 */
[----:B------:R-:W-:Y:S02]  /*3420*/  CS2R R134, SRZ ;  /* 0x0000000000867805 */ /* 0x000fe4000001ff00 */
[----:B------:R-:W-:Y:S02]  /*3430*/  I2FP.F32.S32 R217, R217 ;  /* 0x000000d900d97245 */ /* 0x000fe40000201400 */
[----:B------:R-:W-:Y:S02]  /*3440*/  CS2R R132, SRZ ;  /* 0x0000000000847805 */ /* 0x000fe4000001ff00 */
[----:B------:R-:W-:Y:S02]  /*3450*/  I2FP.F32.S32 R7, R7 ;  /* 0x0000000700077245 */ /* 0x000fe40000201400 */
[----:B------:R-:W-:Y:S02]  /*3460*/  CS2R R126, SRZ ;  /* 0x00000000007e7805 */ /* 0x000fe4000001ff00 */
[----:B------:R-:W-:-:S02]  /*3470*/  I2FP.F32.S32 R215, R215 ;  /* 0x000000d700d77245 */ /* 0x000fc40000201400 */
[----:B------:R-:W-:Y:S02]  /*3480*/  CS2R R124, SRZ ;  /* 0x00000000007c7805 */ /* 0x000fe4000001ff00 */
[----:B------:R-:W-:Y:S02]  /*3490*/  I2FP.F32.S32 R213, R213 ;  /* 0x000000d500d57245 */ /* 0x000fe40000201400 */
[----:B------:R-:W-:Y:S02]  /*34a0*/  CS2R R130, SRZ ;  /* 0x0000000000827805 */ /* 0x000fe4000001ff00 */
[----:B------:R-:W-:Y:S01]  /*34b0*/  LOP3.LUT R4, R0, 0x3, RZ, 0xc0, !PT ;  /* 0x0000000300047812 */ /* 0x000fe200078ec0ff */
        /* <DEDUP_REMOVED lines=38> */
[----:B------:R-:W-:Y:S01]  /*3720*/  CS2R R20, SRZ ;  /* 0x0000000000147805 */ /* 0x000fe2000001ff00 */
[----:B------:R-:W-:Y:S01]  /*3730*/  IMAD R231, R237, 0x4, R4 ;  /* 0x00000004ede77824 */ /* 0x000fe200078e0204 */
[----:B------:R-:W-:Y:S01]  /*3740*/  SHF.R.U32.HI R229, RZ, 0x7, R212 ;  /* 0x00000007ffe57819 */ /* 0x000fe200000116d4 */
[----:B------:R-:W-:Y:S01]  /*3750*/  IMAD.IADD R188, R194, 0x1, R190 ;  /* 0x00000001c2bc7824 */ /* 0x000fe200078e02be */
[----:B------:R-:W1:Y:S01]  /*3760*/  LDCU UR4, c[0x0][0x440] ;  /* 0x00008800ff0477ac */ /* 0x000e620008000800 */
[----:B------:R-:W-:Y:S01]  /*3770*/  IMAD.IADD R192, R193, 0x1, R194 ;  /* 0x00000001c1c07824 */ /* 0x000fe200078e02c2 */
[----:B------:R-:W1:Y:S01]  /*3780*/  LDCU UR5, c[0x0][0x3e0] ;  /* 0x00007c00ff0577ac */ /* 0x000e620008000800 */
[----:B------:R-:W-:-:S02]  /*3790*/  USHF.L.U32 UR10, UR10, 0x6, URZ ;  /* 0x000000060a0a7899 */ /* 0x000fc400080006ff */
[----:B------:R-:W-:Y:S01]  /*37a0*/  UIADD3 UR21, UPT, UPT, UR21, 0x40, URZ ;  /* 0x0000004015157890 */ /* 0x000fe2000fffe0ff */
[----:B--2---:R-:W-:Y:S02]  /*37b0*/  IADD3 R242, P1, P0, R8, R226, R11 ;  /* 0x000000e208f27210 */ /* 0x004fe4000783e00b */
[----:B------:R-:W-:Y:S02]  /*37c0*/  SHF.R.S32.HI R226, RZ, 0x1f, R8 ;  /* 0x0000001fffe27819 */ /* 0x000fe40000011408 */
[----:B---3--:R-:W-:Y:S02]  /*37d0*/  R2UR UR32, R14 ;  /* 0x000000000e2072ca */ /* 0x008fe400000e0000 */
[----:B------:R-:W-:Y:S02]  /*37e0*/  R2UR UR33, R15 ;  /* 0x000000000f2172ca */ /* 0x000fe400000e0000 */
[----:B------:R-:W-:Y:S02]  /*37f0*/  IADD3.X R226, PT, PT, R226, R227, RZ, P1, P0 ;  /* 0x000000e3e2e27210 */ /* 0x000fe40000fe04ff */
[----:B------:R-:W-:-:S04]  /*3800*/  LOP3.LUT P1, RZ, R212, 0x4, RZ, 0xc0, !PT ;  /* 0x00000004d4ff7812 */ /* 0x000fc8000782c0ff */
[----:B------:R-:W-:Y:S01]  /*3810*/  SEL R228, R228, 0xfffffff0, !P1 ;  /* 0xfffffff0e4e47807 */ /* 0x000fe20004800000 */
[----:B------:R-:W-:Y:S01]  /*3820*/  IMAD.WIDE.U32 R242, R242, -0x2daee0ad, RZ ;  /* 0xd2511f53f2f27825 */ /* 0x000fe200078e00ff */
[----:B------:R-:W-:-:S03]  /*3830*/  LOP3.LUT P0, RZ, R212, 0x2, RZ, 0xc0, !PT ;  /* 0x00000002d4ff7812 */ /* 0x000fc6000780c0ff */
        /* <DEDUP_REMOVED lines=12> */
[----:B------:R-:W-:Y:S01]  /*3900*/  UIADD3 UR11, UPT, UPT, UR33, 0x646e171e, URZ ;  /* 0x646e171e210b7890 */ /* 0x000fe2000fffe0ff */
[----:B----4-:R-:W-:Y:S01]  /*3910*/  @P3 FMUL.FTZ R214, R5, R2 ;  /* 0x0000000205d63220 */ /* 0x010fe20000410000 */
[----:B------:R-:W-:-:S02]  /*3920*/  VIADD R5, R3, 0x11 ;  /* 0x0000001103057836 */ /* 0x000fc40000000000 */
[----:B------:R-:W-:-:S03]  /*3930*/  VIADD R3, R3, 0x19 ;  /* 0x0000001903037836 */ /* 0x000fc60000000000 */
[----:B------:R-:W-:Y:S02]  /*3940*/  I2FP.F32.S32 R5, R5 ;  /* 0x0000000500057245 */ /* 0x000fe40000201400 */
[----:B------:R-:W-:Y:S01]  /*3950*/  I2FP.F32.S32 R3, R3 ;  /* 0x0000000300037245 */ /* 0x000fe20000201400 */
[-C--:B------:R-:W-:Y:S01]  /*3960*/  FMUL.FTZ R220, R9, R214.reuse ;  /* 0x000000d609dc7220 */ /* 0x080fe20000410000 */
[-C--:B------:R-:W-:Y:S01]  /*3970*/  FMUL.FTZ R217, R217, R214.reuse ;  /* 0x000000d6d9d97220 */ /* 0x080fe20000410000 */
[-C--:B------:R-:W-:Y:S01]  /*3980*/  FMUL.FTZ R218, R7, R214.reuse ;  /* 0x000000d607da7220 */ /* 0x080fe20000410000 */
[-C--:B------:R-:W-:Y:S01]  /*3990*/  FMUL.FTZ R215, R215, R214.reuse ;  /* 0x000000d6d7d77220 */ /* 0x080fe20000410000 */
[-C--:B------:R-:W-:Y:S01]  /*39a0*/  FMUL.FTZ R216, R5, R214.reuse ;  /* 0x000000d605d87220 */ /* 0x080fe20000410000 */
[-C--:B------:R-:W-:Y:S01]  /*39b0*/  FMUL.FTZ R213, R213, R214.reuse ;  /* 0x000000d6d5d57220 */ /* 0x080fe20000410000 */
[-C--:B------:R-:W-:Y:S01]  /*39c0*/  FMUL.FTZ R219, R219, R214.reuse ;  /* 0x000000d6dbdb7220 */ /* 0x080fe20000410000 */
[----:B------:R-:W-:Y:S01]  /*39d0*/  FMUL.FTZ R214, R3, R214 ;  /* 0x000000d603d67220 */ /* 0x000fe20000410000 */
[----:B------:R-:W-:-:S02]  /*39e0*/  IMAD.IADD R3, R195, 0x1, R184 ;  /* 0x00000001c3037824 */ /* 0x000fc400078e02b8 */
[----:B-1----:R-:W-:-:S07]  /*39f0*/  IMAD.IADD R2, R189, 0x1, R184 ;  /* 0x00000001bd027824 */ /* 0x002fce00078e02b8 */
.L_x_978:
[----:B------:R-:W0:Y:S01]  /*3a00*/  LDGDEPBAR ;  /* 0x00000000000079af */ /* 0x000e220000000000 */
[C---:B------:R-:W-:Y:S01]  /*3a10*/  IMAD.IADD R148, R187.reuse, 0x1, R194 ;  /* 0x00000001bb947824 */ /* 0x040fe200078e02c2 */
[----:B------:R-:W-:Y:S01]  /*3a20*/  LEA R168, P1, R198, R224, 0x2 ;  /* 0x000000e0c6a87211 */ /* 0x000fe200078210ff */
[----:B------:R-:W-:Y:S01]  /*3a30*/  IMAD.IADD R149, R187, 0x1, R184 ;  /* 0x00000001bb957824 */ /* 0x000fe200078e02b8 */
[----:B-----5:R-:W-:Y:S01]  /*3a40*/  FSETP.NEU.FTZ.AND P4, PT, R234, -INF , PT ;  /* 0xff800000ea00780b */ /* 0x020fe20003f9d000 */
[----:B------:R-:W-:Y:S02]  /*3a50*/  IMAD.MOV.U32 R225, RZ, RZ, R223 ;  /* 0x000000ffffe17224 */ /* 0x000fe400078e00df */
[----:B------:R-:W-:Y:S02]  /*3a60*/  IMAD.IADD R194, R194, 0x1, R149 ;  /* 0x00000001c2c27824 */ /* 0x000fe400078e0295 */
[----:B------:R-:W-:Y:S01]  /*3a70*/  VIADD R236, R236, 0xffffffc0 ;  /* 0xffffffc0ecec7836 */ /* 0x000fe20000000000 */
[----:B------:R-:W-:Y:S01]  /*3a80*/  LEA.HI.X R169, R198, R225, RZ, 0x2, P1 ;  /* 0x000000e1c6a97211 */ /* 0x000fe200008f14ff */
[----:B------:R-:W-:Y:S01]  /*3a90*/  IMAD.U32 R150, RZ, RZ, UR17 ;  /* 0x00000011ff967e24 */ /* 0x000fe2000f8e00ff */
[----:B------:R-:W-:Y:S01]  /*3aa0*/  FSETP.NEU.FTZ.AND P1, PT, R233, -INF , PT ;  /* 0xff800000e900780b */ /* 0x000fe20003f3d000 */
[----:B------:R-:W-:Y:S01]  /*3ab0*/  VIADD R231, R231, 0xfffffffc ;  /* 0xfffffffce7e77836 */ /* 0x000fe20000000000 */
[----:B------:R-:W-:Y:S01]  /*3ac0*/  ISETP.GE.AND P6, PT, R236, R221, PT ;  /* 0x000000ddec00720c */ /* 0x000fe20003fc6270 */
[----:B------:R-:W-:Y:S02]  /*3ad0*/  IMAD R151, R150, 0x2, R229 ;  /* 0x0000000296977824 */ /* 0x000fe400078e02e5 */
[----:B------:R-:W-:Y:S01]  /*3ae0*/  IMAD.WIDE.U32 R160, R231, -0x326172a9, RZ ;  /* 0xcd9e8d57e7a07825 */ /* 0x000fe200078e00ff */
[----:B------:R-:W-:Y:S02]  /*3af0*/  ISETP.GT.AND P6, PT, R239, UR21, P6 ;  /* 0x00000015ef007c0c */ /* 0x000fe4000b7c4270 */
[----:B------:R-:W-:Y:S01]  /*3b00*/  LOP3.LUT R150, R151, UR33, R243, 0x96, !PT ;  /* 0x0000002197967c12 */ /* 0x000fe2000f8e96f3 */
[----:B------:R-:W-:Y:S01]  /*3b10*/  VIADD R237, R237, 0xffffffff ;  /* 0xffffffffeded7836 */ /* 0x000fe20000000000 */
[----:B------:R-:W-:Y:S01]  /*3b20*/  LOP3.LUT R158, R226, UR32, R161, 0x96, !PT ;  /* 0x00000020e29e7c12 */ /* 0x000fe2000f8e96a1 */
[----:B------:R-:W-:Y:S04]  /*3b30*/  DEPBAR.LE SB0, 0x0 ;  /* 0x000080000000791a */ /* 0x000fe80000000000 */
[----:B------:R-:W-:Y:S01]  /*3b40*/  BAR.SYNC.DEFER_BLOCKING 0x0 ;  /* 0x0000000000007b1d */ /* 0x000fe20000010000 */
[----:B------:R-:W-:Y:S03]  /*3b50*/  IMAD.WIDE.U32 R158, R158, -0x2daee0ad, RZ ;  /* 0xd2511f539e9e7825 */ /* 0x000fe600078e00ff */
[----:B------:R-:W-:Y:S01]  /*3b60*/  @!P6 SHF.R.U32.HI R153, RZ, 0x2, R212 ;  /* 0x00000002ff99e819 */ /* 0x000fe200000116d4 */
[----:B------:R-:W-:Y:S01]  /*3b70*/  @!P6 IMAD.SHL.U32 R152, R212, 0x2, RZ ;  /* 0x00000002d498e824 */ /* 0x000fe200078e00ff */
[----:B------:R-:W-:Y:S01]  /*3b80*/  @!P6 VIADDMNMX R156, R232, 0xffffffc1, R239, PT ;  /* 0xffffffc1e89ce846 */ /* 0x000fe200038001ef */
[----:B------:R-:W-:Y:S01]  /*3b90*/  IMAD.WIDE.U32 R162, R150, -0x326172a9, RZ ;  /* 0xcd9e8d5796a27825 */ /* 0x000fe200078e00ff */
[----:B------:R-:W-:Y:S02]  /*3ba0*/  LOP3.LUT R150, R242, UR30, R159, 0x96, !PT ;  /* 0x0000001ef2967c12 */ /* 0x000fe4000f8e969f */
[----:B------:R-:W-:Y:S02]  /*3bb0*/  @!P6 LOP3.LUT R152, R152, 0x6, RZ, 0xc0, !PT ;  /* 0x000000069898e812 */ /* 0x000fe400078ec0ff */
[----:B------:R-:W-:Y:S01]  /*3bc0*/  LOP3.LUT R160, R160, UR31, R163, 0x96, !PT ;  /* 0x0000001fa0a07c12 */ /* 0x000fe2000f8e96a3 */
[----:B------:R-:W-:Y:S01]  /*3bd0*/  IMAD.WIDE.U32 R150, R150, -0x326172a9, RZ ;  /* 0xcd9e8d5796967825 */ /* 0x000fe200078e00ff */
[----:B------:R-:W-:Y:S02]  /*3be0*/  @!P6 LOP3.LUT R153, R152, 0xe0, R153, 0xf8, !PT ;  /* 0x000000e09899e812 */ /* 0x000fe400078ef899 */
[----:B------:R-:W-:Y:S01]  /*3bf0*/  @!P6 VIADDMNMX R154, R232, 0xffffffc9, R239, PT ;  /* 0xffffffc9e89ae846 */ /* 0x000fe200038001ef */
[----:B------:R-:W-:Y:S01]  /*3c00*/  IMAD.U32 R152, RZ, RZ, UR17 ;  /* 0x00000011ff987e24 */ /* 0x000fe2000f8e00ff */
[----:B------:R-:W-:Y:S01]  /*3c10*/  LOP3.LUT R162, R162, UR29, R151, 0x96, !PT ;  /* 0x0000001da2a27c12 */ /* 0x000fe2000f8e9697 */
[----:B------:R-:W-:Y:S04]  /*3c20*/  IMAD.WIDE.U32 R160, R160, -0x2daee0ad, RZ ;  /* 0xd2511f53a0a07825 */ /* 0x000fe800078e00ff */
[----:B------:R-:W-:Y:S01]  /*3c30*/  IMAD.WIDE.U32 R162, R162, -0x2daee0ad, RZ ;  /* 0xd2511f53a2a27825 */ /* 0x000fe200078e00ff */
[----:B------:R-:W-:Y:S02]  /*3c40*/  LDSM.16.M88.4 R68, [R187] ;  /* 0x00000000bb44783b */ /* 0x000fe40000000200 */
[----:B------:R-:W-:Y:S01]  /*3c50*/  LOP3.LUT R158, R158, UR28, R161, 0x96, !PT ;  /* 0x0000001c9e9e7c12 */ /* 0x000fe2000f8e96a1 */
[----:B------:R-:W-:Y:S02]  /*3c60*/  @!P6 IMAD R153, R152, 0x40, R153 ;  /* 0x000000409899e824 */ /* 0x000fe400078e0299 */
[----:B------:R-:W-:Y:S01]  /*3c70*/  FMUL.FTZ R161, R234, 1.4426950216293334961 ;  /* 0x3fb8aa3beaa17820 */ /* 0x000fe20000410000 */
[----:B------:R-:W1:Y:S01]  /*3c80*/  LDSM.16.M88.4 R72, [R193] ;  /* 0x00000000c148783b */ /* 0x000e620000000200 */
[----:B------:R-:W-:Y:S03]  /*3c90*/  IMAD.WIDE.U32 R158, R158, -0x326172a9, RZ ;  /* 0xcd9e8d579e9e7825 */ /* 0x000fe600078e00ff */
[----:B------:R-:W-:Y:S01]  /*3ca0*/  FSEL R161, R161, RZ, P4 ;  /* 0x000000ffa1a17208 */ /* 0x000fe20002000000 */
[C---:B------:R-:W-:Y:S01]  /*3cb0*/  @!P6 VIADD R155, R153.reuse, 0x8 ;  /* 0x00000008999be836 */ /* 0x040fe20000000000 */
[----:B------:R-:W2:Y:S01]  /*3cc0*/  LDSM.16.M88.4 R76, [R193+0x800] ;  /* 0x00080000c14c783b */ /* 0x000ea20000000200 */
[----:B------:R-:W-:Y:S01]  /*3cd0*/  LOP3.LUT R152, R150, UR27, R159, 0x96, !PT ;  /* 0x0000001b96987c12 */ /* 0x000fe2000f8e969f */
[----:B------:R-:W-:Y:S02]  /*3ce0*/  @!P6 VIADD R159, R153, 0x10 ;  /* 0x00000010999fe836 */ /* 0x000fe40000000000 */
[----:B------:R-:W-:Y:S01]  /*3cf0*/  @!P6 ISETP.GE.AND P4, PT, R155, R156, PT ;  /* 0x0000009c9b00e20c */ /* 0x000fe20003f86270 */
[----:B------:R-:W-:Y:S01]  /*3d00*/  @!P6 VIADD R167, R153, 0x19 ;  /* 0x0000001999a7e836 */ /* 0x000fe20000000000 */
[----:B------:R-:W-:Y:S01]  /*3d10*/  LDSM.16.M88.4 R80, [R148] ;  /* 0x000000009450783b */ /* 0x000fe20000000200 */
[----:B------:R-:W-:Y:S01]  /*3d20*/  @!P6 ISETP.GE.AND P5, PT, R155, R154, PT ;  /* 0x0000009a9b00e20c */ /* 0x000fe20003fa6270 */
[C---:B------:R-:W-:Y:S02]  /*3d30*/  @!P6 VIADD R165, R153.reuse, 0x18 ;  /* 0x0000001899a5e836 */ /* 0x040fe40000000000 */
[----:B------:R-:W-:Y:S02]  /*3d40*/  @!P6 VIADD R151, R153, 0x1 ;  /* 0x000000019997e836 */ /* 0x000fe40000000000 */
[----:B------:R-:W3:Y:S01]  /*3d50*/  LDSM.16.M88.4 R84, [R192] ;  /* 0x00000000c054783b */ /* 0x000ee20000000200 */
[----:B------:R-:W-:Y:S02]  /*3d60*/  IMAD.WIDE.U32 R174, R152, -0x2daee0ad, RZ ;  /* 0xd2511f5398ae7825 */ /* 0x000fe400078e00ff */
[C---:B------:R-:W-:Y:S02]  /*3d70*/  @!P6 ISETP.GE.AND P3, PT, R151.reuse, R156, PT ;  /* 0x0000009c9700e20c */ /* 0x040fe40003f66270 */
[----:B------:R-:W-:Y:S01]  /*3d80*/  @!P6 ISETP.GE.AND P2, PT, R151, R154, PT ;  /* 0x0000009a9700e20c */ /* 0x000fe20003f46270 */
[----:B------:R-:W4:Y:S01]  /*3d90*/  LDSM.16.M88.4 R88, [R192+0x800] ;  /* 0x00080000c058783b */ /* 0x000f220000000200 */
[----:B------:R-:W-:Y:S01]  /*3da0*/  LOP3.LUT R151, R160, UR22, R163, 0x96, !PT ;  /* 0x00000016a0977c12 */ /* 0x000fe2000f8e96a3 */
[----:B------:R-:W-:Y:S01]  /*3db0*/  FMUL.FTZ R160, R233, 1.4426950216293334961 ;  /* 0x3fb8aa3be9a07820 */ /* 0x000fe20000410000 */
[----:B------:R-:W-:Y:S03]  /*3dc0*/  @!P6 VIADD R163, R153, 0x9 ;  /* 0x0000000999a3e836 */ /* 0x000fe60000000000 */
[----:B------:R-:W-:Y:S01]  /*3dd0*/  LDSM.16.M88.4 R92, [R149] ;  /* 0x00000000955c783b */ /* 0x000fe20000000200 */
[----:B------:R-:W-:Y:S01]  /*3de0*/  FSEL R160, R160, RZ, P1 ;  /* 0x000000ffa0a07208 */ /* 0x000fe20000800000 */
[----:B------:R-:W-:Y:S01]  /*3df0*/  IMAD.WIDE.U32 R172, R151, -0x326172a9, RZ ;  /* 0xcd9e8d5797ac7825 */ /* 0x000fe200078e00ff */
[----:B------:R-:W-:Y:S03]  /*3e00*/  @!P6 ISETP.GE.AND P1, PT, R153, R156, PT ;  /* 0x0000009c9900e20c */ /* 0x000fe60003f26270 */
        /* <DEDUP_REMOVED lines=55> */
[----:B------:R-:W2:Y:S06]  /*4180*/  LDSM.16.M88.4 R72, [R192+0x4800] ;  /* 0x00480000c048783b */ /* 0x000eac0000000200 */
[----:B------:R-:W4:Y:S01]  /*4190*/  LDSM.16.M88.4 R84, [R149+0x4000] ;  /* 0x004000009554783b */ /* 0x000f220000000200 */
[C---:B------:R-:W-:Y:S08]  /*41a0*/  HMMA.16816.F32 R4, R92.reuse, R96, R4 ;  /* 0x000000605c04723c */ /* 0x040ff00000001804 */
[C---:B------:R-:W-:Y:S08]  /*41b0*/  HMMA.16816.F32 R8, R92.reuse, R98, R8 ;  /* 0x000000625c08723c */ /* 0x040ff00000001808 */
[C---:B-1----:R-:W-:Y:S08]  /*41c0*/  HMMA.16816.F32 R12, R92.reuse, R68, R12 ;  /* 0x000000445c0c723c */ /* 0x042ff0000000180c */
[----:B------:R-:W-:Y:S01]  /*41d0*/  HMMA.16816.F32 R16, R92, R70, R16 ;  /* 0x000000465c10723c */ /* 0x000fe20000001810 */
[----:B------:R1:W4:Y:S07]  /*41e0*/  LDSM.16.M88.4 R68, [R190+0x4800] ;  /* 0x00480000be44783b */ /* 0x00032e0000000200 */
[C---:B---3--:R-:W-:Y:S08]  /*41f0*/  HMMA.16816.F32 R4, R76.reuse, R80, R4 ;  /* 0x000000504c04723c */ /* 0x048ff00000001804 */
[C---:B------:R-:W-:Y:S08]  /*4200*/  HMMA.16816.F32 R8, R76.reuse, R82, R8 ;  /* 0x000000524c08723c */ /* 0x040ff00000001808 */
[C---:B--2---:R-:W-:Y:S03]  /*4210*/  HMMA.16816.F32 R12, R76.reuse, R72, R12 ;  /* 0x000000484c0c723c */ /* 0x044fe6000000180c */
[----:B-1----:R-:W-:Y:S05]  /*4220*/  IMAD.IADD R190, R193, 0x1, R184 ;  /* 0x00000001c1be7824 */ /* 0x002fea00078e02b8 */
[----:B------:R-:W-:Y:S01]  /*4230*/  HMMA.16816.F32 R16, R76, R74, R16 ;  /* 0x0000004a4c10723c */ /* 0x000fe20000001810 */
[----:B------:R1:W-:Y:S06]  /*4240*/  LDSM.16.M88.4 R72, [R194+0x4000] ;  /* 0x00400000c248783b */ /* 0x0003ec0000000200 */
[----:B------:R-:W2:Y:S01]  /*4250*/  LDSM.16.M88.4 R76, [R188+0x4000] ;  /* 0x00400000bc4c783b */ /* 0x000ea20000000200 */
[C---:B----4-:R-:W-:Y:S08]  /*4260*/  HMMA.16816.F32 R4, R84.reuse, R88, R4 ;  /* 0x000000585404723c */ /* 0x050ff00000001804 */
[C---:B------:R-:W-:Y:S08]  /*4270*/  HMMA.16816.F32 R8, R84.reuse, R90, R8 ;  /* 0x0000005a5408723c */ /* 0x040ff00000001808 */
[C---:B------:R-:W-:Y:S03]  /*4280*/  HMMA.16816.F32 R12, R84.reuse, R68, R12 ;  /* 0x00000044540c723c */ /* 0x040fe6000000180c */
[----:B-1----:R-:W-:Y:S05]  /*4290*/  SEL R194, R211, 0xffffffe0, !P0 ;  /* 0xffffffe0d3c27807 */ /* 0x002fea0004000000 */
[----:B------:R-:W-:Y:S01]  /*42a0*/  HMMA.16816.F32 R16, R84, R70, R16 ;  /* 0x000000465410723c */ /* 0x000fe20000001810 */
[----:B------:R1:W3:Y:S02]  /*42b0*/  LDSM.16.M88.4 R68, [R188+0x4800] ;  /* 0x00480000bc44783b */ /* 0x0002e40000000200 */
[--C-:B------:R-:W-:Y:S02]  /*42c0*/  IMAD.IADD R149, R195, 0x1, R194.reuse ;  /* 0x00000001c3957824 */ /* 0x100fe400078e02c2 */
[----:B------:R-:W-:Y:S02]  /*42d0*/  IMAD.IADD R192, R193, 0x1, R194 ;  /* 0x00000001c1c07824 */ /* 0x000fe400078e02c2 */
[C---:B------:R-:W-:Y:S01]  /*42e0*/  IMAD.IADD R148, R194.reuse, 0x1, R3 ;  /* 0x00000001c2947824 */ /* 0x040fe200078e0203 */
[C---:B--2---:R-:W-:Y:S08]  /*42f0*/  HMMA.16816.F32 R4, R72.reuse, R76, R4 ;  /* 0x0000004c4804723c */ /* 0x044ff00000001804 */
[C---:B------:R-:W-:Y:S03]  /*4300*/  HMMA.16816.F32 R8, R72.reuse, R78, R8 ;  /* 0x0000004e4808723c */ /* 0x040fe60000001808 */
[----:B-1----:R-:W-:Y:S08]  /*4310*/  IMAD.IADD R188, R194, 0x1, R190 ;  /* 0x00000001c2bc7824 */ /* 0x002ff000078e02be */
[C---:B------:R-:W-:Y:S01]  /*4320*/  FADD.FTZ R150, R219.reuse, R4 ;  /* 0x00000004db967221 */ /* 0x040fe20000010000 */
[C---:B------:R-:W-:Y:S01]  /*4330*/  FADD.FTZ R155, R220.reuse, R7 ;  /* 0x00000007dc9b7221 */ /* 0x040fe20000010000 */
[----:B------:R-:W-:Y:S01]  /*4340*/  FADD.FTZ R166, R220, R5 ;  /* 0x00000005dca67221 */ /* 0x000fe20000010000 */
[----:B------:R-:W-:Y:S02]  /*4350*/  FADD.FTZ R157, R219, R6 ;  /* 0x00000006db9d7221 */ /* 0x000fe40000010000 */
[----:B------:R-:W-:Y:S01]  /*4360*/  @!P6 FSEL R150, R150, -INF , !P1 ;  /* 0xff8000009696e808 */ /* 0x000fe20004800000 */
[C---:B---3--:R-:W-:Y:S03]  /*4370*/  HMMA.16816.F32 R12, R72.reuse, R68, R12 ;  /* 0x00000044480c723c */ /* 0x048fe6000000180c */
[----:B------:R-:W-:Y:S01]  /*4380*/  FADD.FTZ R164, R217, R8 ;  /* 0x00000008d9a47221 */ /* 0x000fe20000010000 */
[----:B------:R-:W-:Y:S01]  /*4390*/  @!P6 ISETP.GE.AND P1, PT, R153, R154, PT ;  /* 0x0000009a9900e20c */ /* 0x000fe20003f26270 */
[----:B------:R-:W-:Y:S01]  /*43a0*/  FADD.FTZ R170, R218, R9 ;  /* 0x00000009daaa7221 */ /* 0x000fe20000010000 */
[----:B------:R-:W-:Y:S01]  /*43b0*/  @!P6 FSEL R155, R155, -INF , !P2 ;  /* 0xff8000009b9be808 */ /* 0x000fe20005000000 */
[----:B------:R-:W-:Y:S01]  /*43c0*/  FFMA.FTZ R150, R150, UR7, -R161 ;  /* 0x0000000796967c23 */ /* 0x000fe200080108a1 */
[----:B------:R-:W-:Y:S03]  /*43d0*/  HMMA.16816.F32 R16, R72, R70, R16 ;  /* 0x000000464810723c */ /* 0x000fe60000001810 */
[----:B------:R-:W-:Y:S02]  /*43e0*/  @!P6 FSEL R164, R164, -INF , !P4 ;  /* 0xff800000a4a4e808 */ /* 0x000fe40006000000 */
[----:B------:R-:W-:Y:S01]  /*43f0*/  @!P6 FSEL R157, R157, -INF , !P1 ;  /* 0xff8000009d9de808 */ /* 0x000fe20004800000 */
[----:B------:R-:W1:Y:S01]  /*4400*/  MUFU.EX2 R150, R150 ;  /* 0x0000009600967308 */ /* 0x000e620000000800 */
[C---:B------:R-:W-:Y:S02]  /*4410*/  @!P6 ISETP.GE.AND P2, PT, R159.reuse, R156, PT ;  /* 0x0000009c9f00e20c */ /* 0x040fe40003f46270 */
[----:B------:R-:W-:Y:S01]  /*4420*/  @!P6 ISETP.GE.AND P4, PT, R159, R154, PT ;  /* 0x0000009a9f00e20c */ /* 0x000fe20003f86270 */
[----:B------:R-:W-:Y:S01]  /*4430*/  FADD.FTZ R159, R217, R10 ;  /* 0x0000000ad99f7221 */ /* 0x000fe20000010000 */
[----:B------:R-:W-:Y:S01]  /*4440*/  @!P6 FSEL R166, R166, -INF , !P3 ;  /* 0xff800000a6a6e808 */ /* 0x000fe20005800000 */
[--C-:B------:R-:W-:Y:S01]  /*4450*/  FFMA.FTZ R152, R157, UR7, -R160.reuse ;  /* 0x000000079d987c23 */ /* 0x100fe200080108a0 */
[C---:B------:R-:W-:Y:S01]  /*4460*/  @!P6 ISETP.GE.AND P3, PT, R163.reuse, R156, PT ;  /* 0x0000009ca300e20c */ /* 0x040fe20003f66270 */
[----:B------:R-:W-:Y:S01]  /*4470*/  FADD.FTZ R157, R218, R11 ;  /* 0x0000000bda9d7221 */ /* 0x000fe20000010000 */
[----:B------:R-:W-:Y:S01]  /*4480*/  @!P6 ISETP.GE.AND P1, PT, R163, R154, PT ;  /* 0x0000009aa300e20c */ /* 0x000fe20003f26270 */
[----:B------:R-:W-:Y:S01]  /*4490*/  @!P6 VIADD R163, R153, 0x11 ;  /* 0x0000001199a3e836 */ /* 0x000fe20000000000 */
[----:B------:R-:W-:Y:S01]  /*44a0*/  @!P6 FSEL R170, R170, -INF , !P3 ;  /* 0xff800000aaaae808 */ /* 0x000fe20005800000 */
[--C-:B------:R-:W-:Y:S01]  /*44b0*/  FFMA.FTZ R171, R166, UR7, -R161.reuse ;  /* 0x00000007a6ab7c23 */ /* 0x100fe200080108a1 */
[----:B------:R-:W-:Y:S01]  /*44c0*/  @!P6 FSEL R159, R159, -INF , !P5 ;  /* 0xff8000009f9fe808 */ /* 0x000fe20006800000 */
[----:B------:R-:W-:Y:S01]  /*44d0*/  FFMA.FTZ R153, R155, UR7, -R160 ;  /* 0x000000079b997c23 */ /* 0x000fe200080108a0 */
[C---:B------:R-:W-:Y:S01]  /*44e0*/  @!P6 ISETP.GE.AND P3, PT, R163.reuse, R156, PT ;  /* 0x0000009ca300e20c */ /* 0x040fe20003f66270 */
[----:B------:R2:W3:Y:S01]  /*44f0*/  MUFU.EX2 R151, R171 ;  /* 0x000000ab00977308 */ /* 0x0004e20000000800 */
[-C--:B------:R-:W-:Y:S01]  /*4500*/  @!P6 ISETP.GE.AND P5, PT, R163, R154.reuse, PT ;  /* 0x0000009aa300e20c */ /* 0x080fe20003fa6270 */
[----:B------:R-:W-:Y:S01]  /*4510*/  FFMA.FTZ R155, R164, UR7, -R161 ;  /* 0x00000007a49b7c23 */ /* 0x000fe200080108a1 */
[----:B------:R-:W-:Y:S01]  /*4520*/  LOP3.LUT R163, R158, UR20, R173, 0x96, !PT ;  /* 0x000000149ea37c12 */ /* 0x000fe2000f8e96ad */
[----:B------:R-:W-:Y:S01]  /*4530*/  FFMA.FTZ R173, R170, UR7, -R161 ;  /* 0x00000007aaad7c23 */ /* 0x000fe200080108a1 */
[----:B------:R-:W-:Y:S01]  /*4540*/  LOP3.LUT R166, R162, UR15, R175, 0x96, !PT ;  /* 0x0000000fa2a67c12 */ /* 0x000fe2000f8e96af */
[----:B------:R-:W-:Y:S01]  /*4550*/  FADD.FTZ R162, R216, R13 ;  /* 0x0000000dd8a27221 */ /* 0x000fe20000010000 */
[----:B------:R-:W-:Y:S01]  /*4560*/  FADD.FTZ R158, R215, R12 ;  /* 0x0000000cd79e7221 */ /* 0x000fe20000010000 */
[----:B------:R-:W-:Y:S04]  /*4570*/  IMAD.WIDE.U32 R176, R163, -0x2daee0ad, RZ ;  /* 0xd2511f53a3b07825 */ /* 0x000fe800078e00ff */
[----:B------:R-:W-:Y:S01]  /*4580*/  FADD.FTZ R163, R215, R14 ;  /* 0x0000000ed7a37221 */ /* 0x000fe20000010000 */
[----:B------:R-:W-:Y:S01]  /*4590*/  MUFU.EX2 R155, R155 ;  /* 0x0000009b009b7308 */ /* 0x000fe20000000800 */
[----:B------:R-:W-:Y:S01]  /*45a0*/  @!P6 FSEL R162, R162, -INF , !P3 ;  /* 0xff800000a2a2e808 */ /* 0x000fe20005800000 */
[----:B------:R-:W-:Y:S01]  /*45b0*/  IMAD.WIDE.U32 R178, R166, -0x326172a9, RZ ;  /* 0xcd9e8d57a6b27825 */ /* 0x000fe200078e00ff */
[----:B------:R-:W-:Y:S02]  /*45c0*/  LOP3.LUT R174, R174, UR13, R177, 0x96, !PT ;  /* 0x0000000daeae7c12 */ /* 0x000fe4000f8e96b1 */
[----:B------:R-:W-:Y:S01]  /*45d0*/  @!P6 FSEL R163, R163, -INF , !P4 ;  /* 0xff800000a3a3e808 */ /* 0x000fe20006000000 */
[----:B------:R-:W-:Y:S01]  /*45e0*/  FADD.FTZ R180, R213, R16 ;  /* 0x00000010d5b47221 */ /* 0x000fe20000010000 */
[-C--:B------:R-:W-:Y:S01]  /*45f0*/  @!P6 ISETP.GE.AND P4, PT, R167, R154.reuse, PT ;  /* 0x0000009aa700e20c */ /* 0x080fe20003f86270 */
[----:B------:R-:W-:Y:S01]  /*4600*/  IMAD.WIDE.U32 R174, R174, -0x326172a9, RZ ;  /* 0xcd9e8d57aeae7825 */ /* 0x000fe200078e00ff */
[----:B------:R-:W-:Y:S01]  /*4610*/  @!P6 ISETP.GE.AND P3, PT, R165, R154, PT ;  /* 0x0000009aa500e20c */ /* 0x000fe20003f66270 */
[----:B------:R-:W4:Y:S01]  /*4620*/  MUFU.EX2 R152, R152 ;  /* 0x0000009800987308 */ /* 0x000f220000000800 */
[----:B------:R-:W-:Y:S01]  /*4630*/  @!P6 FSEL R158, R158, -INF , !P2 ;  /* 0xff8000009e9ee808 */ /* 0x000fe20005000000 */
[----:B------:R-:W-:Y:S01]  /*4640*/  FFMA.FTZ R181, R162, UR7, -R161 ;  /* 0x00000007a2b57c23 */ /* 0x000fe200080108a1 */
[----:B------:R-:W-:Y:S01]  /*4650*/  LOP3.LUT R164, R178, UR12, R175, 0x96, !PT ;  /* 0x0000000cb2a47c12 */ /* 0x000fe2000f8e96af */
[----:B------:R-:W-:Y:S01]  /*4660*/  FADD.FTZ R175, R216, R15 ;  /* 0x0000000fd8af7221 */ /* 0x000fe20000010000 */
[----:B------:R-:W-:Y:S01]  /*4670*/  @!P6 FSEL R157, R157, -INF , !P1 ;  /* 0xff8000009d9de808 */ /* 0x000fe20004800000 */
[----:B------:R-:W-:Y:S01]  /*4680*/  FFMA.FTZ R158, R158, UR7, -R161 ;  /* 0x000000079e9e7c23 */ /* 0x000fe200080108a1 */
[-C--:B------:R-:W-:Y:S03]  /*4690*/  @!P6 ISETP.GE.AND P2, PT, R167, R156.reuse, PT ;  /* 0x0000009ca700e20c */ /* 0x080fe60003f46270 */
[----:B------:R3:W-:Y:S01]  /*46a0*/  MUFU.EX2 R154, R173 ;  /* 0x000000ad009a7308 */ /* 0x0007e20000000800 */
[----:B------:R-:W-:Y:S01]  /*46b0*/  @!P6 ISETP.GE.AND P1, PT, R165, R156, PT ;  /* 0x0000009ca500e20c */ /* 0x000fe20003f26270 */
[--C-:B------:R-:W-:Y:S01]  /*46c0*/  FFMA.FTZ R156, R159, UR7, -R160.reuse ;  /* 0x000000079f9c7c23 */ /* 0x100fe200080108a0 */
[----:B------:R-:W-:Y:S01]  /*46d0*/  LOP3.LUT R172, R172, UR14, R179, 0x96, !PT ;  /* 0x0000000eacac7c12 */ /* 0x000fe2000f8e96b3 */
[--C-:B------:R-:W-:Y:S01]  /*46e0*/  FFMA.FTZ R157, R157, UR7, -R160.reuse ;  /* 0x000000079d9d7c23 */ /* 0x100fe200080108a0 */
[----:B------:R-:W-:Y:S01]  /*46f0*/  LOP3.LUT R159, R164, 0xff, RZ, 0xc0, !PT ;  /* 0x000000ffa49f7812 */ /* 0x000fe200078ec0ff */
[--C-:B------:R-:W-:Y:S01]  /*4700*/  FFMA.FTZ R182, R163, UR7, -R160.reuse ;  /* 0x00000007a3b67c23 */ /* 0x100fe200080108a0 */
[----:B------:R-:W-:Y:S01]  /*4710*/  @!P6 FSEL R175, R175, -INF , !P5 ;  /* 0xff800000afafe808 */ /* 0x000fe20006800000 */
[----:B------:R-:W-:Y:S01]  /*4720*/  IMAD.WIDE.U32 R178, R172, -0x2daee0ad, RZ ;  /* 0xd2511f53acb27825 */ /* 0x000fe200078e00ff */
[----:B------:R-:W-:Y:S01]  /*4730*/  ISETP.LE.U32.AND P5, PT, R159, UR6, PT ;  /* 0x000000069f007c0c */ /* 0x000fe2000bfa3070 */
[----:B------:R-:W4:Y:S01]  /*4740*/  MUFU.EX2 R156, R156 ;  /* 0x0000009c009c7308 */ /* 0x000f220000000800 */
[C---:B------:R-:W-:Y:S01]  /*4750*/  LOP3.LUT R159, R164.reuse, 0xffff, RZ, 0xc0, !PT ;  /* 0x0000ffffa49f7812 */ /* 0x040fe200078ec0ff */
[----:B------:R-:W-:Y:S01]  /*4760*/  FFMA.FTZ R163, R175, UR7, -R160 ;  /* 0x00000007afa37c23 */ /* 0x000fe200080108a0 */
[----:B------:R-:W-:Y:S02]  /*4770*/  PRMT R177, R164, 0x7632, R177 ;  /* 0x00007632a4b17816 */ /* 0x000fe400000000b1 */
[C---:B--2---:R-:W-:Y:S02]  /*4780*/  PRMT R171, R174.reuse, 0x7771, RZ ;  /* 0x00007771aeab7816 */ /* 0x044fe400000000ff */
[C---:B------:R-:W-:Y:S03]  /*4790*/  PRMT R170, R174.reuse, 0x7772, RZ ;  /* 0x00007772aeaa7816 */ /* 0x040fe600000000ff */
[----:B------:R-:W-:Y:S01]  /*47a0*/  MUFU.EX2 R157, R157 ;  /* 0x0000009d009d7308 */ /* 0x000fe20000000800 */
[C---:B------:R-:W-:Y:S02]  /*47b0*/  PRMT R166, R174.reuse, 0x7770, RZ ;  /* 0x00007770aea67816 */ /* 0x040fe400000000ff */
[----:B------:R-:W-:Y:S01]  /*47c0*/  PRMT R165, R174, 0x7773, RZ ;  /* 0x00007773aea57816 */ /* 0x000fe200000000ff */
[----:B-1----:R-:W-:Y:S01]  /*47d0*/  @!P5 FADD.FTZ R150, -R150, -RZ ;  /* 0x800000ff9696d221 */ /* 0x002fe20000010100 */
[----:B------:R-:W-:Y:S02]  /*47e0*/  SHF.R.U32.HI R159, RZ, 0x8, R159 ;  /* 0x00000008ff9f7819 */ /* 0x000fe4000001169f */
[C---:B------:R-:W-:Y:S03]  /*47f0*/  PRMT R174, R178.reuse, 0x7770, RZ ;  /* 0x00007770b2ae7816 */ /* 0x040fe600000000ff */
[----:B------:R-:W-:Y:S01]  /*4800*/  MUFU.EX2 R158, R158 ;  /* 0x0000009e009e7308 */ /* 0x000fe20000000800 */
[C---:B------:R-:W-:Y:S02]  /*4810*/  PRMT R172, R178.reuse, 0x7772, RZ ;  /* 0x00007772b2ac7816 */ /* 0x040fe400000000ff */
[C---:B------:R-:W-:Y:S02]  /*4820*/  PRMT R167, R178.reuse, 0x7773, RZ ;  /* 0x00007773b2a77816 */ /* 0x040fe400000000ff */
[----:B---3--:R-:W-:Y:S01]  /*4830*/  PRMT R173, R178, 0x7771, RZ ;  /* 0x00007771b2ad7816 */ /* 0x008fe200000000ff */
[----:B------:R-:W-:Y:S01]  /*4840*/  FADD.FTZ R178, R214, R17 ;  /* 0x00000011d6b27221 */ /* 0x000fe20000010000 */
[----:B------:R-:W-:Y:S03]  /*4850*/  LOP3.LUT R177, R177, 0xff, RZ, 0xc0, !PT ;  /* 0x000000ffb1b17812 */ /* 0x000fe600078ec0ff */
[----:B------:R-:W1:Y:S01]  /*4860*/  MUFU.EX2 R153, R153 ;  /* 0x0000009900997308 */ /* 0x000e620000000800 */
[----:B------:R-:W-:Y:S02]  /*4870*/  LOP3.LUT R162, R159, 0xffff, RZ, 0xc0, !PT ;  /* 0x0000ffff9fa27812 */ /* 0x000fe400078ec0ff */
[----:B------:R-:W-:Y:S02]  /*4880*/  @!P6 FSEL R180, R180, -INF , !P1 ;  /* 0xff800000b4b4e808 */ /* 0x000fe40004800000 */
[----:B------:R-:W-:Y:S01]  /*4890*/  ISETP.LE.U32.AND P1, PT, R177, UR6, PT ;  /* 0x00000006b1007c0c */ /* 0x000fe2000bf23070 */
[----:B------:R-:W-:Y:S01]  /*48a0*/  FADD.FTZ R177, R213, R18 ;  /* 0x00000012d5b17221 */ /* 0x000fe20000010000 */
[----:B------:R-:W-:Y:S03]  /*48b0*/  @!P6 FSEL R178, R178, -INF , !P2 ;  /* 0xff800000b2b2e808 */ /* 0x000fe60005000000 */
[----:B------:R-:W2:Y:S01]  /*48c0*/  MUFU.EX2 R159, R181 ;  /* 0x000000b5009f7308 */ /* 0x000ea20000000800 */
[----:B------:R-:W-:Y:S02]  /*48d0*/  ISETP.LE.U32.AND P2, PT, R162, UR6, PT ;  /* 0x00000006a2007c0c */ /* 0x000fe4000bf43070 */
[----:B------:R-:W-:Y:S01]  /*48e0*/  LOP3.LUT R176, R176, UR11, R179, 0x96, !PT ;  /* 0x0000000bb0b07c12 */ /* 0x000fe2000f8e96b3 */
[----:B------:R-:W-:Y:S01]  /*48f0*/  FADD.FTZ R179, R214, R19 ;  /* 0x00000013d6b37221 */ /* 0x000fe20000010000 */
[----:B------:R-:W-:Y:S02]  /*4900*/  @!P6 FSEL R177, R177, -INF , !P3 ;  /* 0xff800000b1b1e808 */ /* 0x000fe40005800000 */
[----:B------:R-:W-:Y:S01]  /*4910*/  ISETP.LE.U32.AND P3, PT, R166, UR6, PT ;  /* 0x00000006a6007c0c */ /* 0x000fe2000bf63070 */
[--C-:B------:R-:W-:Y:S01]  /*4920*/  FFMA.FTZ R166, R180, UR7, -R161.reuse ;  /* 0x00000007b4a67c23 */ /* 0x100fe200080108a1 */
[----:B------:R-:W-:Y:S01]  /*4930*/  ISETP.GT.U32.AND P5, PT, R170, UR6, PT ;  /* 0x00000006aa007c0c */ /* 0x000fe2000bfa4070 */
[----:B------:R-:W-:Y:S01]  /*4940*/  FFMA.FTZ R161, R178, UR7, -R161 ;  /* 0x00000007b2a17c23 */ /* 0x000fe200080108a1 */
[----:B------:R-:W-:Y:S01]  /*4950*/  SHF.R.U32.HI R162, RZ, 0x18, R164 ;  /* 0x00000018ffa27819 */ /* 0x000fe200000116a4 */
[----:B------:R-:W3:Y:S01]  /*4960*/  MUFU.EX2 R163, R163 ;  /* 0x000000a300a37308 */ /* 0x000ee20000000800 */
[----:B------:R-:W-:Y:S01]  /*4970*/  @!P6 FSEL R179, R179, -INF , !P4 ;  /* 0xff800000b3b3e808 */ /* 0x000fe20006000000 */
[----:B------:R-:W-:Y:S01]  /*4980*/  @!P2 FADD.FTZ R151, -R151, -RZ ;  /* 0x800000ff9797a221 */ /* 0x000fe20000010100 */
[----:B------:R-:W-:Y:S01]  /*4990*/  ISETP.GT.U32.AND P4, PT, R171, UR6, PT ;  /* 0x00000006ab007c0c */ /* 0x000fe2000bf84070 */
[----:B----4-:R-:W-:Y:S01]  /*49a0*/  @!P1 FADD.FTZ R152, -R152, -RZ ;  /* 0x800000ff98989221 */ /* 0x010fe20000010100 */
[----:B------:R-:W-:Y:S02]  /*49b0*/  ISETP.LE.U32.AND P6, PT, R162, UR6, PT ;  /* 0x00000006a2007c0c */ /* 0x000fe4000bfc3070 */
[----:B------:R-:W-:Y:S01]  /*49c0*/  LOP3.LUT R162, R176, 0xffff, RZ, 0xc0, !PT ;  /* 0x0000ffffb0a27812 */ /* 0x000fe200078ec0ff */
[----:B------:R-:W-:Y:S01]  /*49d0*/  @!P3 FADD.FTZ R155, -R155, -RZ ;  /* 0x800000ff9b9bb221 */ /* 0x000fe20000010100 */
[----:B------:R-:W-:Y:S01]  /*49e0*/  ISETP.GT.U32.AND P2, PT, R165, UR6, PT ;  /* 0x00000006a5007c0c */ /* 0x000fe2000bf44070 */
[----:B------:R-:W-:Y:S01]  /*49f0*/  @P5 FADD.FTZ R156, -R156, -RZ ;  /* 0x800000ff9c9c5221 */ /* 0x000fe20000010100 */
[----:B------:R-:W-:Y:S01]  /*4a00*/  LOP3.LUT R165, R176, 0xff, RZ, 0xc0, !PT ;  /* 0x000000ffb0a57812 */ /* 0x000fe200078ec0ff */
[----:B------:R-:W4:Y:S01]  /*4a10*/  MUFU.EX2 R164, R182 ;  /* 0x000000b600a47308 */ /* 0x000f220000000800 */
[----:B------:R-:W-:Y:S02]  /*4a20*/  SHF.R.U32.HI R162, RZ, 0x8, R162 ;  /* 0x00000008ffa27819 */ /* 0x000fe400000116a2 */
[----:B------:R-:W-:Y:S01]  /*4a30*/  ISETP.LE.U32.AND P3, PT, R165, UR6, PT ;  /* 0x00000006a5007c0c */ /* 0x000fe2000bf63070 */
[----:B------:R-:W-:Y:S01]  /*4a40*/  @P4 FADD.FTZ R154, -R154, -RZ ;  /* 0x800000ff9a9a4221 */ /* 0x000fe20000010100 */
[----:B------:R-:W-:Y:S01]  /*4a50*/  LOP3.LUT R162, R162, 0xffff, RZ, 0xc0, !PT ;  /* 0x0000ffffa2a27812 */ /* 0x000fe200078ec0ff */
[----:B-1----:R-:W-:Y:S01]  /*4a60*/  @!P6 FADD.FTZ R153, -R153, -RZ ;  /* 0x800000ff9999e221 */ /* 0x002fe20000010100 */
[----:B------:R-:W-:Y:S03]  /*4a70*/  ISETP.GT.U32.AND P5, PT, R172, UR6, PT ;  /* 0x00000006ac007c0c */ /* 0x000fe6000bfa4070 */
[----:B------:R-:W-:Y:S01]  /*4a80*/  MUFU.EX2 R165, R161 ;  /* 0x000000a100a57308 */ /* 0x000fe20000000800 */
[----:B------:R-:W-:Y:S01]  /*4a90*/  F2FP.RELU.F16.F32.PACK_AB R172, R151, R150 ;  /* 0x0000009697ac723e */ /* 0x000fe200000008ff */
[----:B------:R-:W-:Y:S01]  /*4aa0*/  @P2 FADD.FTZ R157, -R157, -RZ ;  /* 0x800000ff9d9d2221 */ /* 0x000fe20000010100 */
[----:B------:R-:W-:Y:S01]  /*4ab0*/  ISETP.LE.U32.AND P4, PT, R162, UR6, PT ;  /* 0x00000006a2007c0c */ /* 0x000fe2000bf83070 */
[----:B------:R-:W-:Y:S01]  /*4ac0*/  FFMA.FTZ R162, R177, UR7, -R160 ;  /* 0x00000007b1a27c23 */ /* 0x000fe200080108a0 */
[----:B------:R-:W-:Y:S01]  /*4ad0*/  PRMT R170, R176, 0x7632, R170 ;  /* 0x00007632b0aa7816 */ /* 0x000fe200000000aa */
[----:B------:R1:W-:Y:S01]  /*4ae0*/  STS [R205], R172 ;  /* 0x000000accd007388 */ /* 0x0003e20000000800 */
[----:B------:R-:W-:Y:S01]  /*4af0*/  SHF.R.U32.HI R176, RZ, 0x18, R176 ;  /* 0x00000018ffb07819 */ /* 0x000fe200000116b0 */
[----:B------:R-:W-:Y:S01]  /*4b00*/  FFMA.FTZ R160, R179, UR7, -R160 ;  /* 0x00000007b3a07c23 */ /* 0x000fe200080108a0 */
[----:B------:R-:W-:Y:S01]  /*4b10*/  LOP3.LUT R170, R170, 0xff, RZ, 0xc0, !PT ;  /* 0x000000ffaaaa7812 */ /* 0x000fe200078ec0ff */
[----:B------:R-:W-:Y:S01]  /*4b20*/  @!P3 FADD.FTZ R158, -R158, -RZ ;  /* 0x800000ff9e9eb221 */ /* 0x000fe20000010100 */
[----:B------:R-:W-:Y:S01]  /*4b30*/  ISETP.LE.U32.AND P2, PT, R176, UR6, PT ;  /* 0x00000006b0007c0c */ /* 0x000fe2000bf43070 */
[----:B------:R-:W1:Y:S01]  /*4b40*/  MUFU.EX2 R161, R160 ;  /* 0x000000a000a17308 */ /* 0x000e620000000800 */
[----:B------:R-:W-:Y:S02]  /*4b50*/  ISETP.LE.U32.AND P3, PT, R170, UR6, PT ;  /* 0x00000006aa007c0c */ /* 0x000fe4000bf63070 */
[----:B------:R-:W-:Y:S01]  /*4b60*/  ISETP.LE.U32.AND P1, PT, R174, UR6, PT ;  /* 0x00000006ae007c0c */ /* 0x000fe2000bf23070 */
[----:B--2---:R-:W-:Y:S01]  /*4b70*/  @!P4 FADD.FTZ R159, -R159, -RZ ;  /* 0x800000ff9f9fc221 */ /* 0x004fe20000010100 */
[----:B------:R-:W-:Y:S02]  /*4b80*/  ISETP.GT.U32.AND P4, PT, R167, UR6, PT ;  /* 0x00000006a7007c0c */ /* 0x000fe4000bf84070 */
[----:B------:R-:W-:Y:S03]  /*4b90*/  ISETP.GT.U32.AND P6, PT, R173, UR6, PT ;  /* 0x00000006ad007c0c */ /* 0x000fe6000bfc4070 */
[----:B------:R-:W2:Y:S01]  /*4ba0*/  MUFU.EX2 R166, R166 ;  /* 0x000000a600a67308 */ /* 0x000ea20000000800 */
[----:B------:R-:W-:Y:S02]  /*4bb0*/  F2FP.RELU.F16.F32.PACK_AB R176, R153, R152 ;  /* 0x0000009899b0723e */ /* 0x000fe400000008ff */
[----:B------:R-:W-:Y:S01]  /*4bc0*/  F2FP.RELU.F16.F32.PACK_AB R170, R157, R156 ;  /* 0x0000009c9daa723e */ /* 0x000fe200000008ff */
[----:B---3--:R-:W-:Y:S01]  /*4bd0*/  @!P2 FADD.FTZ R163, -R163, -RZ ;  /* 0x800000ffa3a3a221 */ /* 0x008fe20000010100 */
[----:B------:R-:W-:Y:S01]  /*4be0*/  F2FP.RELU.F16.F32.PACK_AB R174, R154, R155 ;  /* 0x0000009b9aae723e */ /* 0x000fe200000008ff */
[----:B----4-:R-:W-:Y:S01]  /*4bf0*/  @!P3 FADD.FTZ R164, -R164, -RZ ;  /* 0x800000ffa4a4b221 */ /* 0x010fe20000010100 */
[----:B------:R-:W-:Y:S03]  /*4c00*/  STS [R205+0x400], R176 ;  /* 0x000400b0cd007388 */ /* 0x000fe60000000800 */
[----:B------:R-:W3:Y:S01]  /*4c10*/  MUFU.EX2 R162, R162 ;  /* 0x000000a200a27308 */ /* 0x000ee20000000800 */
[----:B------:R-:W-:Y:S01]  /*4c20*/  F2FP.RELU.F16.F32.PACK_AB R178, R159, R158 ;  /* 0x0000009e9fb2723e */ /* 0x000fe200000008ff */
[----:B-1----:R-:W-:Y:S01]  /*4c30*/  @P4 FADD.FTZ R161, -R161, -RZ ;  /* 0x800000ffa1a14221 */ /* 0x002fe20000010100 */
[----:B------:R-:W-:Y:S01]  /*4c40*/  F2FP.RELU.F16.F32.PACK_AB R172, R163, R164 ;  /* 0x000000a4a3ac723e */ /* 0x000fe200000008ff */
[----:B------:R-:W-:Y:S01]  /*4c50*/  @P6 FADD.FTZ R165, -R165, -RZ ;  /* 0x800000ffa5a56221 */ /* 0x000fe20000010100 */
[----:B------:R1:W-:Y:S01]  /*4c60*/  STS [R227+0x400], R170 ;  /* 0x000400aae3007388 */ /* 0x0003e20000000800 */
[----:B------:R-:W-:Y:S01]  /*4c70*/  IMAD.IADD R160, R207, 0x1, R228 ;  /* 0x00000001cfa07824 */ /* 0x000fe200078e02e4 */
[----:B------:R-:W-:Y:S01]  /*4c80*/  FSETP.GE.FTZ.AND P2, PT, R155, RZ, PT ;  /* 0x000000ff9b00720b */ /* 0x000fe20003f56000 */
[----:B--2---:R-:W-:Y:S03]  /*4c90*/  @!P1 FADD.FTZ R166, -R166, -RZ ;  /* 0x800000ffa6a69221 */ /* 0x004fe60000010100 */
[----:B------:R-:W-:Y:S01]  /*4ca0*/  STS [R227], R174 ;  /* 0x000000aee3007388 */ /* 0x000fe20000000800 */
[----:B------:R-:W-:Y:S02]  /*4cb0*/  FSETP.GE.FTZ.AND P3, PT, R151, RZ, PT ;  /* 0x000000ff9700720b */ /* 0x000fe40003f76000 */
[----:B------:R-:W-:Y:S03]  /*4cc0*/  FSETP.GE.FTZ.AND P4, PT, R150, RZ, PT ;  /* 0x000000ff9600720b */ /* 0x000fe60003f96000 */
[----:B------:R-:W-:Y:S01]  /*4cd0*/  STS [R207], R178 ;  /* 0x000000b2cf007388 */ /* 0x000fe20000000800 */
[----:B------:R-:W-:Y:S01]  /*4ce0*/  F2FP.RELU.F16.F32.PACK_AB R171, R165, R166 ;  /* 0x000000a6a5ab723e */ /* 0x000fe200000008ff */
[----:B---3--:R-:W-:Y:S04]  /*4cf0*/  @P5 FADD.FTZ R162, -R162, -RZ ;  /* 0x800000ffa2a25221 */ /* 0x008fe80000010100 */
[----:B------:R-:W-:Y:S01]  /*4d00*/  STS [R207+0x400], R172 ;  /* 0x000400accf007388 */ /* 0x000fe20000000800 */
[----:B------:R-:W-:Y:S02]  /*4d10*/  FSETP.GE.FTZ.AND P1, PT, R154, RZ, PT ;  /* 0x000000ff9a00720b */ /* 0x000fe40003f36000 */
[----:B------:R-:W-:Y:S03]  /*4d20*/  FSETP.GE.FTZ.AND P6, PT, R152, RZ, PT ;  /* 0x000000ff9800720b */ /* 0x000fe60003fd6000 */
[----:B------:R-:W-:Y:S01]  /*4d30*/  STS [R160], R171 ;  /* 0x000000aba0007388 */ /* 0x000fe20000000800 */
[----:B------:R-:W-:Y:S05]  /*4d40*/  F2FP.RELU.F16.F32.PACK_AB R167, R161, R162 ;  /* 0x000000a2a1a7723e */ /* 0x000fea00000008ff */
[----:B------:R-:W-:Y:S06]  /*4d50*/  STS [R160+0x400], R167 ;  /* 0x000400a7a0007388 */ /* 0x000fec0000000800 */
[----:B------:R-:W-:Y:S06]  /*4d60*/  LDSM.16.M88.4 R68, [R195+0xc000] ;  /* 0x00c00000c344783b */ /* 0x000fec0000000200 */
[----:B------:R-:W2:Y:S06]  /*4d70*/  LDSM.16.M88.4 R72, [R193+0x6000] ;  /* 0x00600000c148783b */ /* 0x000eac0000000200 */
[----:B------:R-:W3:Y:S06]  /*4d80*/  LDSM.16.M88.4 R76, [R193+0x6800] ;  /* 0x00680000c14c783b */ /* 0x000eec0000000200 */
[----:B------:R-:W-:Y:S06]  /*4d90*/  LDSM.16.M88.4 R80, [R149+0xc000] ;  /* 0x00c000009550783b */ /* 0x000fec0000000200 */
[----:B------:R-:W4:Y:S06]  /*4da0*/  LDSM.16.M88.4 R84, [R192+0x6000] ;  /* 0x00600000c054783b */ /* 0x000f2c0000000200 */
[----:B-1----:R-:W4:Y:S06]  /*4db0*/  LDG.E R170, desc[UR18][R168.64] ;  /* 0x00000012a8aa7981 */ /* 0x002f2c000c1e1900 */
[----:B------:R-:W1:Y:S06]  /*4dc0*/  LDSM.16.M88.4 R88, [R192+0x6800] ;  /* 0x00680000c058783b */ /* 0x000e6c0000000200 */
[----:B------:R-:W-:Y:S01]  /*4dd0*/  LDSM.16.M88.4 R92, [R3+0xc000] ;  /* 0x00c00000035c783b */ /* 0x000fe20000000200 */
[C---:B--2---:R-:W-:Y:S05]  /*4de0*/  HMMA.16816.F32 R4, R68.reuse, R72, RZ ;  /* 0x000000484404723c */ /* 0x044fea00000018ff */
[----:B------:R-:W2:Y:S03]  /*4df0*/  LDSM.16.M88.4 R96, [R190+0x6000] ;  /* 0x00600000be60783b */ /* 0x000ea60000000200 */
[C---:B------:R-:W-:Y:S03]  /*4e00*/  HMMA.16816.F32 R8, R68.reuse, R74, RZ ;  /* 0x0000004a4408723c */ /* 0x040fe600000018ff */
[----:B------:R2:W2:Y:S06]  /*4e10*/  LDG.E R168, desc[UR18][R168.64+0x20] ;  /* 0x00002012a8a87981 */ /* 0x0004ac000c1e1900 */
[----:B------:R-:W-:Y:S01]  /*4e20*/  LDSM.16.M88.4 R72, [R148+0xc000] ;  /* 0x00c000009448783b */ /* 0x000fe20000000200 */
[C---:B---3--:R-:W-:Y:S08]  /*4e30*/  HMMA.16816.F32 R12, R68.reuse, R76, RZ ;  /* 0x0000004c440c723c */ /* 0x048ff000000018ff */
[----:B------:R-:W-:Y:S01]  /*4e40*/  HMMA.16816.F32 R16, R68, R78, RZ ;  /* 0x0000004e4410723c */ /* 0x000fe200000018ff */
        /* <DEDUP_REMOVED lines=45> */
[C---:B------:R-:W-:Y:S01]  /*5120*/  HMMA.16816.F32 R8, R84.reuse, R90, R8 ;  /* 0x0000005a5408723c */ /* 0x040fe20000001808 */
[----:B------:R-:W-:Y:S07]  /*5130*/  LDSM.16.M88.4 R88, [R190+0xa000] ;  /* 0x00a00000be58783b */ /* 0x000fee0000000200 */
[C---:B-1----:R-:W-:Y:S08]  /*5140*/  HMMA.16816.F32 R12, R84.reuse, R72, R12 ;  /* 0x00000048540c723c */ /* 0x042ff0000000180c */
[----:B------:R-:W-:Y:S01]  /*5150*/  HMMA.16816.F32 R16, R84, R74, R16 ;  /* 0x0000004a5410723c */ /* 0x000fe20000001810 */
[----:B------:R-:W1:Y:S06]  /*5160*/  LDSM.16.M88.4 R72, [R192+0xa800] ;  /* 0x00a80000c048783b */ /* 0x000e6c0000000200 */
[----:B------:R-:W4:Y:S01]  /*5170*/  LDSM.16.M88.4 R84, [R3+0x10000] ;  /* 0x010000000354783b */ /* 0x000f220000000200 */
[C---:B---3--:R-:W-:Y:S08]  /*5180*/  HMMA.16816.F32 R4, R92.reuse, R96, R4 ;  /* 0x000000605c04723c */ /* 0x048ff00000001804 */
[C---:B------:R-:W-:Y:S01]  /*5190*/  HMMA.16816.F32 R8, R92.reuse, R98, R8 ;  /* 0x000000625c08723c */ /* 0x040fe20000001808 */
[----:B------:R-:W-:Y:S07]  /*51a0*/  LDSM.16.M88.4 R96, [R188+0xa000] ;  /* 0x00a00000bc60783b */ /* 0x000fee0000000200 */
[C---:B--2---:R-:W-:Y:S08]  /*51b0*/  HMMA.16816.F32 R12, R92.reuse, R68, R12 ;  /* 0x000000445c0c723c */ /* 0x044ff0000000180c */
[----:B------:R-:W-:Y:S01]  /*51c0*/  HMMA.16816.F32 R16, R92, R70, R16 ;  /* 0x000000465c10723c */ /* 0x000fe20000001810 */
[----:B------:R-:W2:Y:S06]  /*51d0*/  LDSM.16.M88.4 R68, [R190+0xa800] ;  /* 0x00a80000be44783b */ /* 0x000eac0000000200 */
[----:B------:R-:W3:Y:S01]  /*51e0*/  LDSM.16.M88.4 R92, [R148+0x10000] ;  /* 0x01000000945c783b */ /* 0x000ee20000000200 */
[C---:B------:R-:W-:Y:S08]  /*51f0*/  HMMA.16816.F32 R4, R76.reuse, R80, R4 ;  /* 0x000000504c04723c */ /* 0x040ff00000001804 */
[C---:B------:R-:W-:Y:S08]  /*5200*/  HMMA.16816.F32 R8, R76.reuse, R82, R8 ;  /* 0x000000524c08723c */ /* 0x040ff00000001808 */
[C---:B-1----:R-:W-:Y:S08]  /*5210*/  HMMA.16816.F32 R12, R76.reuse, R72, R12 ;  /* 0x000000484c0c723c */ /* 0x042ff0000000180c */
[----:B------:R-:W-:Y:S01]  /*5220*/  HMMA.16816.F32 R16, R76, R74, R16 ;  /* 0x0000004a4c10723c */ /* 0x000fe20000001810 */
[----:B------:R-:W1:Y:S07]  /*5230*/  LDSM.16.M88.4 R72, [R188+0xa800] ;  /* 0x00a80000bc48783b */ /* 0x000e6e0000000200 */
[C---:B----4-:R-:W-:Y:S08]  /*5240*/  HMMA.16816.F32 R4, R84.reuse, R88, R4 ;  /* 0x000000585404723c */ /* 0x050ff00000001804 */
[C---:B------:R-:W-:Y:S08]  /*5250*/  HMMA.16816.F32 R8, R84.reuse, R90, R8 ;  /* 0x0000005a5408723c */ /* 0x040ff00000001808 */
[C---:B--2---:R-:W-:Y:S08]  /*5260*/  HMMA.16816.F32 R12, R84.reuse, R68, R12 ;  /* 0x00000044540c723c */ /* 0x044ff0000000180c */
[----:B------:R-:W-:Y:S08]  /*5270*/  HMMA.16816.F32 R16, R84, R70, R16 ;  /* 0x000000465410723c */ /* 0x000ff00000001810 */
[C---:B---3--:R-:W-:Y:S08]  /*5280*/  HMMA.16816.F32 R4, R92.reuse, R96, R4 ;  /* 0x000000605c04723c */ /* 0x048ff00000001804 */
[C---:B------:R-:W-:Y:S08]  /*5290*/  HMMA.16816.F32 R8, R92.reuse, R98, R8 ;  /* 0x000000625c08723c */ /* 0x040ff00000001808 */
[C---:B-1----:R-:W-:Y:S03]  /*52a0*/  HMMA.16816.F32 R12, R92.reuse, R72, R12 ;  /* 0x000000485c0c723c */ /* 0x042fe6000000180c */
        /* <DEDUP_REMOVED lines=8> */
[----:B------:R-:W-:Y:S01]  /*5330*/  ISETP.GT.AND P4, PT, R237, R222, PT ;  /* 0x000000deed00720c */ /* 0x000fe20003f84270 */
[----:B------:R-:W-:Y:S01]  /*5340*/  FMUL.FTZ R172, R151, R172 ;  /* 0x000000ac97ac7220 */ /* 0x000fe20000410000 */
[-C--:B------:R-:W-:Y:S01]  /*5350*/  FSEL R174, R171, R170.reuse, P2 ;  /* 0x000000aaabae7208 */ /* 0x080fe20001000000 */
[----:B------:R-:W-:Y:S01]  /*5360*/  FADD.FTZ R151, -R170, R12 ;  /* 0x0000000caa977221 */ /* 0x000fe20000010100 */
[----:B------:R-:W-:Y:S01]  /*5370*/  FSETP.GE.FTZ.AND P2, PT, R159, RZ, PT ;  /* 0x000000ff9f00720b */ /* 0x000fe20003f56000 */
[----:B------:R-:W-:Y:S01]  /*5380*/  FMUL.FTZ R167, R150, R167 ;  /* 0x000000a796a77220 */ /* 0x000fe20000410000 */
[----:B------:R-:W-:Y:S01]  /*5390*/  FSEL R173, R173, R170, P1 ;  /* 0x000000aaadad7208 */ /* 0x000fe20000800000 */
[----:B------:R-:W-:Y:S01]  /*53a0*/  FMUL.FTZ R174, R155, R174 ;  /* 0x000000ae9bae7220 */ /* 0x000fe20000410000 */
[----:B------:R-:W-:Y:S01]  /*53b0*/  FSETP.GE.FTZ.AND P1, PT, R165, RZ, PT ;  /* 0x000000ffa500720b */ /* 0x000fe20003f36000 */
[----:B------:R-:W-:Y:S01]  /*53c0*/  FADD.FTZ R155, -R170, R13 ;  /* 0x0000000daa9b7221 */ /* 0x000fe20000010100 */
[-C--:B------:R-:W-:Y:S01]  /*53d0*/  FSEL R151, R151, R170.reuse, P3 ;  /* 0x000000aa97977208 */ /* 0x080fe20001800000 */
[----:B------:R-:W-:Y:S01]  /*53e0*/  FMUL.FTZ R173, R154, R173 ;  /* 0x000000ad9aad7220 */ /* 0x000fe20000410000 */
[----:B------:R-:W-:Y:S02]  /*53f0*/  F2FP.F16.F32.PACK_AB R172, R172, R167 ;  /* 0x000000a7acac723e */ /* 0x000fe400000000ff */
[----:B------:R-:W-:Y:S01]  /*5400*/  FSEL R150, R155, R170, P2 ;  /* 0x000000aa9b967208 */ /* 0x000fe20001000000 */
[----:B------:R-:W-:Y:S01]  /*5410*/  FADD.FTZ R155, -R170, R16 ;  /* 0x00000010aa9b7221 */ /* 0x000fe20000010100 */
[----:B------:R-:W-:Y:S01]  /*5420*/  FSETP.GE.FTZ.AND P2, PT, R166, RZ, PT ;  /* 0x000000ffa600720b */ /* 0x000fe20003f56000 */
[----:B------:R-:W-:Y:S01]  /*5430*/  FMUL.FTZ R151, R158, R151 ;  /* 0x000000979e977220 */ /* 0x000fe20000410000 */
[----:B------:R-:W-:Y:S01]  /*5440*/  F2FP.F16.F32.PACK_AB R174, R173, R174 ;  /* 0x000000aeadae723e */ /* 0x000fe200000000ff */
[----:B------:R-:W-:Y:S01]  /*5450*/  FMUL.FTZ R150, R159, R150 ;  /* 0x000000969f967220 */ /* 0x000fe20000410000 */
[----:B------:R-:W-:Y:S01]  /*5460*/  FSEL R155, R155, R170, P2 ;  /* 0x000000aa9b9b7208 */ /* 0x000fe20001000000 */
[----:B------:R-:W-:Y:S03]  /*5470*/  @P1 FADD.FTZ R170, -R170, R17 ;  /* 0x00000011aaaa1221 */ /* 0x000fe60000010100 */
[----:B------:R-:W-:Y:S01]  /*5480*/  F2FP.F16.F32.PACK_AB R150, R150, R151 ;  /* 0x000000979696723e */ /* 0x000fe200000000ff */
[----:B------:R-:W-:Y:S01]  /*5490*/  FMUL.FTZ R166, R166, R155 ;  /* 0x0000009ba6a67220 */ /* 0x000fe20000410000 */
[C---:B------:R-:W-:Y:S01]  /*54a0*/  FADD.FTZ R151, -R168.reuse, R6 ;  /* 0x00000006a8977221 */ /* 0x040fe20000010100 */
[----:B------:R-:W-:Y:S01]  /*54b0*/  FADD.FTZ R155, -R168, R7 ;  /* 0x00000007a89b7221 */ /* 0x000fe20000010100 */
        /* <DEDUP_REMOVED lines=58> */
.L_x_976:
[----:B------:R-:W-:Y:S01]  /*5860*/  FSETP.GE.FTZ.AND P1, PT, R153, RZ, PT ;  /* 0x000000ff9900720b */ /* 0x000fe20003f36000 */
[C---:B------:R-:W-:Y:S01]  /*5870*/  FADD.FTZ R5, -R168.reuse, R10 ;  /* 0x0000000aa8057221 */ /* 0x040fe20000010100 */
[C---:B------:R-:W-:Y:S01]  /*5880*/  FADD.FTZ R11, -R168.reuse, R11 ;  /* 0x0000000ba80b7221 */ /* 0x040fe20000010100 */
[-C--:B------:R-:W-:Y:S01]  /*5890*/  FSEL R151, R151, R168.reuse, P6 ;  /* 0x000000a897977208 */ /* 0x080fe20003000000 */
[C---:B-1----:R-:W-:Y:S01]  /*58a0*/  FADD.FTZ R7, -R168.reuse, R14 ;  /* 0x0000000ea8077221 */ /* 0x042fe20000010100 */
[----:B------:R-:W-:Y:S01]  /*58b0*/  FSEL R4, R155, R168, P1 ;  /* 0x000000a89b047208 */ /* 0x000fe20000800000 */
[----:B------:R-:W-:Y:S01]  /*58c0*/  FADD.FTZ R15, -R168, R15 ;  /* 0x0000000fa80f7221 */ /* 0x000fe20000010100 */
[----:B------:R-:W-:Y:S01]  /*58d0*/  FSETP.GE.FTZ.AND P1, PT, R156, RZ, PT ;  /* 0x000000ff9c00720b */ /* 0x000fe20003f36000 */
[----:B------:R-:W-:Y:S01]  /*58e0*/  FMUL.FTZ R151, R152, R151 ;  /* 0x0000009798977220 */ /* 0x000fe20000410000 */
[----:B------:R-:W-:Y:S01]  /*58f0*/  FSETP.GE.FTZ.AND P2, PT, R157, RZ, PT ;  /* 0x000000ff9d00720b */ /* 0x000fe20003f56000 */
[----:B------:R-:W-:Y:S01]  /*5900*/  FMUL.FTZ R4, R153, R4 ;  /* 0x0000000499047220 */ /* 0x000fe20000410000 */
[-C--:B------:R-:W-:Y:S01]  /*5910*/  FSEL R5, R5, R168.reuse, P1 ;  /* 0x000000a805057208 */ /* 0x080fe20000800000 */
[----:B------:R-:W-:Y:S01]  /*5920*/  FADD.FTZ R9, -R168, R18 ;  /* 0x00000012a8097221 */ /* 0x000fe20000010100 */
[----:B------:R-:W-:Y:S01]  /*5930*/  FSETP.GE.FTZ.AND P1, PT, R161, RZ, PT ;  /* 0x000000ffa100720b */ /* 0x000fe20003f36000 */
[----:B------:R-:W-:Y:S01]  /*5940*/  STS [R205+-0x2000], R172 ;  /* 0xffe000accd007388 */ /* 0x000fe20000000800 */
[----:B------:R-:W-:Y:S01]  /*5950*/  FSEL R6, R11, R168, P2 ;  /* 0x000000a80b067208 */ /* 0x000fe20001000000 */
[----:B------:R-:W-:Y:S01]  /*5960*/  FMUL.FTZ R5, R156, R5 ;  /* 0x000000059c057220 */ /* 0x000fe20000410000 */
[----:B------:R-:W-:Y:S01]  /*5970*/  FSETP.GE.FTZ.AND P3, PT, R163, RZ, PT ;  /* 0x000000ffa300720b */ /* 0x000fe20003f76000 */
[----:B------:R-:W-:Y:S01]  /*5980*/  FMUL.FTZ R165, R165, R170 ;  /* 0x000000aaa5a57220 */ /* 0x000fe20000410000 */
[----:B------:R-:W-:Y:S01]  /*5990*/  FSETP.GE.FTZ.AND P5, PT, R164, RZ, PT ;  /* 0x000000ffa400720b */ /* 0x000fe20003fb6000 */
[----:B------:R-:W-:Y:S01]  /*59a0*/  FMUL.FTZ R6, R157, R6 ;  /* 0x000000069d067220 */ /* 0x000fe20000410000 */
[-C--:B------:R-:W-:Y:S01]  /*59b0*/  FSEL R8, R15, R168.reuse, P3 ;  /* 0x000000a80f087208 */ /* 0x080fe20001800000 */
[----:B------:R-:W-:Y:S01]  /*59c0*/  IMAD.IADD R148, R191, 0x1, R184 ;  /* 0x00000001bf947824 */ /* 0x000fe200078e02b8 */
[----:B------:R-:W-:Y:S01]  /*59d0*/  FSEL R7, R7, R168, P5 ;  /* 0x000000a807077208 */ /* 0x000fe20002800000 */
[----:B------:R-:W-:Y:S01]  /*59e0*/  IMAD R225, R210, UR5, RZ ;  /* 0x00000005d2e17c24 */ /* 0x000fe2000f8e02ff */
        /* <DEDUP_REMOVED lines=138> */
.L_x_977:
[----:B------:R-:W-:Y:S01]  /*6290*/  LDSM.16.M88.4 R148, [R189+0x1e000] ;  /* 0x01e00000bd94783b */ /* 0x000fe20000000200 */
[----:B------:R-:W-:Y:S01]  /*62a0*/  IMAD.IADD R88, R189, 0x1, R194 ;  /* 0x00000001bd587824 */ /* 0x000fe200078e02c2 */
[----:B------:R-:W-:Y:S01]  /*62b0*/  ISETP.GT.AND P2, PT, R237, R222, PT ;  /* 0x000000deed00720c */ /* 0x000fe20003f44270 */
[----:B------:R-:W-:Y:S01]  /*62c0*/  VIADD R232, R232, 0xffffffc0 ;  /* 0xffffffc0e8e87836 */ /* 0x000fe20000000000 */
[----:B------:R-:W1:Y:S01]  /*62d0*/  LDSM.16.MT88.4 R16, [R186+0x12000] ;  /* 0x01200000ba10783b */ /* 0x000e620000004200 */
[----:B------:R-:W-:Y:S03]  /*62e0*/  @P4 IADD3 R224, P3, PT, R224, -0x100, RZ ;  /* 0xffffff00e0e04810 */ /* 0x000fe60007f7e0ff */
[----:B------:R-:W2:Y:S01]  /*62f0*/  LDSM.16.M88.4 R92, [R189+0x1f000] ;  /* 0x01f00000bd5c783b */ /* 0x000ea20000000200 */
[----:B------:R-:W-:Y:S03]  /*6300*/  @P4 IADD3.X R223, PT, PT, R223, -0x1, RZ, P3, !PT ;  /* 0xffffffffdfdf4810 */ /* 0x000fe60001ffe4ff */
[----:B------:R-:W3:Y:S04]  /*6310*/  LDSM.16.MT88.4 R80, [R186+0x14000] ;  /* 0x01400000ba50783b */ /* 0x000ee80000004200 */
[----:B------:R-:W4:Y:S04]  /*6320*/  LDSM.16.MT88.4 R96, [R186+0x16000] ;  /* 0x01600000ba60783b */ /* 0x000f280000004200 */
[----:B------:R-:W-:Y:S04]  /*6330*/  LDSM.16.M88.4 R152, [R88+0x1e000] ;  /* 0x01e000005898783b */ /* 0x000fe80000000200 */
[----:B------:R4:W-:Y:S04]  /*6340*/  LDSM.16.M88.4 R160, [R88+0x1f000] ;  /* 0x01f0000058a0783b */ /* 0x0009e80000000200 */
[----:B------:R-:W4:Y:S04]  /*6350*/  LDSM.16.MT88.4 R156, [R186+0x12800] ;  /* 0x01280000ba9c783b */ /* 0x000f280000004200 */
[----:B------:R-:W4:Y:S04]  /*6360*/  LDSM.16.MT88.4 R164, [R186+0x14800] ;  /* 0x01480000baa4783b */ /* 0x000f280000004200 */
[----:B------:R-:W4:Y:S04]  /*6370*/  LDSM.16.MT88.4 R168, [R186+0x16800] ;  /* 0x01680000baa8783b */ /* 0x000f280000004200 */
[----:B------:R-:W-:Y:S01]  /*6380*/  LDSM.16.MT88.4 R172, [R186+0x13000] ;  /* 0x01300000baac783b */ /* 0x000fe20000004200 */
[-C--:B-1----:R-:W-:Y:S03]  /*6390*/  HMMA.16816.F32 R4, R148, R16.reuse, RZ ;  /* 0x000000109404723c */ /* 0x082fe600000018ff */
[----:B------:R-:W-:Y:S04]  /*63a0*/  LDSM.16.M88.4 R176, [R2+0x1f000] ;  /* 0x01f0000002b0783b */ /* 0x000fe80000000200 */
[----:B------:R-:W-:Y:S01]  /*63b0*/  LDSM.16.MT88.4 R180, [R186+0x15000] ;  /* 0x01500000bab4783b */ /* 0x000fe20000004200 */
        /* <DEDUP_REMOVED lines=11> */
[----:B------:R-:W1:Y:S07]  /*6470*/  LDSM.16.M88.4 R148, [R2+0x1e000] ;  /* 0x01e000000294783b */ /* 0x000e6e0000000200 */
        /* <DEDUP_REMOVED lines=8> */
[C---:B------:R-:W-:Y:S08]  /*6500*/  HMMA.16816.F32 R80, R152.reuse, R166, R80 ;  /* 0x000000a69850723c */ /* 0x040ff00000001850 */
[-C--:B------:R-:W-:Y:S08]  /*6510*/  HMMA.16816.F32 R84, R152, R168.reuse, R84 ;  /* 0x000000a89854723c */ /* 0x080ff00000001854 */
[C---:B------:R-:W-:Y:S08]  /*6520*/  HMMA.16816.F32 R88, R160.reuse, R168, R88 ;  /* 0x000000a8a058723c */ /* 0x040ff00000001858 */
[-C--:B------:R-:W-:Y:S01]  /*6530*/  HMMA.16816.F32 R92, R160, R170.reuse, R92 ;  /* 0x000000aaa05c723c */ /* 0x080fe2000000185c */
[----:B------:R-:W-:Y:S07]  /*6540*/  LDSM.16.MT88.4 R160, [R186+0x13800] ;  /* 0x01380000baa0783b */ /* 0x000fee0000004200 */
[----:B------:R-:W-:Y:S01]  /*6550*/  HMMA.16816.F32 R96, R152, R170, R96 ;  /* 0x000000aa9860723c */ /* 0x000fe20000001860 */
[----:B------:R-:W-:Y:S03]  /*6560*/  LDSM.16.MT88.4 R168, [R186+0x15800] ;  /* 0x01580000baa8783b */ /* 0x000fe60000004200 */
[----:B------:R-:W-:Y:S04]  /*6570*/  IMAD.SHL.U32 R153, R225, 0x8, RZ ;  /* 0x00000008e1997824 */ /* 0x000fe800078e00ff */
[-C--:B-1----:R-:W-:Y:S08]  /*6580*/  HMMA.16816.F32 R4, R148, R172.reuse, R4 ;  /* 0x000000ac9404723c */ /* 0x082ff00000001804 */
[C---:B------:R-:W-:Y:S04]  /*6590*/  HMMA.16816.F32 R8, R176.reuse, R172, R8 ;  /* 0x000000acb008723c */ /* 0x040fe80000001808 */
[----:B------:R-:W-:Y:S04]  /*65a0*/  IMAD.IADD R172, R194, 0x1, R2 ;  /* 0x00000001c2ac7824 */ /* 0x000fe800078e0202 */
[-C--:B------:R-:W-:Y:S01]  /*65b0*/  HMMA.16816.F32 R12, R176, R174.reuse, R12 ;  /* 0x000000aeb00c723c */ /* 0x080fe2000000180c */
[----:B------:R-:W-:Y:S07]  /*65c0*/  LDSM.16.M88.4 R164, [R172+0x1f000] ;  /* 0x01f00000aca4783b */ /* 0x000fee0000000200 */
[C---:B------:R-:W-:Y:S04]  /*65d0*/  HMMA.16816.F32 R16, R148.reuse, R174, R16 ;  /* 0x000000ae9410723c */ /* 0x040fe80000001810 */
[C---:B------:R-:W-:Y:S04]  /*65e0*/  LEA R174, P1, R153.reuse, R244, 0x2 ;  /* 0x000000f499ae7211 */ /* 0x040fe800078210ff */
[-C--:B------:R-:W-:Y:S03]  /*65f0*/  HMMA.16816.F32 R68, R148, R180.reuse, R68 ;  /* 0x000000b49444723c */ /* 0x080fe60000001844 */
[----:B------:R-:W-:Y:S02]  /*6600*/  LEA.HI.X.SX32 R175, R153, R245, 0x2, P1 ;  /* 0x000000f599af7211 */ /* 0x000fe400008f16ff */
[----:B------:R-:W1:Y:S03]  /*6610*/  LDSM.16.M88.4 R152, [R172+0x1e000] ;  /* 0x01e00000ac98783b */ /* 0x000e660000000200 */
        /* <DEDUP_REMOVED lines=18> */
[C---:B------:R-:W-:Y:S02]  /*6740*/  LEA.HI.X.SX32 R159, R225.reuse, R177, 0x5, P1 ;  /* 0x000000b1e19f7211 */ /* 0x040fe400008f2eff */
[C---:B------:R-:W-:Y:S01]  /*6750*/  LEA R172, P1, R225.reuse, R158, 0x5 ;  /* 0x0000009ee1ac7211 */ /* 0x040fe200078228ff */
[C---:B------:R-:W-:Y:S04]  /*6760*/  HMMA.16816.F32 R8, R164.reuse, R160, R8 ;  /* 0x000000a0a408723c */ /* 0x040fe80000001808 */
[C---:B------:R-:W-:Y:S04]  /*6770*/  LEA.HI.X.SX32 R173, R225.reuse, R159, 0x5, P1 ;  /* 0x0000009fe1ad7211 */ /* 0x040fe800008f2eff */
[-C--:B------:R-:W-:Y:S03]  /*6780*/  HMMA.16816.F32 R12, R164, R162.reuse, R12 ;  /* 0x000000a2a40c723c */ /* 0x080fe6000000180c */
[C---:B------:R-:W-:Y:S05]  /*6790*/  IMAD.WIDE R160, R225.reuse, -0xc0, R172 ;  /* 0xffffff40e1a07825 */ /* 0x040fea00078e02ac */
        /* <DEDUP_REMOVED lines=19> */
[----:B------:R-:W-:Y:S04]  /*68d0*/  HMMA.16816.F32 R96, R152, R150, R96 ;  /* 0x000000969860723c */ /* 0x000fe80000001860 */
[----:B------:R-:W-:Y:S01]  /*68e0*/  @P4 IMAD.WIDE.U32 R152, R198, 0x4, R250 ;  /* 0x00000004c6984825 */ /* 0x000fe200078e00fa */
[C---:B------:R-:W-:Y:S04]  /*68f0*/  LEA.HI.X.SX32 R165, R225.reuse, R149, 0x5, P1 ;  /* 0x00000095e1a57211 */ /* 0x040fe800008f2eff */
[----:B------:R-:W5:Y:S01]  /*6900*/  @P4 LDG.E R234, desc[UR18][R152.64+-0x100] ;  /* 0xffff001298ea4981 */ /* 0x000f62000c1e1900 */
[C---:B------:R-:W-:Y:S03]  /*6910*/  IMAD.WIDE R150, R225.reuse, -0xc0, R164 ;  /* 0xffffff40e1967825 */ /* 0x040fe600078e02a4 */
[----:B------:R1:W5:Y:S01]  /*6920*/  @P4 LDG.E R233, desc[UR18][R152.64+-0xe0] ;  /* 0xffff201298e94981 */ /* 0x000362000c1e1900 */
[C---:B------:R-:W-:Y:S03]  /*6930*/  LEA R166, P1, R225.reuse, R150, 0x5 ;  /* 0x00000096e1a67211 */ /* 0x040fe600078228ff */
[----:B------:R2:W-:Y:S01]  /*6940*/  REDG.E.ADD.F32.FTZ.RN.STRONG.GPU desc[UR18][R244.64], R4 ;  /* 0x00000004f40079a6 */ /* 0x0005e2000c12f312 */
[C---:B------:R-:W-:Y:S03]  /*6950*/  LEA.HI.X.SX32 R167, R225.reuse, R151, 0x5, P1 ;  /* 0x00000097e1a77211 */ /* 0x040fe600008f2eff */
[----:B------:R3:W-:Y:S01]  /*6960*/  REDG.E.ADD.F32.FTZ.RN.STRONG.GPU desc[UR18][R174.64], R5 ;  /* 0x00000005ae0079a6 */ /* 0x0007e2000c12f312 */
[C---:B------:R-:W-:Y:S03]  /*6970*/  LEA R154, P1, R225.reuse, R166, 0x5 ;  /* 0x000000a6e19a7211 */ /* 0x040fe600078228ff */
[----:B------:R4:W-:Y:S01]  /*6980*/  REDG.E.ADD.F32.FTZ.RN.STRONG.GPU desc[UR18][R180.64], R6 ;  /* 0x00000006b40079a6 */ /* 0x0009e2000c12f312 */
[C---:B------:R-:W-:Y:S03]  /*6990*/  LEA.HI.X.SX32 R155, R225.reuse, R167, 0x5, P1 ;  /* 0x000000a7e19b7211 */ /* 0x040fe600008f2eff */
[----:B------:R4:W-:Y:S04]  /*69a0*/  REDG.E.ADD.F32.FTZ.RN.STRONG.GPU desc[UR18][R182.64], R7 ;  /* 0x00000007b60079a6 */ /* 0x0009e8000c12f312 */
        /* <DEDUP_REMOVED lines=8> */
[----:B------:R3:W-:Y:S01]  /*6a30*/  REDG.E.ADD.F32.FTZ.RN.STRONG.GPU desc[UR18][R244.64+0x80], R16 ;  /* 0x00008010f40079a6 */ /* 0x0007e2000c12f312 */
[C---:B------:R-:W-:Y:S03]  /*6a40*/  LEA R174, P1, R225.reuse, R4, 0x5 ;  /* 0x00000004e1ae7211 */ /* 0x040fe600078228ff */
[----:B------:R3:W-:Y:S01]  /*6a50*/  REDG.E.ADD.F32.FTZ.RN.STRONG.GPU desc[UR18][R160.64+0x80], R17 ;  /* 0x00008011a00079a6 */ /* 0x0007e2000c12f312 */
[C---:B------:R-:W-:Y:S02]  /*6a60*/  LEA.HI.X.SX32 R175, R225.reuse, R5, 0x5, P1 ;  /* 0x00000005e1af7211 */ /* 0x040fe400008f2eff */
[C---:B----4-:R-:W-:Y:S01]  /*6a70*/  LEA R180, P1, R225.reuse, R174, 0x5 ;  /* 0x000000aee1b47211 */ /* 0x050fe200078228ff */
[----:B------:R4:W-:Y:S03]  /*6a80*/  REDG.E.ADD.F32.FTZ.RN.STRONG.GPU desc[UR18][R162.64+0x80], R18 ;  /* 0x00008012a20079a6 */ /* 0x0009e6000c12f312 */
[C---:B------:R-:W-:Y:S01]  /*6a90*/  LEA.HI.X.SX32 R181, R225.reuse, R175, 0x5, P1 ;  /* 0x000000afe1b57211 */ /* 0x040fe200008f2eff */
[----:B------:R4:W-:Y:S04]  /*6aa0*/  REDG.E.ADD.F32.FTZ.RN.STRONG.GPU desc[UR18][R178.64+0x80], R19 ;  /* 0x00008013b20079a6 */ /* 0x0009e8000c12f312 */
[----:B------:R4:W-:Y:S01]  /*6ab0*/  REDG.E.ADD.F32.FTZ.RN.STRONG.GPU desc[UR18][R168.64+0x80], R12 ;  /* 0x0000800ca80079a6 */ /* 0x0009e2000c12f312 */
[C---:B------:R-:W-:Y:S03]  /*6ac0*/  IMAD.WIDE R6, R225.reuse, -0xc0, R180 ;  /* 0xffffff40e1067825 */ /* 0x040fe600078e02b4 */
[----:B------:R4:W-:Y:S01]  /*6ad0*/  REDG.E.ADD.F32.FTZ.RN.STRONG.GPU desc[UR18][R170.64+0x80], R13 ;  /* 0x0000800daa0079a6 */ /* 0x0009e2000c12f312 */
[C---:B------:R-:W-:Y:S03]  /*6ae0*/  LEA R182, P1, R225.reuse, R6, 0x5 ;  /* 0x00000006e1b67211 */ /* 0x040fe600078228ff */
[----:B------:R4:W-:Y:S01]  /*6af0*/  REDG.E.ADD.F32.FTZ.RN.STRONG.GPU desc[UR18][R148.64+0x80], R14 ;  /* 0x0000800e940079a6 */ /* 0x0009e2000c12f312 */
[C---:B------:R-:W-:Y:S03]  /*6b00*/  LEA.HI.X.SX32 R183, R225.reuse, R7, 0x5, P1 ;  /* 0x00000007e1b77211 */ /* 0x040fe600008f2eff */
[----:B------:R4:W-:Y:S01]  /*6b10*/  REDG.E.ADD.F32.FTZ.RN.STRONG.GPU desc[UR18][R164.64+0x80], R15 ;  /* 0x0000800fa40079a6 */ /* 0x0009e2000c12f312 */
        /* <DEDUP_REMOVED lines=10> */
[C---:B-1----:R-:W-:Y:S01]  /*6bc0*/  LEA R158, P1, R225.reuse, R176, 0x5 ;  /* 0x000000b0e19e7211 */ /* 0x042fe200078228ff */
[----:B------:R1:W-:Y:S03]  /*6bd0*/  REDG.E.ADD.F32.FTZ.RN.STRONG.GPU desc[UR18][R152.64+0x100], R72 ;  /* 0x00010048980079a6 */ /* 0x0003e6000c12f312 */
[C---:B------:R-:W-:Y:S01]  /*6be0*/  LEA.HI.X.SX32 R159, R225.reuse, R177, 0x5, P1 ;  /* 0x000000b1e19f7211 */ /* 0x040fe200008f2eff */
[----:B------:R-:W-:Y:S01]  /*6bf0*/  REDG.E.ADD.F32.FTZ.RN.STRONG.GPU desc[UR18][R4.64+0x100], R73 ;  /* 0x00010049040079a6 */ /* 0x000fe2000c12f312 */
[C---:B--2---:R-:W-:Y:S03]  /*6c00*/  LEA R172, P1, R225.reuse, R158, 0x5 ;  /* 0x0000009ee1ac7211 */ /* 0x044fe600078228ff */
[----:B------:R-:W-:Y:S01]  /*6c10*/  REDG.E.ADD.F32.FTZ.RN.STRONG.GPU desc[UR18][R174.64+0x100], R74 ;  /* 0x0001004aae0079a6 */ /* 0x000fe2000c12f312 */
[C---:B------:R-:W-:Y:S03]  /*6c20*/  LEA.HI.X.SX32 R173, R225.reuse, R159, 0x5, P1 ;  /* 0x0000009fe1ad7211 */ /* 0x040fe600008f2eff */
[----:B------:R-:W-:Y:S01]  /*6c30*/  REDG.E.ADD.F32.FTZ.RN.STRONG.GPU desc[UR18][R180.64+0x100], R75 ;  /* 0x0001004bb40079a6 */ /* 0x000fe2000c12f312 */
[C---:B------:R-:W-:Y:S03]  /*6c40*/  IMAD.WIDE R10, R225.reuse, -0xc0, R172 ;  /* 0xffffff40e10a7825 */ /* 0x040fe600078e02ac */
[----:B------:R-:W-:Y:S01]  /*6c50*/  REDG.E.ADD.F32.FTZ.RN.STRONG.GPU desc[UR18][R244.64+0x180], R80 ;  /* 0x00018050f40079a6 */ /* 0x000fe2000c12f312 */
[C---:B---3--:R-:W-:Y:S03]  /*6c60*/  LEA R16, P1, R225.reuse, R10, 0x5 ;  /* 0x0000000ae1107211 */ /* 0x048fe600078228ff */
[----:B------:R-:W-:Y:S01]  /*6c70*/  REDG.E.ADD.F32.FTZ.RN.STRONG.GPU desc[UR18][R6.64+0x180], R81 ;  /* 0x00018051060079a6 */ /* 0x000fe2000c12f312 */
[C---:B------:R-:W-:Y:S03]  /*6c80*/  LEA.HI.X.SX32 R17, R225.reuse, R11, 0x5, P1 ;  /* 0x0000000be1117211 */ /* 0x040fe600008f2eff */
[----:B------:R-:W-:Y:S01]  /*6c90*/  REDG.E.ADD.F32.FTZ.RN.STRONG.GPU desc[UR18][R182.64+0x180], R82 ;  /* 0x00018052b60079a6 */ /* 0x000fe2000c12f312 */
[C---:B------:R-:W-:Y:S03]  /*6ca0*/  LEA R160, P1, R225.reuse, R16, 0x5 ;  /* 0x00000010e1a07211 */ /* 0x040fe600078228ff */
[----:B------:R2:W-:Y:S01]  /*6cb0*/  REDG.E.ADD.F32.FTZ.RN.STRONG.GPU desc[UR18][R156.64+0x180], R83 ;  /* 0x000180539c0079a6 */ /* 0x0005e2000c12f312 */
        /* <DEDUP_REMOVED lines=29> */
[C---:B-1----:R-:W-:Y:S03]  /*6e90*/  LEA R152, P1, R225.reuse, R164, 0x5 ;  /* 0x000000a4e1987211 */ /* 0x042fe600078228ff */
[----:B------:R-:W1:Y:S01]  /*6ea0*/  LDSM.16.MT88.4 R8, [R185] ;  /* 0x00000000b908783b */ /* 0x000e620000004200 */
[C---:B------:R-:W-:Y:S02]  /*6eb0*/  LEA.HI.X.SX32 R153, R225.reuse, R165, 0x5, P1 ;  /* 0x000000a5e1997211 */ /* 0x040fe400008f2eff */
[C---:B------:R-:W-:Y:S01]  /*6ec0*/  LEA R154, P1, R225.reuse, R152, 0x5 ;  /* 0x00000098e19a7211 */ /* 0x040fe200078228ff */
[----:B------:R-:W-:Y:S03]  /*6ed0*/  REDG.E.ADD.F32.FTZ.RN.STRONG.GPU desc[UR18][R244.64+0x280], R96 ;  /* 0x00028060f40079a6 */ /* 0x000fe6000c12f312 */
[C---:B------:R-:W-:Y:S01]  /*6ee0*/  LEA.HI.X.SX32 R155, R225.reuse, R153, 0x5, P1 ;  /* 0x00000099e19b7211 */ /* 0x040fe200008f2eff */
[----:B------:R-:W-:Y:S01]  /*6ef0*/  REDG.E.ADD.F32.FTZ.RN.STRONG.GPU desc[UR18][R12.64+0x280], R97 ;  /* 0x000280610c0079a6 */ /* 0x000fe2000c12f312 */
[C---:B--2---:R-:W-:Y:S03]  /*6f00*/  LEA R156, P1, R225.reuse, R154, 0x5 ;  /* 0x0000009ae19c7211 */ /* 0x044fe600078228ff */
[----:B------:R-:W2:Y:S01]  /*6f10*/  LDSM.16.MT88.4 R12, [R0+-0x2000] ;  /* 0xffe00000000c783b */ /* 0x000ea20000004200 */
[----:B------:R-:W-:Y:S03]  /*6f20*/  LEA.HI.X.SX32 R157, R225, R155, 0x5, P1 ;  /* 0x0000009be19d7211 */ /* 0x000fe600008f2eff */
[----:B------:R-:W3:Y:S04]  /*6f30*/  LDSM.16.MT88.4 R16, [R185+0x2000] ;  /* 0x00200000b910783b */ /* 0x000ee80000004200 */
[----:B------:R-:W4:Y:S04]  /*6f40*/  LDSM.16.MT88.4 R68, [R185+0x4000] ;  /* 0x00400000b944783b */ /* 0x000f280000004200 */
[----:B------:R-:W-:Y:S04]  /*6f50*/  LDSM.16.MT88.4 R72, [R191+-0x1800] ;  /* 0xffe80000bf48783b */ /* 0x000fe80000004200 */
[----:B------:R-:W4:Y:S04]  /*6f60*/  LDSM.16.MT88.4 R76, [R185+0x800] ;  /* 0x00080000b94c783b */ /* 0x000f280000004200 */
[----:B------:R-:W4:Y:S04]  /*6f70*/  LDSM.16.MT88.4 R80, [R0+-0x1800] ;  /* 0xffe800000050783b */ /* 0x000f280000004200 */
[----:B------:R-:W4:Y:S01]  /*6f80*/  LDSM.16.MT88.4 R84, [R185+0x2800] ;  /* 0x00280000b954783b */ /* 0x000f220000004200 */
[-C--:B-1----:R-:W-:Y:S03]  /*6f90*/  HMMA.16816.F32 R100, R4, R8.reuse, R100 ;  /* 0x000000080464723c */ /* 0x082fe60000001864 */
[----:B------:R-:W-:Y:S04]  /*6fa0*/  LDSM.16.MT88.4 R88, [R185+0x1800] ;  /* 0x00180000b958783b */ /* 0x000fe80000004200 */
[----:B------:R-:W-:Y:S04]  /*6fb0*/  REDG.E.ADD.F32.FTZ.RN.STRONG.GPU desc[UR18][R170.64+0x280], R98 ;  /* 0x00028062aa0079a6 */ /* 0x000fe8000c12f312 */
[----:B------:R-:W-:Y:S01]  /*6fc0*/  REDG.E.ADD.F32.FTZ.RN.STRONG.GPU desc[UR18][R148.64+0x280], R99 ;  /* 0x00028063940079a6 */ /* 0x000fe2000c12f312 */
[C---:B--2---:R-:W-:Y:S03]  /*6fd0*/  HMMA.16816.F32 R104, R12.reuse, R8, R104 ;  /* 0x000000080c68723c */ /* 0x044fe60000001868 */
[----:B------:R-:W-:Y:S04]  /*6fe0*/  LDSM.16.MT88.4 R96, [R185+0x3800] ;  /* 0x00380000b960783b */ /* 0x000fe80000004200 */
[----:B------:R-:W-:Y:S01]  /*6ff0*/  LDSM.16.MT88.4 R148, [R185+0x5800] ;  /* 0x00580000b994783b */ /* 0x000fe20000004200 */
[-C--:B------:R-:W-:Y:S03]  /*7000*/  HMMA.16816.F32 R108, R12, R10.reuse, R108 ;  /* 0x0000000a0c6c723c */ /* 0x080fe6000000186c */
[----:B------:R-:W-:Y:S04]  /*7010*/  REDG.E.ADD.F32.FTZ.RN.STRONG.GPU desc[UR18][R164.64+0x280], R92 ;  /* 0x0002805ca40079a6 */ /* 0x000fe8000c12f312 */
[----:B------:R-:W-:Y:S01]  /*7020*/  REDG.E.ADD.F32.FTZ.RN.STRONG.GPU desc[UR18][R152.64+0x280], R93 ;  /* 0x0002805d980079a6 */ /* 0x000fe2000c12f312 */
[C---:B------:R-:W-:Y:S03]  /*7030*/  HMMA.16816.F32 R112, R4.reuse, R10, R112 ;  /* 0x0000000a0470723c */ /* 0x040fe60000001870 */
[----:B------:R-:W1:Y:S04]  /*7040*/  LDSM.16.MT88.4 R8, [R185+0x4800] ;  /* 0x00480000b908783b */ /* 0x000e680000004200 */
[----:B------:R-:W-:Y:S01]  /*7050*/  REDG.E.ADD.F32.FTZ.RN.STRONG.GPU desc[UR18][R154.64+0x280], R94 ;  /* 0x0002805e9a0079a6 */ /* 0x000fe2000c12f312 */
[-C--:B---3--:R-:W-:Y:S03]  /*7060*/  HMMA.16816.F32 R116, R4, R16.reuse, R116 ;  /* 0x000000100474723c */ /* 0x088fe60000001874 */
[----:B------:R-:W-:Y:S04]  /*7070*/  REDG.E.ADD.F32.FTZ.RN.STRONG.GPU desc[UR18][R156.64+0x280], R95 ;  /* 0x0002805f9c0079a6 */ /* 0x000fe8000c12f312 */
[----:B------:R-:W-:Y:S01]  /*7080*/  LDSM.16.MT88.4 R92, [R0+-0x800] ;  /* 0xfff80000005c783b */ /* 0x000fe20000004200 */
        /* <DEDUP_REMOVED lines=9> */
[----:B------:R-:W2:Y:S04]  /*7120*/  LDSM.16.MT88.4 R4, [R191+-0x1000] ;  /* 0xfff00000bf04783b */ /* 0x000ea80000004200 */
[----:B------:R-:W3:Y:S03]  /*7130*/  LDSM.16.MT88.4 R68, [R185+0x3000] ;  /* 0x00300000b944783b */ /* 0x000ee60000004200 */
        /* <DEDUP_REMOVED lines=9> */
[----:B------:R-:W4:Y:S07]  /*71d0*/  LDSM.16.MT88.4 R84, [R191+-0x800] ;  /* 0xfff80000bf54783b */ /* 0x000f2e0000004200 */
        /* <DEDUP_REMOVED lines=41> */
[----:B------:R-:W-:Y:S02]  /*7470*/  IADD3 R5, PT, PT, R204, 0x40, RZ ;  /* 0x00000040cc057810 */ /* 0x000fe40007ffe0ff */
[----:B------:R-:W-:Y:S01]  /*7480*/  ISETP.NE.AND P1, PT, R241, -0x1, PT ;  /* 0xfffffffff100780c */ /* 0x000fe20003f25270 */
[----:B------:R-:W3:-:S12]  /*7490*/  LDCU UR5, c[0x0][0x4fc] ;  /* 0x00009f80ff0577ac */ /* 0x000ed80008000800 */
[----:B------:R-:W4:Y:S01]  /*74a0*/  @P1 LDC.64 R2, c[0x0][0x5c0] ;  /* 0x00017000ff021b82 */ /* 0x000f220000000a00 */
        /* <DEDUP_REMOVED lines=68> */
[----:B---3--:R-:W-:Y:S01]  /*78f0*/  FMUL.FTZ R20, R20, UR5 ;  /* 0x0000000514147c20 */ /* 0x008fe20008410000 */
        /* <DEDUP_REMOVED lines=110> */
[----:B------:R-:W-:Y:S01]  /*7fe0*/  @P1 IADD3 R42, PT, PT, R238, R241, RZ ;  /* 0x000000f1ee2a1210 */ /* 0x000fe20007ffe0ff */
[----:B------:R-:W-:Y:S01]  /*7ff0*/  STS [R204+0x8000], R37 ;  /* 0x00800025cc007388 */ /* 0x000fe20000000800 */
[----:B------:R-:W-:-:S03]  /*8000*/  ISETP.NE.AND P0, PT, R241, -0x1, PT ;  /* 0xfffffffff100780c */ /* 0x000fc60003f05270 */
[----:B------:R-:W-:Y:S01]  /*8010*/  STS [R204+0x8400], R39 ;  /* 0x00840027cc007388 */ /* 0x000fe20000000800 */
[----:B----4-:R-:W-:-:S03]  /*8020*/  @P1 IMAD R40, R42, R3, RZ ;  /* 0x000000032a281224 */ /* 0x010fc600078e02ff */
        /* <DEDUP_REMOVED lines=10> */
[----:B-1----:R-:W-:-:S03]  /*80d0*/  @P1 IMAD.WIDE.U32 R42, R42, R2, RZ ;  /* 0x000000022a2a1225 */ /* 0x002fc600078e00ff */
[----:B------:R2:W-:Y:S02]  /*80e0*/  STS [R204+0xb000], R57 ;  /* 0x00b00039cc007388 */ /* 0x0005e40000000800 */
[----:B------:R-:W-:Y:S02]  /*80f0*/  @P1 IADD3 R40, PT, PT, R43, R40, RZ ;  /* 0x000000282b281210 */ /* 0x000fe40007ffe0ff */
[----:B------:R2:W-:Y:S04]  /*8100*/  STS [R204+0xb400], R59 ;  /* 0x00b4003bcc007388 */ /* 0x0005e80000000800 */
[----:B------:R2:W-:Y:S04]  /*8110*/  STS [R5+0xb000], R60 ;  /* 0x00b0003c05007388 */ /* 0x0005e80000000800 */
        /* <DEDUP_REMOVED lines=11> */
.L_x_979:
        /* <DEDUP_REMOVED lines=11> */
.L_x_980:
[----:B------:R-:W1:Y:S01]  /*8280*/  LDCU.64 UR6, c[0x0][0x5c8] ;  /* 0x0000b900ff0677ac */ /* 0x000e620008000a00 */
[----:B------:R-:W-:-:S05]  /*8290*/  IADD3 R52, PT, PT, R238, R241, RZ ;  /* 0x000000f1ee347210 */ /* 0x000fca0007ffe0ff */
[C---:B-1----:R-:W-:Y:S02]  /*82a0*/  IMAD R0, R52.reuse, UR7, RZ ;  /* 0x0000000734007c24 */ /* 0x042fe4000f8e02ff */
[----:B--2---:R-:W-:-:S05]  /*82b0*/  IMAD.WIDE.U32 R52, R52, UR6, RZ ;  /* 0x0000000634347c25 */ /* 0x004fca000f8e00ff */
[----:B------:R-:W-:-:S07]  /*82c0*/  IADD3 R0, PT, PT, R53, R0, RZ ;  /* 0x0000000035007210 */ /* 0x000fce0007ffe0ff */
.L_x_981:
[----:B------:R-:W-:Y:S01]  /*82d0*/  BAR.SYNC.DEFER_BLOCKING 0x0 ;  /* 0x0000000000007b1d */ /* 0x000fe20000010000 */
[----:B------:R-:W-:Y:S01]  /*82e0*/  USHF.L.U32 UR10, UR17, 0x6, URZ ;  /* 0x00000006110a7899 */ /* 0x000fe200080006ff */
[----:B------:R-:W-:Y:S01]  /*82f0*/  LOP3.LUT R55, R200, 0x80, RZ, 0xfc, !PT ;  /* 0x00000080c8377812 */ /* 0x000fe200078efcff */
[----:B------:R-:W-:Y:S01]  /*8300*/  USHF.L.U32 UR12, UR17, 0x6, URZ ;  /* 0x00000006110c7899 */ /* 0x000fe200080006ff */
[----:B------:R-:W-:Y:S01]  /*8310*/  MOV R53, UR6 ;  /* 0x0000000600357c02 */ /* 0x000fe20008000f00 */
[----:B------:R-:W-:Y:S01]  /*8320*/  USHF.R.S32.HI UR11, URZ, 0x1f, UR10 ;  /* 0x0000001fff0b7899 */ /* 0x000fe2000801140a */
[----:B------:R-:W-:Y:S01]  /*8330*/  BSSY.RECONVERGENT B0, `(.L_x_982) ;  /* 0x000002b000007945 */ /* 0x000fe20003800200 */
[----:B------:R-:W-:Y:S01]  /*8340*/  IMAD.WIDE.U32 R46, R2, UR10, RZ ;  /* 0x0000000a022e7c25 */ /* 0x000fe2000f8e00ff */
[----:B------:R-:W1:Y:S01]  /*8350*/  LDCU.64 UR4, c[0x0][0x5d8] ;  /* 0x0000bb00ff0477ac */ /* 0x000e620008000a00 */
[----:B------:R-:W-:Y:S02]  /*8360*/  LOP3.LUT R54, R200, 0x40, RZ, 0xfc, !PT ;  /* 0x00000040c8367812 */ /* 0x000fe400078efcff */
[----:B------:R-:W-:Y:S01]  /*8370*/  IMAD R44, R2, UR11, RZ ;  /* 0x0000000b022c7c24 */ /* 0x000fe2000f8e02ff */
[----:B------:R-:W-:Y:S01]  /*8380*/  LOP3.LUT R43, R46, 0x38, R199, 0xf8, !PT ;  /* 0x000000382e2b7812 */ /* 0x000fe200078ef8c7 */
[----:B------:R-:W-:-:S02]  /*8390*/  VIADD R239, R239, -UR12 ;  /* 0x8000000cefef7c36 */ /* 0x000fc40008000000 */
[----:B------:R-:W-:Y:S01]  /*83a0*/  IMAD R41, R3, UR10, R44 ;  /* 0x0000000a03297c24 */ /* 0x000fe2000f8e022c */
[----:B------:R-:W-:Y:S02]  /*83b0*/  IADD3 R60, P0, PT, R42, R43, RZ ;  /* 0x0000002b2a3c7210 */ /* 0x000fe40007f1e0ff */
[C---:B------:R-:W-:Y:S02]  /*83c0*/  ISETP.GE.AND P3, PT, R201.reuse, R239, PT ;  /* 0x000000efc900720c */ /* 0x040fe40003f66270 */
[----:B------:R-:W-:Y:S01]  /*83d0*/  IADD3.X R61, PT, PT, R40, R47, R41, P0, !PT ;  /* 0x0000002f283d7210 */ /* 0x000fe200007fe429 */
[C---:B------:R-:W-:Y:S01]  /*83e0*/  VIADD R40, R201.reuse, 0x20 ;  /* 0x00000020c9287836 */ /* 0x040fe20000000000 */
[----:B------:R-:W-:Y:S01]  /*83f0*/  IADD3 R56, P0, PT, R201, 0x20, RZ ;  /* 0x00000020c9387810 */ /* 0x000fe20007f1e0ff */
[----:B------:R2:W3:Y:S01]  /*8400*/  LDS.128 R36, [R206+0x13000] ;  /* 0x01300000ce247984 */ /* 0x0004e20000000c00 */
[----:B-1----:R-:W-:Y:S02]  /*8410*/  IMAD.WIDE.U32 R60, R196, UR4, R60 ;  /* 0x00000004c43c7c25 */ /* 0x002fe4000f8e003c */
[----:B------:R-:W-:Y:S01]  /*8420*/  ISETP.GE.AND P5, PT, R40, R239, PT ;  /* 0x000000ef2800720c */ /* 0x000fe20003fa6270 */
[----:B------:R2:W1:Y:S01]  /*8430*/  LDS.128 R32, [R206+0x15000] ;  /* 0x01500000ce207984 */ /* 0x0004620000000c00 */
[----:B------:R-:W-:-:S03]  /*8440*/  IMAD R59, R196, UR5, R61 ;  /* 0x00000005c43b7c24 */ /* 0x000fc6000f8e023d */
        /* <DEDUP_REMOVED lines=25> */
.L_x_983:
[----:B------:R-:W-:Y:S05]  /*85e0*/  BSYNC.RECONVERGENT B0 ;  /* 0x0000000000007941 */ /* 0x000fea0003800200 */
.L_x_982:
        /* <DEDUP_REMOVED lines=17> */
.L_x_985:
[----:B------:R-:W-:Y:S05]  /*8700*/  BSYNC.RECONVERGENT B0 ;  /* 0x0000000000007941 */ /* 0x000fea0003800200 */
.L_x_984:
        /* <DEDUP_REMOVED lines=25> */
.L_x_987:
[----:B------:R-:W-:Y:S05]  /*88a0*/  BSYNC.RECONVERGENT B0 ;  /* 0x0000000000007941 */ /* 0x000fea0003800200 */
.L_x_986:
        /* <DEDUP_REMOVED lines=16> */
.L_x_948:
[----:B------:R-:W-:Y:S05]  /*89b0*/  BSYNC.RECONVERGENT B1 ;  /* 0x0000000000017941 */ /* 0x000fea0003800200 */
.L_x_926:
        /* <DEDUP_REMOVED lines=11> */
.L_x_989:
        /* <DEDUP_REMOVED lines=9> */
.L_x_1100:


//--------------------- .text._ZN5flash44flash_bwd_dq_dk_dv_loop_seqk_parallel_kernelI23Flash_bwd_kernel_traitsILi192ELi64ELi64ELi8ELi4ELi2ELi2ELb0ELb0EN7cutlass6half_tE19Flash_kernel_traitsILi192ELi64ELi64ELi8ES3_EELb0ELb1ELb0ELb1ELb0ELb0ELb1EEEvNS_16Flash_bwd_paramsE --------------------------
	.section	.text._ZN5flash44flash_bwd_dq_dk_dv_loop_seqk_parallel_kernelI23Flash_bwd_kernel_traitsILi192ELi64ELi64ELi8ELi4ELi2ELi2ELb0ELb0EN7cutlass6half_tE19Flash_kernel_traitsILi192ELi64ELi64ELi8ES3_EELb0ELb1ELb0ELb1ELb0ELb0ELb1EEEvNS_16Flash_bwd_paramsE,"ax",@progbits
	.align	128
        .global         _ZN5flash44flash_bwd_dq_dk_dv_loop_seqk_parallel_kernelI23Flash_bwd_kernel_traitsILi192ELi64ELi64ELi8ELi4ELi2ELi2ELb0ELb0EN7cutlass6half_tE19Flash_kernel_traitsILi192ELi64ELi64ELi8ES3_EELb0ELb1ELb0ELb1ELb0ELb0ELb1EEEvNS_16Flash_bwd_paramsE
        .type           _ZN5flash44flash_bwd_dq_dk_dv_loop_seqk_parallel_kernelI23Flash_bwd_kernel_traitsILi192ELi64ELi64ELi8ELi4ELi2ELi2ELb0ELb0EN7cutlass6half_tE19Flash_kernel_traitsILi192ELi64ELi64ELi8ES3_EELb0ELb1ELb0ELb1ELb0ELb0ELb1EEEvNS_16Flash_bwd_paramsE,@function
        .size           _ZN5flash44flash_bwd_dq_dk_dv_loop_seqk_parallel_kernelI23Flash_bwd_kernel_traitsILi192ELi64ELi64ELi8ELi4ELi2ELi2ELb0ELb0EN7cutlass6half_tE19Flash_kernel_traitsILi192ELi64ELi64ELi8ES3_EELb0ELb1ELb0ELb1ELb0ELb0ELb1EEEvNS_16Flash_bwd_paramsE,(.L_x_1101 - _ZN5flash44flash_bwd_dq_dk_dv_loop_seqk_parallel_kernelI23Flash_bwd_kernel_traitsILi192ELi64ELi64ELi8ELi4ELi2ELi2ELb0ELb0EN7cutlass6half_tE19Flash_kernel_traitsILi192ELi64ELi64ELi8ES3_EELb0ELb1ELb0ELb1ELb0ELb0ELb1EEEvNS_16Flash_bwd_paramsE)
        .other          _ZN5flash44flash_bwd_dq_dk_dv_loop_seqk_parallel_kernelI23Flash_bwd_kernel_traitsILi192ELi64ELi64ELi8ELi4ELi2ELi2ELb0ELb0EN7cutlass6half_tE19Flash_kernel_traitsILi192ELi64ELi64ELi8ES3_EELb0ELb1ELb0ELb1ELb0ELb0ELb1EEEvNS_16Flash_bwd_paramsE,@"STO_CUDA_ENTRY STV_DEFAULT"
_ZN5flash44flash_bwd_dq_dk_dv_loop_seqk_parallel_kernelI23Flash_bwd_kernel_traitsILi192ELi64ELi64ELi8ELi4ELi2ELi2ELb0ELb0EN7cutlass6half_tE19Flash_kernel_traitsILi192ELi64ELi64ELi8ES3_EELb0ELb1ELb0ELb1ELb0ELb0ELb1EEEvNS_16Flash_bwd_paramsE:
.text._ZN5flash44flash_bwd_dq_dk_dv_loop_seqk_parallel_kernelI23Flash_bwd_kernel_traitsILi192ELi64ELi64ELi8ELi4ELi2ELi2ELb0ELb0EN7cutlass6half_tE19Flash_kernel_traitsILi192ELi64ELi64ELi8ES3_EELb0ELb1ELb0ELb1ELb0ELb0ELb1EEEvNS_16Flash_bwd_paramsE:
        /* <DEDUP_REMOVED lines=12> */
[----:B------:R-:W-:Y:S01]  /*00c0*/  IMAD.U32 R204, RZ, RZ, UR4 ;  /* 0x00000004ffcc7e24 */ /* 0x000fe2000f8e00ff */
[----:B------:R-:W4:Y:S01]  /*00d0*/  S2R R196, SR_CTAID.Z ;  /* 0x0000000000c47919 */ /* 0x000f220000002700 */
[----:B------:R-:W-:Y:S01]  /*00e0*/  UMOV UR5, 0x400 ;  /* 0x0000040000057882 */ /* 0x000fe20000000000 */
[----:B------:R-:W1:Y:S03]  /*00f0*/  LDCU.64 UR18, c[0x0][0x358] ;  /* 0x00006b00ff1277ac */ /* 0x000e660008000a00 */
        /* <DEDUP_REMOVED lines=19> */
[----:B------:R-:W-:Y:S02]  /*0230*/  LOP3.LUT R3, R5, 0x200, RZ, 0xc0, !PT ;  /* 0x0000020005037812 */ /* 0x000fe400078ec0ff */
[--C-:B------:R-:W-:Y:S02]  /*0240*/  LOP3.LUT R199, R199, 0x1c0, R4.reuse, 0xf8, !PT ;  /* 0x000001c0c7c77812 */ /* 0x100fe400078ef804 */
[----:B------:R-:W-:Y:S02]  /*0250*/  LOP3.LUT R2, R3, 0x3800, R4, 0xf8, !PT ;  /* 0x0000380003027812 */ /* 0x000fe400078ef804 */
[----:B------:R-:W-:Y:S02]  /*0260*/  SHF.R.U32.HI R203, RZ, 0x3, R10 ;  /* 0x00000003ffcb7819 */ /* 0x000fe4000001160a */
[----:B------:R-:W-:-:S02]  /*0270*/  LOP3.LUT R4, R4, 0x1c0, RZ, 0xc0, !PT ;  /* 0x000001c004047812 */ /* 0x000fc400078ec0ff */
[C---:B------:R-:W-:Y:S02]  /*0280*/  LOP3.LUT R7, R5.reuse, 0x400, RZ, 0xc0, !PT ;  /* 0x0000040005077812 */ /* 0x040fe400078ec0ff */
[----:B------:R-:W-:Y:S02]  /*0290*/  LOP3.LUT R12, R186, 0x1c0, RZ, 0xc0, !PT ;  /* 0x000001c0ba0c7812 */ /* 0x000fe400078ec0ff */
[----:B------:R-:W-:Y:S02]  /*02a0*/  LOP3.LUT R197, R4, 0x18, R203, 0xf8, !PT ;  /* 0x0000001804c57812 */ /* 0x000fe400078ef8cb */
[----:B------:R-:W-:Y:S02]  /*02b0*/  LOP3.LUT R11, R5, 0xc00, RZ, 0xc0, !PT ;  /* 0x00000c00050b7812 */ /* 0x000fe400078ec0ff */
[----:B------:R-:W-:Y:S02]  /*02c0*/  LOP3.LUT R3, R8, 0x10, RZ, 0xc0, !PT ;  /* 0x0000001008037812 */ /* 0x000fe400078ec0ff */
[----:B------:R-:W-:-:S02]  /*02d0*/  LOP3.LUT R4, R7, 0x6, R0, 0xf8, !PT ;  /* 0x0000000607047812 */ /* 0x000fc400078ef800 */
[----:B------:R-:W-:Y:S02]  /*02e0*/  LOP3.LUT R7, R12, 0x38, R201, 0xf8, !PT ;  /* 0x000000380c077812 */ /* 0x000fe400078ef8c9 */
[--C-:B------:R-:W-:Y:S02]  /*02f0*/  LOP3.LUT R197, R197, 0x38, R0.reuse, 0x78, !PT ;  /* 0x00000038c5c57812 */ /* 0x100fe400078e7800 */
[----:B------:R-:W-:Y:S02]  /*0300*/  LOP3.LUT R6, R11, 0x6, R0, 0xf8, !PT ;  /* 0x000000060b067812 */ /* 0x000fe400078ef800 */
[--C-:B------:R-:W-:Y:S02]  /*0310*/  LOP3.LUT R184, R3, 0x8, R10.reuse, 0xf8, !PT ;  /* 0x0000000803b87812 */ /* 0x100fe400078ef80a */
[----:B------:R-:W-:Y:S02]  /*0320*/  LOP3.LUT R0, R0, 0x20, RZ, 0xc0, !PT ;  /* 0x0000002000007812 */ /* 0x000fe400078ec0ff */
[----:B------:R-:W-:-:S02]  /*0330*/  LOP3.LUT R185, R7, 0x8, R10, 0x78, !PT ;  /* 0x0000000807b97812 */ /* 0x000fc400078e780a */
[----:B------:R-:W-:Y:S02]  /*0340*/  LOP3.LUT R197, R4, R197, RZ, 0xfc, !PT ;  /* 0x000000c504c57212 */ /* 0x000fe400078efcff */
[----:B------:R-:W-:Y:S02]  /*0350*/  LOP3.LUT R4, R186, 0x200, RZ, 0xc0, !PT ;  /* 0x00000200ba047812 */ /* 0x000fe400078ec0ff */
[----:B------:R-:W-:Y:S02]  /*0360*/  LOP3.LUT R3, R7, 0x8, R8, 0x78, !PT ;  /* 0x0000000807037812 */ /* 0x000fe400078e7808 */
[----:B------:R-:W-:Y:S02]  /*0370*/  LOP3.LUT R184, R184, R7, RZ, 0x3c, !PT ;  /* 0x00000007b8b87212 */ /* 0x000fe400078e3cff */
[----:B------:R-:W-:Y:S02]  /*0380*/  LOP3.LUT R7, R0, 0x18, R203, 0xf8, !PT ;  /* 0x0000001800077812 */ /* 0x000fe400078ef8cb */
[----:B------:R-:W-:-:S02]  /*0390*/  LOP3.LUT R185, R2, R185, RZ, 0xfc, !PT ;  /* 0x000000b902b97212 */ /* 0x000fc400078efcff */
[--C-:B------:R-:W-:Y:S02]  /*03a0*/  LOP3.LUT R2, R4, 0xc00, R5.reuse, 0xf8, !PT ;  /* 0x00000c0004027812 */ /* 0x100fe400078ef805 */
[----:B------:R-:W-:Y:S02]  /*03b0*/  LOP3.LUT P0, RZ, R10, 0x8, RZ, 0xc0, !PT ;  /* 0x000000080aff7812 */ /* 0x000fe4000780c0ff */
[----:B------:R-:W-:Y:S02]  /*03c0*/  LOP3.LUT R0, R4, 0x400, R5, 0xf8, !PT ;  /* 0x0000040004007812 */ /* 0x000fe400078ef805 */
[----:B------:R-:W-:Y:S02]  /*03d0*/  LOP3.LUT R9, R201, 0x1f8, RZ, 0xc0, !PT ;  /* 0x000001f8c9097812 */ /* 0x000fe400078ec0ff */
[----:B------:R-:W-:Y:S02]  /*03e0*/  LOP3.LUT R4, R7, 0x1c0, R186, 0xf8, !PT ;  /* 0x000001c007047812 */ /* 0x000fe400078ef8ba */
[----:B------:R-:W-:-:S02]  /*03f0*/  LOP3.LUT R199, R6, R199, RZ, 0xfc, !PT ;  /* 0x000000c706c77212 */ /* 0x000fc400078efcff */
[-C--:B------:R-:W-:Y:S02]  /*0400*/  LOP3.LUT R187, R2, R3.reuse, RZ, 0xfc, !PT ;  /* 0x0000000302bb7212 */ /* 0x080fe400078efcff */
[----:B------:R-:W-:Y:S02]  /*0410*/  LOP3.LUT R184, R184, 0x200, R5, 0xf8, !PT ;  /* 0x00000200b8b87812 */ /* 0x000fe400078ef805 */
[----:B------:R-:W-:Y:S02]  /*0420*/  LOP3.LUT R3, R0, R3, RZ, 0xfc, !PT ;  /* 0x0000000300037212 */ /* 0x000fe400078efcff */
[----:B------:R-:W-:Y:S02]  /*0430*/  LOP3.LUT R200, R9, 0x38, R10, 0x78, !PT ;  /* 0x0000003809c87812 */ /* 0x000fe400078e780a */
[----:B------:R-:W-:Y:S02]  /*0440*/  LOP3.LUT R5, R4, 0x38, R201, 0x78, !PT ;  /* 0x0000003804057812 */ /* 0x000fe400078e78c9 */
[----:B------:R-:W-:-:S02]  /*0450*/  LEA R199, R199, UR5, 0x1 ;  /* 0x00000005c7c77c11 */ /* 0x000fc4000f8e08ff */
[----:B------:R-:W-:Y:S02]  /*0460*/  LEA R3, R3, UR6, 0x1 ;  /* 0x0000000603037c11 */ /* 0x000fe4000f8e08ff */
[----:B------:R-:W-:Y:S01]  /*0470*/  LOP3.LUT R186, R5, 0x200, R186, 0xf8, !PT ;  /* 0x0000020005ba7812 */ /* 0x000fe200078ef8ba */
[----:B------:R-:W-:Y:S01]  /*0480*/  VIADD R205, R199, 0x20 ;  /* 0x00000020c7cd7836 */ /* 0x000fe20000000000 */
[----:B------:R-:W-:Y:S01]  /*0490*/  LOP3.LUT R202, R201, 0x38, RZ, 0xc0, !PT ;  /* 0x00000038c9ca7812 */ /* 0x000fe200078ec0ff */
[----:B------:R-:W-:Y:S01]  /*04a0*/  VIADD R240, R3, 0x1e000 ;  /* 0x0001e00003f07836 */ /* 0x000fe20000000000 */
[----:B------:R-:W-:Y:S01]  /*04b0*/  LOP3.LUT R200, R200, 0x1e00, R201, 0xf8, !PT ;  /* 0x00001e00c8c87812 */ /* 0x000fe200078ef8c9 */
[----:B------:R-:W-:Y:S01]  /*04c0*/  @P0 VIADD R205, R199, 0xffffffe0 ;  /* 0xffffffe0c7cd0836 */ /* 0x000fe20000000000 */
[C---:B------:R-:W-:Y:S02]  /*04d0*/  LOP3.LUT R195, R202.reuse, 0x40, RZ, 0xfc, !PT ;  /* 0x00000040cac37812 */ /* 0x040fe400078efcff */
[----:B------:R-:W-:-:S02]  /*04e0*/  LOP3.LUT R193, R202, 0x80, RZ, 0xfc, !PT ;  /* 0x00000080cac17812 */ /* 0x000fc400078efcff */
[----:B------:R-:W-:Y:S02]  /*04f0*/  LEA R200, R200, UR6, 0x1 ;  /* 0x00000006c8c87c11 */ /* 0x000fe4000f8e08ff */
[----:B------:R-:W-:Y:S02]  /*0500*/  LEA R197, R197, UR4, 0x1 ;  /* 0x00000004c5c57c11 */ /* 0x000fe4000f8e08ff */
[----:B------:R-:W-:Y:S02]  /*0510*/  LEA R185, R185, UR4, 0x1 ;  /* 0x00000004b9b97c11 */ /* 0x000fe4000f8e08ff */
[----:B------:R-:W-:Y:S02]  /*0520*/  LEA R184, R184, UR5, 0x1 ;  /* 0x00000005b8b87c11 */ /* 0x000fe4000f8e08ff */
[----:B------:R-:W-:Y:S02]  /*0530*/  LEA R187, R187, UR6, 0x1 ;  /* 0x00000006bbbb7c11 */ /* 0x000fe4000f8e08ff */
[----:B----4-:R-:W-:-:S07]  /*0540*/  LEA R186, R186, UR6, 0x1 ;  /* 0x00000006baba7c11 */ /* 0x010fce000f8e08ff */
.L_x_1054:
[----:B------:R-:W1:Y:S01]  /*0550*/  LDC.64 R8, c[0x0][0x478] ;  /* 0x00011e00ff087b82 */ /* 0x000e620000000a00 */
[----:B------:R-:W2:Y:S01]  /*0560*/  S2R R11, SR_CTAID.Y ;  /* 0x00000000000b7919 */ /* 0x000ea20000002600 */
[----:B------:R-:W-:Y:S01]  /*0570*/  ISETP.NE.U32.AND P5, PT, RZ, UR8, PT ;  /* 0x00000008ff007c0c */ /* 0x000fe2000bfa5070 */
[----:B------:R-:W-:-:S03]  /*0580*/  IMAD.MOV.U32 R238, RZ, RZ, RZ ;  /* 0x000000ffffee7224 */ /* 0x000fc600078e00ff */
[----:B------:R-:W-:Y:S02]  /*0590*/  ISETP.NE.AND.EX P5, PT, RZ, UR9, PT, P5 ;  /* 0x00000009ff007c0c */ /* 0x000fe4000bfa5350 */
[----:B------:R-:W3:Y:S08]  /*05a0*/  LDC.64 R4, c[0x0][0x460] ;  /* 0x00011800ff047b82 */ /* 0x000ef00000000a00 */
[----:B------:R-:W4:Y:S01]  /*05b0*/  LDC.64 R12, c[0x0][0x460] ;  /* 0x00011800ff0c7b82 */ /* 0x000f220000000a00 */
[----:B-1----:R-:W-:-:S07]  /*05c0*/  ISETP.NE.U32.AND P4, PT, R8, RZ, PT ;  /* 0x000000ff0800720c */ /* 0x002fce0003f85070 */
[----:B------:R-:W1:Y:S01]  /*05d0*/  LDC.U8 R2, c[0x0][0x532] ;  /* 0x00014c80ff027b82 */ /* 0x000e620000000000 */
[----:B------:R-:W-:Y:S02]  /*05e0*/  ISETP.NE.AND.EX P4, PT, R9, RZ, PT, P4 ;  /* 0x000000ff0900720c */ /* 0x000fe40003f85340 */
[C---:B---3--:R-:W-:Y:S01]  /*05f0*/  ISETP.NE.U32.AND P3, PT, R4.reuse, RZ, PT ;  /* 0x000000ff0400720c */ /* 0x048fe20003f65070 */
[----:B--2---:R-:W-:Y:S01]  /*0600*/  IMAD.SHL.U32 R17, R11, 0x4, RZ ;  /* 0x000000040b117824 */ /* 0x004fe200078e00ff */
[----:B------:R-:W-:-:S03]  /*0610*/  ISETP.NE.U32.AND P2, PT, R4, RZ, PT ;  /* 0x000000ff0400720c */ /* 0x000fc60003f45070 */
[----:B------:R-:W2:Y:S01]  /*0620*/  LDC.64 R6, c[0x0][0x468] ;  /* 0x00011a00ff067b82 */ /* 0x000ea20000000a00 */
[----:B------:R-:W-:Y:S02]  /*0630*/  SHF.R.U32.HI R0, RZ, 0x1e, R11 ;  /* 0x0000001eff007819 */ /* 0x000fe4000001160b */
[----:B------:R-:W-:Y:S02]  /*0640*/  @P5 IADD3 R20, P1, PT, R17, UR8, RZ ;  /* 0x0000000811145c10 */ /* 0x000fe4000ff3e0ff */
[----:B------:R-:W-:Y:S02]  /*0650*/  ISETP.NE.AND.EX P3, PT, R5, RZ, PT, P3 ;  /* 0x000000ff0500720c */ /* 0x000fe40003f65330 */
[----:B------:R-:W-:Y:S02]  /*0660*/  @P4 IADD3 R18, P0, PT, R17, R8, RZ ;  /* 0x0000000811124210 */ /* 0x000fe40007f1e0ff */
[----:B------:R-:W-:Y:S02]  /*0670*/  ISETP.NE.AND.EX P2, PT, R5, RZ, PT, P2 ;  /* 0x000000ff0500720c */ /* 0x000fe40003f45320 */
[C---:B------:R-:W-:Y:S01]  /*0680*/  @P5 IADD3.X R21, PT, PT, R0.reuse, UR9, RZ, P1, !PT ;  /* 0x0000000900155c10 */ /* 0x040fe20008ffe4ff */
[----:B------:R-:W-:Y:S01]  /*0690*/  @P4 IMAD.X R19, R0, 0x1, R9, P0 ;  /* 0x0000000100134824 */ /* 0x000fe200000e0609 */
[----:B------:R-:W3:Y:S01]  /*06a0*/  @!P4 LDC.64 R4, c[0x0][0x488] ;  /* 0x00012200ff04cb82 */ /* 0x000ee20000000a00 */
[----:B------:R-:W-:-:S02]  /*06b0*/  IMAD.MOV.U32 R8, RZ, RZ, -0x1 ;  /* 0xffffffffff087424 */ /* 0x000fc400078e00ff */
[----:B----4-:R-:W-:Y:S01]  /*06c0*/  IMAD.WIDE.U32 R22, R11, 0x4, R12 ;  /* 0x000000040b167825 */ /* 0x010fe200078e000c */
[----:B------:R-:W4:Y:S04]  /*06d0*/  @P5 LDG.E R238, desc[UR18][R20.64] ;  /* 0x0000001214ee5981 */ /* 0x000f28000c1e1900 */
[----:B------:R-:W4:Y:S04]  /*06e0*/  @P4 LDG.E R239, desc[UR18][R18.64] ;  /* 0x0000001212ef4981 */ /* 0x000f28000c1e1900 */
[----:B-----5:R3:W5:Y:S04]  /*06f0*/  @P3 LDG.E R8, desc[UR18][R22.64] ;  /* 0x0000001216083981 */ /* 0x020768000c1e1900 */
[----:B------:R3:W5:Y:S01]  /*0700*/  @P2 LDG.E R9, desc[UR18][R22.64+0x4] ;  /* 0x0000041216092981 */ /* 0x000762000c1e1900 */
[----:B-1----:R-:W-:Y:S01]  /*0710*/  ISETP.NE.AND P5, PT, R2, RZ, PT ;  /* 0x000000ff0200720c */ /* 0x002fe20003fa5270 */
[----:B------:R-:W-:Y:S01]  /*0720*/  IMAD.MOV.U32 R241, RZ, RZ, -0x1 ;  /* 0xfffffffffff17424 */ /* 0x000fe200078e00ff */
[----:B--2---:R-:W-:-:S02]  /*0730*/  ISETP.EQ.U32.AND P1, PT, R6, RZ, PT ;  /* 0x000000ff0600720c */ /* 0x004fc40003f22070 */
[----:B------:R-:W-:Y:S02]  /*0740*/  IADD3 R16, P0, PT, R17, R6, RZ ;  /* 0x0000000611107210 */ /* 0x000fe40007f1e0ff */
[----:B------:R-:W-:-:S03]  /*0750*/  ISETP.EQ.OR.EX P1, PT, R7, RZ, !P5, P1 ;  /* 0x000000ff0700720c */ /* 0x000fc60006f22710 */
[----:B------:R-:W-:Y:S02]  /*0760*/  IMAD.X R17, R0, 0x1, R7, P0 ;  /* 0x0000000100117824 */ /* 0x000fe400000e0607 */
[----:B------:R-:W1:Y:S08]  /*0770*/  @!P4 LDC R0, c[0x0][0x43c] ;  /* 0x00010f00ff00cb82 */ /* 0x000e700000000800 */
[----:B------:R2:W5:Y:S01]  /*0780*/  @!P1 LDG.E R241, desc[UR18][R16.64] ;  /* 0x0000001210f19981 */ /* 0x000562000c1e1900 */
[----:B------:R-:W2:Y:S01]  /*0790*/  @!P2 LDC R13, c[0x0][0x434] ;  /* 0x00010d00ff0dab82 */ /* 0x000ea20000000800 */
[----:B------:R-:W-:-:S02]  /*07a0*/  ISETP.NE.U32.AND P1, PT, R6, RZ, PT ;  /* 0x000000ff0600720c */ /* 0x000fc40003f25070 */
[----:B---3--:R-:W-:Y:S02]  /*07b0*/  @!P4 ISETP.NE.U32.AND P0, PT, R4, RZ, PT ;  /* 0x000000ff0400c20c */ /* 0x008fe40003f05070 */
[----:B------:R-:W-:Y:S02]  /*07c0*/  ISETP.NE.AND.EX P1, PT, R7, RZ, PT, P1 ;  /* 0x000000ff0700720c */ /* 0x000fe40003f25310 */
[----:B------:R-:W-:-:S04]  /*07d0*/  @!P4 ISETP.NE.AND.EX P0, PT, R5, RZ, PT, P0 ;  /* 0x000000ff0500c20c */ /* 0x000fc80003f05300 */
[----:B-1----:R-:W-:Y:S01]  /*07e0*/  @!P4 SEL R0, R0, RZ, P0 ;  /* 0x000000ff0000c207 */ /* 0x002fe20000000000 */
[----:B----4-:R-:W-:-:S06]  /*07f0*/  @P4 IMAD.IADD R239, R239, 0x1, -R238 ;  /* 0x00000001efef4824 */ /* 0x010fcc00078e0aee */
[----:B--2---:R-:W-:Y:S05]  /*0800*/  @!P1 BRA `(.L_x_990) ;  /* 0x00000000000c9947 */ /* 0x004fea0003800000 */
[----:B------:R-:W2:Y:S02]  /*0810*/  @P5 LDG.E R2, desc[UR18][R16.64+0x4] ;  /* 0x0000041210025981 */ /* 0x000ea4000c1e1900 */
[----:B--2--5:R-:W-:-:S06]  /*0820*/  @P5 IADD3 R15, PT, PT, R2, -R241, RZ ;  /* 0x800000f1020f5210 */ /* 0x024fcc0007ffe0ff */
[----:B------:R1:W5:Y:S02]  /*0830*/  @!P5 LDG.E R15, desc[UR18][R16.64] ;  /* 0x00000012100fd981 */ /* 0x000364000c1e1900 */
.L_x_990:
        /* <DEDUP_REMOVED lines=32> */
.L_x_992:
[----:B------:R-:W2:Y:S01]  /*0a40*/  LDCU.64 UR14, c[0x0][0x3b8] ;  /* 0x00007700ff0e77ac */ /* 0x000ea20008000a00 */
[----:B-1----:R-:W-:-:S05]  /*0a50*/  IADD3 R16, PT, PT, R238, R241, RZ ;  /* 0x000000f1ee107210 */ /* 0x002fca0007ffe0ff */
[C---:B--2---:R-:W-:Y:S02]  /*0a60*/  IMAD R14, R16.reuse, UR15, RZ ;  /* 0x0000000f100e7c24 */ /* 0x044fe4000f8e02ff */
[----:B------:R-:W-:-:S05]  /*0a70*/  IMAD.WIDE.U32 R16, R16, UR14, RZ ;  /* 0x0000000e10107c25 */ /* 0x000fca000f8e00ff */
[----:B------:R-:W-:Y:S02]  /*0a80*/  IADD3 R14, PT, PT, R17, R14, RZ ;  /* 0x0000000e110e7210 */ /* 0x000fe40007ffe0ff */
.L_x_993:
[----:B------:R-:W1:Y:S01]  /*0a90*/  LDC R5, c[0x0][0x3e8] ;  /* 0x0000fa00ff057b82 */ /* 0x000e620000000800 */
[----:B------:R-:W-:Y:S02]  /*0aa0*/  SHF.R.S32.HI R12, RZ, 0x1f, R212 ;  /* 0x0000001fff0c7819 */ /* 0x000fe400000114d4 */
        /* <DEDUP_REMOVED lines=35> */
.L_x_994:
[----:B------:R-:W1:Y:S01]  /*0ce0*/  LDCU.64 UR12, c[0x0][0x3c0] ;  /* 0x00007800ff0c77ac */ /* 0x000e620008000a00 */
[----:B------:R-:W-:-:S05]  /*0cf0*/  IADD3 R18, PT, PT, R238, R241, RZ ;  /* 0x000000f1ee127210 */ /* 0x000fca0007ffe0ff */
[C---:B-1----:R-:W-:Y:S02]  /*0d00*/  IMAD R15, R18.reuse, UR13, RZ ;  /* 0x0000000d120f7c24 */ /* 0x042fe4000f8e02ff */
[----:B------:R-:W-:-:S05]  /*0d10*/  IMAD.WIDE.U32 R18, R18, UR12, RZ ;  /* 0x0000000c12127c25 */ /* 0x000fca000f8e00ff */
[----:B------:R-:W-:Y:S02]  /*0d20*/  IADD3 R15, PT, PT, R19, R15, RZ ;  /* 0x0000000f130f7210 */ /* 0x000fe40007ffe0ff */
.L_x_995:
        /* <DEDUP_REMOVED lines=27> */
.L_x_996:
[-C--:B------:R-:W-:Y:S02]  /*0ee0*/  IMAD R22, R29, R8.reuse, RZ ;  /* 0x000000081d167224 */ /* 0x080fe400078e02ff */
[----:B------:R-:W-:-:S05]  /*0ef0*/  IMAD.WIDE.U32 R36, R28, R8, RZ ;  /* 0x000000081c247225 */ /* 0x000fca00078e00ff */
[----:B------:R-:W-:-:S07]  /*0f00*/  IADD3 R22, PT, PT, R37, R22, RZ ;  /* 0x0000001625167210 */ /* 0x000fce0007ffe0ff */
.L_x_997:
        /* <DEDUP_REMOVED lines=9> */
[----:B------:R-:W-:Y:S02]  /*0fa0*/  IMAD R28, R196, UR6, RZ ;  /* 0x00000006c41c7c24 */ /* 0x000fe4000f8e02ff */
        /* <DEDUP_REMOVED lines=10> */
.L_x_998:
[----:B------:R-:W1:Y:S01]  /*1050*/  LDC R19, c[0x0][0x434] ;  /* 0x00010d00ff137b82 */ /* 0x000e620000000800 */
[----:B------:R-:W-:-:S04]  /*1060*/  IMAD R4, R11, R228, R196 ;  /* 0x000000e40b047224 */ /* 0x000fc800078e02c4 */
[----:B-1----:R-:W-:-:S03]  /*1070*/  IMAD R19, R4, R19, RZ ;  /* 0x0000001304137224 */ /* 0x002fc600078e02ff */
.L_x_999:
        /* <DEDUP_REMOVED lines=11> */
.L_x_1000:
[----:B------:R-:W1:Y:S01]  /*1130*/  LDC R27, c[0x0][0x444] ;  /* 0x00011100ff1b7b82 */ /* 0x000e620000000800 */
[----:B------:R-:W-:-:S04]  /*1140*/  IMAD R4, R11, R228, R196 ;  /* 0x000000e40b047224 */ /* 0x000fc800078e02c4 */
[----:B-1----:R-:W-:-:S07]  /*1150*/  IMAD R27, R4, R27, RZ ;  /* 0x0000001b041b7224 */ /* 0x002fce00078e02ff */
.L_x_1001:
[----:B------:R-:W1:Y:S01]  /*1160*/  S2R R17, SR_TID.X ;  /* 0x0000000000117919 */ /* 0x000e620000002100 */
[----:B------:R-:W2:Y:S01]  /*1170*/  LDC.64 R8, c[0x0][0x5f8] ;  /* 0x00017e00ff087b82 */ /* 0x000ea20000000a00 */
[----:B------:R-:W-:Y:S01]  /*1180*/  IMAD R228, R228, UR6, RZ ;  /* 0x00000006e4e47c24 */ /* 0x000fe2000f8e02ff */
[--C-:B------:R-:W-:Y:S01]  /*1190*/  IADD3 R23, P1, P0, R38, R36, R28.reuse ;  /* 0x0000002426177210 */ /* 0x100fe2000783e01c */
[----:B------:R-:W3:Y:S01]  /*11a0*/  LDCU.64 UR6, c[0x0][0x3c8] ;  /* 0x00007900ff0677ac */ /* 0x000ee20008000a00 */
[----:B------:R-:W-:Y:S01]  /*11b0*/  SHF.R.S32.HI R28, RZ, 0x1f, R28 ;  /* 0x0000001fff1c7819 */ /* 0x000fe2000001141c */
[----:B------:R-:W-:Y:S01]  /*11c0*/  IMAD R19, R20, 0x40, R19 ;  /* 0x0000004014137824 */ /* 0x000fe200078e0213 */
[----:B------:R-:W-:Y:S01]  /*11d0*/  ISETP.NE.AND P4, PT, RZ, UR5, PT ;  /* 0x00000005ff007c0c */ /* 0x000fe2000bf85270 */
[----:B------:R-:W4:Y:S01]  /*11e0*/  LDCU.64 UR10, c[0x0][0x380] ;  /* 0x00007000ff0a77ac */ /* 0x000f220008000a00 */
[----:B------:R-:W5:Y:S01]  /*11f0*/  LDC.64 R6, c[0x0][0x3b0] ;  /* 0x0000ec00ff067b82 */ /* 0x000f620000000a00 */
[----:B------:R-:W-:Y:S01]  /*1200*/  IADD3.X R29, PT, PT, R29, R22, R28, P1, P0 ;  /* 0x000000161d1d7210 */ /* 0x000fe20000fe041c */
[----:B------:R-:W-:Y:S01]  /*1210*/  IMAD.MOV.U32 R22, RZ, RZ, R202 ;  /* 0x000000ffff167224 */ /* 0x000fe200078e00ca */
[----:B------:R-:W-:Y:S01]  /*1220*/  IADD3 R34, P3, PT, R202, R34, RZ ;  /* 0x00000022ca227210 */ /* 0x000fe20007f7e0ff */
[----:B------:R-:W4:Y:S01]  /*1230*/  LDCU.64 UR4, c[0x0][0x570] ;  /* 0x0000ae00ff0477ac */ /* 0x000f220008000a00 */
[----:B------:R-:W-:Y:S01]  /*1240*/  LEA R27, R20, R27, 0x6 ;  /* 0x0000001b141b7211 */ /* 0x000fe200078e30ff */
[----:B------:R-:W-:Y:S02]  /*1250*/  BSSY.RECONVERGENT B1, `(.L_x_991) ;  /* 0x0000702000017945 */ /* 0x000fe40003800200 */
[----:B------:R-:W3:Y:S01]  /*1260*/  LDC.64 R4, c[0x0][0x590] ;  /* 0x00016400ff047b82 */ /* 0x000ee20000000a00 */
[----:B------:R-:W-:-:S02]  /*1270*/  IMAD.X R35, RZ, RZ, R26, P3 ;  /* 0x000000ffff237224 */ /* 0x000fc400018e061a */
[----:B--2---:R-:W-:-:S05]  /*1280*/  IMAD.WIDE.U32 R32, R8, UR16, RZ ;  /* 0x0000001008207c25 */ /* 0x004fca000f8e00ff */
[----:B------:R-:W2:Y:S01]  /*1290*/  LDC R28, c[0x0][0x508] ;  /* 0x00014200ff1c7b82 */ /* 0x000ea20000000800 */
[----:B------:R-:W-:Y:S02]  /*12a0*/  SEL R32, R32, RZ, P4 ;  /* 0x000000ff20207207 */ /* 0x000fe40002000000 */
[----:B-1----:R-:W-:Y:S01]  /*12b0*/  SHF.R.U32.HI R30, RZ, 0x5, R17 ;  /* 0x00000005ff1e7819 */ /* 0x002fe20000011611 */
[----:B-----5:R-:W-:Y:S01]  /*12c0*/  IMAD R26, R21, R6, RZ ;  /* 0x00000006151a7224 */ /* 0x020fe200078e02ff */
[----:B------:R-:W-:-:S03]  /*12d0*/  LOP3.LUT R31, R17, 0x1f, RZ, 0xc0, !PT ;  /* 0x0000001f111f7812 */ /* 0x000fc600078ec0ff */
[----:B------:R-:W1:Y:S02]  /*12e0*/  LDC.64 R248, c[0x0][0x420] ;  /* 0x00010800fff87b82 */ /* 0x000e640000000a00 */
[----:B------:R-:W-:Y:S02]  /*12f0*/  IMAD R30, R228, R30, R31 ;  /* 0x0000001ee41e7224 */ /* 0x000fe400078e021f */
[----:B------:R-:W-:Y:S01]  /*1300*/  IMAD R31, R9, UR16, R33 ;  /* 0x00000010091f7c24 */ /* 0x000fe2000f8e0221 */
[----:B---3--:R-:W-:-:S03]  /*1310*/  SHF.L.U64.HI R223, R4, 0x5, R5 ;  /* 0x0000000504df7819 */ /* 0x008fc60000010205 */
[----:B------:R-:W3:Y:S01]  /*1320*/  LDC.64 R8, c[0x0][0x598] ;  /* 0x00016600ff087b82 */ /* 0x000ee20000000a00 */
[----:B------:R-:W-:Y:S01]  /*1330*/  IADD3 R32, P1, P0, R30, R23, R32 ;  /* 0x000000171e207210 */ /* 0x000fe2000783e020 */
[----:B------:R-:W-:Y:S01]  /*1340*/  IMAD.MOV.U32 R23, RZ, RZ, RZ ;  /* 0x000000ffff177224 */ /* 0x000fe200078e00ff */
[----:B------:R-:W-:Y:S01]  /*1350*/  SHF.R.S32.HI R30, RZ, 0x1f, R30 ;  /* 0x0000001fff1e7819 */ /* 0x000fe2000001141e */
[----:B------:R-:W-:Y:S01]  /*1360*/  IMAD R36, R21, R4, RZ ;  /* 0x0000000415247224 */ /* 0x000fe200078e02ff */
[----:B------:R-:W-:Y:S01]  /*1370*/  SEL R31, R31, RZ, P4 ;  /* 0x000000ff1f1f7207 */ /* 0x000fe20002000000 */
[----:B------:R-:W-:-:S03]  /*1380*/  IMAD.WIDE.U32 R38, R25, R6, R22 ;  /* 0x0000000619267225 */ /* 0x000fc600078e0016 */
[----:B------:R-:W-:Y:S01]  /*1390*/  IADD3.X R30, PT, PT, R30, R29, R31, P1, P0 ;  /* 0x0000001d1e1e7210 */ /* 0x000fe20000fe041f */
[C---:B------:R-:W-:Y:S01]  /*13a0*/  IMAD R21, R25.reuse, R7, R26 ;  /* 0x0000000719157224 */ /* 0x040fe200078e021a */
[----:B------:R-:W-:Y:S01]  /*13b0*/  IADD3 R24, P3, PT, R24, R38, RZ ;  /* 0x0000002618187210 */ /* 0x000fe20007f7e0ff */
[C---:B------:R-:W-:Y:S02]  /*13c0*/  IMAD R36, R25.reuse, R5, R36 ;  /* 0x0000000519247224 */ /* 0x040fe400078e0224 */
[----:B------:R-:W-:Y:S01]  /*13d0*/  IMAD.WIDE.U32 R34, R25, R4, R34 ;  /* 0x0000000419227225 */ /* 0x000fe200078e0022 */
[----:B------:R-:W-:-:S03]  /*13e0*/  IADD3.X R25, PT, PT, R0, R39, R21, P3, !PT ;  /* 0x0000002700197210 */ /* 0x000fc60001ffe415 */
[----:B------:R-:W-:Y:S02]  /*13f0*/  IMAD.SHL.U32 R33, R228, 0x40, RZ ;  /* 0x00000040e4217824 */ /* 0x000fe400078e00ff */
[----:B------:R-:W-:Y:S02]  /*1400*/  IMAD.IADD R35, R35, 0x1, R36 ;  /* 0x0000000123237824 */ /* 0x000fe400078e0224 */
[----:B------:R-:W-:Y:S01]  /*1410*/  IMAD.IADD R0, R212, 0x1, R13 ;  /* 0x00000001d4007824 */ /* 0x000fe200078e020d */
[----:B------:R-:W-:Y:S01]  /*1420*/  IADD3 R32, P0, PT, R33, R32, RZ ;  /* 0x0000002021207210 */ /* 0x000fe20007f1e0ff */
[----:B---3--:R-:W-:-:S03]  /*1430*/  IMAD.WIDE.U32 R34, R196, R8, R34 ;  /* 0x00000008c4227225 */ /* 0x008fc600078e0022 */
[----:B--2---:R-:W-:Y:S01]  /*1440*/  IADD3 R28, PT, PT, R0, -R28, -R239 ;  /* 0x8000001c001c7210 */ /* 0x004fe20007ffe8ef */
[C---:B------:R-:W-:Y:S01]  /*1450*/  IMAD.WIDE.U32 R24, R196.reuse, UR6, R24 ;  /* 0x00000006c4187c25 */ /* 0x040fe2000f8e0018 */
[----:B------:R-:W-:Y:S02]  /*1460*/  LEA.HI.X.SX32 R33, R33, R30, 0x1, P0 ;  /* 0x0000001e21217211 */ /* 0x000fe400000f0eff */
[----:B------:R-:W2:Y:S01]  /*1470*/  LDC.64 R30, c[0x0][0x5e8] ;  /* 0x00017a00ff1e7b82 */ /* 0x000ea20000000a00 */
[C---:B------:R-:W-:Y:S01]  /*1480*/  IMAD R35, R196.reuse, R9, R35 ;  /* 0x00000009c4237224 */ /* 0x040fe200078e0223 */
[----:B------:R-:W-:Y:S01]  /*1490*/  SHF.R.S32.HI R9, RZ, 0x1f, R28 ;  /* 0x0000001fff097819 */ /* 0x000fe2000001141c */
[----:B------:R-:W-:Y:S01]  /*14a0*/  IMAD R25, R196, UR7, R25 ;  /* 0x00000007c4197c24 */ /* 0x000fe2000f8e0219 */
[----:B------:R-:W3:Y:S01]  /*14b0*/  LDCU.64 UR6, c[0x0][0x550] ;  /* 0x0000aa00ff0677ac */ /* 0x000ee20008000a00 */
[----:B----4-:R-:W-:Y:S01]  /*14c0*/  LEA R242, P0, R32, UR4, 0x2 ;  /* 0x0000000420f27c11 */ /* 0x010fe2000f8010ff */
[----:B------:R-:W-:Y:S01]  /*14d0*/  IMAD.WIDE.U32 R34, R203, R4, R34 ;  /* 0x00000004cb227225 */ /* 0x000fe200078e0022 */
[----:B------:R-:W-:-:S02]  /*14e0*/  LEA.HI R9, R9, R28, RZ, 0x6 ;  /* 0x0000001c09097211 */ /* 0x000fc400078f30ff */
[----:B------:R-:W-:Y:S01]  /*14f0*/  LEA.HI.X R243, R32, UR5, R33, 0x2, P0 ;  /* 0x0000000520f37c11 */ /* 0x000fe200080f1421 */
[----:B------:R-:W-:Y:S01]  /*1500*/  IMAD.WIDE.U32 R24, R203, R6, R24 ;  /* 0x00000006cb187225 */ /* 0x000fe200078e0018 */
[----:B------:R-:W-:-:S03]  /*1510*/  SHF.R.S32.HI R9, RZ, 0x6, R9 ;  /* 0x00000006ff097819 */ /* 0x000fc60000011409 */
[C---:B------:R-:W-:Y:S01]  /*1520*/  IMAD R8, R203.reuse, R7, R25 ;  /* 0x00000007cb087224 */ /* 0x040fe200078e0219 */
[C---:B------:R-:W-:Y:S01]  /*1530*/  LEA R246, P1, R24.reuse, UR10, 0x1 ;  /* 0x0000000a18f67c11 */ /* 0x040fe2000f8208ff */
[----:B------:R-:W-:Y:S01]  /*1540*/  IMAD R21, R203, R5, R35 ;  /* 0x00000005cb157224 */ /* 0x000fe200078e0223 */
[----:B------:R-:W-:Y:S01]  /*1550*/  VIMNMX R222, PT, PT, RZ, R9, !PT ;  /* 0x00000009ffde7248 */ /* 0x000fe20007fe0100 */
[----:B-1----:R-:W-:Y:S01]  /*1560*/  IMAD.WIDE R248, R19, 0x4, R248 ;  /* 0x0000000413f87825 */ /* 0x002fe200078e02f8 */
[----:B------:R-:W-:Y:S02]  /*1570*/  LEA.HI.X R247, R24, UR11, R8, 0x1, P1 ;  /* 0x0000000b18f77c11 */ /* 0x000fe400088f0c08 */
[----:B------:R-:W-:Y:S01]  /*1580*/  ISETP.GT.AND P1, PT, R237, R222, PT ;  /* 0x000000deed00720c */ /* 0x000fe20003f24270 */
[----:B------:R-:W-:Y:S01]  /*1590*/  IMAD.SHL.U32 R19, R6, 0x20, RZ ;  /* 0x0000002006137824 */ /* 0x000fe200078e00ff */
[----:B---3--:R-:W-:Y:S01]  /*15a0*/  LEA R244, P0, R34, UR6, 0x1 ;  /* 0x0000000622f47c11 */ /* 0x008fe2000f8008ff */
[----:B--2---:R-:W-:Y:S01]  /*15b0*/  IMAD.WIDE R224, R27, 0x4, R30 ;  /* 0x000000041be07825 */ /* 0x004fe200078e021e */
[----:B------:R-:W-:-:S02]  /*15c0*/  SHF.L.U64.HI R9, R6, 0x5, R7 ;  /* 0x0000000506097819 */ /* 0x000fc40000010207 */
[----:B------:R-:W-:Y:S01]  /*15d0*/  LEA.HI.X R245, R34, UR7, R21, 0x1, P0 ;  /* 0x0000000722f57c11 */ /* 0x000fe200080f0c15 */
[----:B------:R-:W-:Y:S01]  /*15e0*/  IMAD.MOV.U32 R226, RZ, RZ, R224 ;  /* 0x000000ffffe27224 */ /* 0x000fe200078e00e0 */
[C---:B------:R-:W-:Y:S02]  /*15f0*/  IADD3 R8, P0, PT, R203.reuse, 0x20, RZ ;  /* 0x00000020cb087810 */ /* 0x040fe40007f1e0ff */
[----:B------:R-:W-:Y:S01]  /*1600*/  SHF.L.U32 R224, R4, 0x5, RZ ;  /* 0x0000000504e07819 */ /* 0x000fe200000006ff */
        /* <DEDUP_REMOVED lines=15> */
.L_x_1003:
[----:B------:R-:W1:Y:S01]  /*1700*/  LDCU.64 UR10, c[0x0][0x5c0] ;  /* 0x0000b800ff0a77ac */ /* 0x000e620008000a00 */
[----:B------:R-:W-:-:S05]  /*1710*/  IADD3 R0, PT, PT, R238, R241, RZ ;  /* 0x000000f1ee007210 */ /* 0x000fca0007ffe0ff */
[C---:B-1----:R-:W-:Y:S02]  /*1720*/  IMAD R2, R0.reuse, UR11, RZ ;  /* 0x0000000b00027c24 */ /* 0x042fe4000f8e02ff */
[----:B------:R-:W-:-:S05]  /*1730*/  IMAD.WIDE.U32 R6, R0, UR10, RZ ;  /* 0x0000000a00067c25 */ /* 0x000fca000f8e00ff */
[----:B------:R-:W-:Y:S02]  /*1740*/  IADD3 R0, PT, PT, R7, R2, RZ ;  /* 0x0000000207007210 */ /* 0x000fe40007ffe0ff */
[----:B------:R-:W-:Y:S02]  /*1750*/  MOV R2, R6 ;  /* 0x0000000600027202 */ /* 0x000fe40000000f00 */
.L_x_1004:
        /* <DEDUP_REMOVED lines=11> */
.L_x_1005:
[----:B------:R-:W1:Y:S01]  /*1810*/  LDCU.64 UR6, c[0x0][0x5c8] ;  /* 0x0000b900ff0677ac */ /* 0x000e620008000a00 */
[----:B------:R-:W-:-:S05]  /*1820*/  IADD3 R238, PT, PT, R238, R241, RZ ;  /* 0x000000f1eeee7210 */ /* 0x000fca0007ffe0ff */
[C---:B-1----:R-:W-:Y:S02]  /*1830*/  IMAD R11, R238.reuse, UR7, RZ ;  /* 0x00000007ee0b7c24 */ /* 0x042fe4000f8e02ff */
[----:B------:R-:W-:-:S05]  /*1840*/  IMAD.WIDE.U32 R6, R238, UR6, RZ ;  /* 0x00000006ee067c25 */ /* 0x000fca000f8e00ff */
[----:B------:R-:W-:-:S07]  /*1850*/  IADD3 R11, PT, PT, R7, R11, RZ ;  /* 0x0000000b070b7210 */ /* 0x000fce0007ffe0ff */
.L_x_1006:
        /* <DEDUP_REMOVED lines=27> */
.L_x_1008:
[----:B------:R-:W-:Y:S05]  /*1a10*/  BSYNC.RECONVERGENT B0 ;  /* 0x0000000000007941 */ /* 0x000fea0003800200 */
.L_x_1007:
        /* <DEDUP_REMOVED lines=17> */
.L_x_1010:
[----:B------:R-:W-:Y:S05]  /*1b30*/  BSYNC.RECONVERGENT B0 ;  /* 0x0000000000007941 */ /* 0x000fea0003800200 */
.L_x_1009:
        /* <DEDUP_REMOVED lines=11> */
[----:B------:R-:W-:Y:S01]  /*1bf0*/  IMAD.MOV.U32 R6, RZ, RZ, R12 ;  /* 0x000000ffff067224 */ /* 0x000fe200078e000c */
[----:B------:R-:W4:Y:S03]  /*1c00*/  LDCU.64 UR4, c[0x0][0x568] ;  /* 0x0000ad00ff0477ac */ /* 0x000f260008000a00 */
        /* <DEDUP_REMOVED lines=10> */
.L_x_1012:
[----:B------:R-:W-:Y:S05]  /*1cb0*/  BSYNC.RECONVERGENT B0 ;  /* 0x0000000000007941 */ /* 0x000fea0003800200 */
.L_x_1011:
        /* <DEDUP_REMOVED lines=18> */
.L_x_1002:
        /* <DEDUP_REMOVED lines=28> */
.L_x_1016:
[----:B------:R2:W-:Y:S01]  /*1fa0*/  STS.128 [R200+0x10000], RZ ;  /* 0x010000ffc8007388 */ /* 0x0005e20000000c00 */
[----:B------:R-:W-:Y:S05]  /*1fb0*/  BRA `(.L_x_1017) ;  /* 0x00000000000c7947 */ /* 0x000fea0003800000 */
.L_x_1015:
[----:B------:R1:W-:Y:S04]  /*1fc0*/  STS.128 [R200+0xc000], RZ ;  /* 0x00c000ffc8007388 */ /* 0x0003e80000000c00 */
[----:B------:R1:W-:Y:S04]  /*1fd0*/  STS.128 [R200+0xe000], RZ ;  /* 0x00e000ffc8007388 */ /* 0x0003e80000000c00 */
[----:B------:R1:W-:Y:S02]  /*1fe0*/  STS.128 [R200+0x10000], RZ ;  /* 0x010000ffc8007388 */ /* 0x0003e40000000c00 */
.L_x_1017:
[----:B------:R-:W-:Y:S05]  /*1ff0*/  BSYNC.RECONVERGENT B0 ;  /* 0x0000000000007941 */ /* 0x000fea0003800200 */
.L_x_1014:
        /* <DEDUP_REMOVED lines=28> */
.L_x_1020:
[----:B------:R1:W-:Y:S02]  /*21c0*/  STS.128 [R200+0x11000], RZ ;  /* 0x011000ffc8007388 */ /* 0x0003e40000000c00 */
.L_x_1019:
[----:B------:R-:W-:Y:S05]  /*21d0*/  BSYNC.RECONVERGENT B0 ;  /* 0x0000000000007941 */ /* 0x000fea0003800200 */
.L_x_1018:
        /* <DEDUP_REMOVED lines=23> */
.L_x_1023:
[----:B------:R1:W-:Y:S01]  /*2350*/  STS.128 [R235+0x4000], RZ ;  /* 0x004000ffeb007388 */ /* 0x0003e20000000c00 */
[----:B------:R-:W-:Y:S05]  /*2360*/  BRA `(.L_x_1024) ;  /* 0x00000000000c7947 */ /* 0x000fea0003800000 */
.L_x_1022:
[----:B------:R1:W-:Y:S04]  /*2370*/  STS.128 [R235], RZ ;  /* 0x000000ffeb007388 */ /* 0x0003e80000000c00 */
[----:B------:R1:W-:Y:S04]  /*2380*/  STS.128 [R235+0x2000], RZ ;  /* 0x002000ffeb007388 */ /* 0x0003e80000000c00 */
[----:B------:R1:W-:Y:S02]  /*2390*/  STS.128 [R235+0x4000], RZ ;  /* 0x004000ffeb007388 */ /* 0x0003e40000000c00 */
.L_x_1024:
[----:B------:R-:W-:Y:S05]  /*23a0*/  BSYNC.RECONVERGENT B0 ;  /* 0x0000000000007941 */ /* 0x000fea0003800200 */
.L_x_1021:
        /* <DEDUP_REMOVED lines=27> */
.L_x_1027:
[----:B------:R1:W-:Y:S02]  /*2560*/  STS.128 [R235+0x5000], RZ ;  /* 0x005000ffeb007388 */ /* 0x0003e40000000c00 */
.L_x_1026:
[----:B------:R-:W-:Y:S05]  /*2570*/  BSYNC.RECONVERGENT B0 ;  /* 0x0000000000007941 */ /* 0x000fea0003800200 */
.L_x_1025:
[CC--:B------:R-:W-:Y:S01]  /*2580*/  ISETP.GE.AND P1, PT, R198.reuse, R21.reuse, PT ;  /* 0x00000015c600720c */ /* 0x0c0fe20003f26270 */
[C---:B-1----:R-:W-:Y:S01]  /*2590*/  IMAD.WIDE.U32 R24, R198.reuse, 0x4, R248 ;  /* 0x00000004c6187825 */ /* 0x042fe200078e00f8 */
[----:B------:R-:W-:Y:S01]  /*25a0*/  MOV R234, 0x7f800000 ;  /* 0x7f80000000ea7802 */ /* 0x000fe20000000f00 */
[----:B------:R-:W1:Y:S01]  /*25b0*/  LDCU.64 UR4, c[0x0][0x3d0] ;  /* 0x00007a00ff0477ac */ /* 0x000e620008000a00 */
[----:B------:R-:W-:Y:S02]  /*25c0*/  IADD3 R6, PT, PT, R198, 0x8, RZ ;  /* 0x00000008c6067810 */ /* 0x000fe40007ffe0ff */
        /* <DEDUP_REMOVED lines=10> */
[----:B------:R-:W-:Y:S03]  /*2670*/  BSSY.RECONVERGENT B0, `(.L_x_1028) ;  /* 0x0000027000007945 */ /* 0x000fe60003800200 */
[----:B------:R-:W-:Y:S01]  /*2680*/  IADD3.X R21, PT, PT, R14, R21, R9, P0, !PT ;  /* 0x000000150e157210 */ /* 0x000fe200007fe409 */
[----:B-1----:R-:W-:-:S04]  /*2690*/  IMAD R9, R2, UR4, RZ ;  /* 0x0000000402097c24 */ /* 0x002fc8000f8e02ff */
[C---:B------:R-:W-:Y:S02]  /*26a0*/  IMAD R9, R10.reuse, UR5, R9 ;  /* 0x000000050a097c24 */ /* 0x040fe4000f8e0209 */
        /* <DEDUP_REMOVED lines=30> */
.L_x_1030:
[----:B------:R2:W-:Y:S01]  /*2890*/  STS.128 [R200+0x16000], RZ ;  /* 0x016000ffc8007388 */ /* 0x0005e20000000c00 */
[----:B------:R-:W-:Y:S05]  /*28a0*/  BRA `(.L_x_1031) ;  /* 0x00000000000c7947 */ /* 0x000fea0003800000 */
.L_x_1029:
[----:B------:R1:W-:Y:S04]  /*28b0*/  STS.128 [R200+0x12000], RZ ;  /* 0x012000ffc8007388 */ /* 0x0003e80000000c00 */
[----:B------:R1:W-:Y:S04]  /*28c0*/  STS.128 [R200+0x14000], RZ ;  /* 0x014000ffc8007388 */ /* 0x0003e80000000c00 */
[----:B------:R1:W-:Y:S02]  /*28d0*/  STS.128 [R200+0x16000], RZ ;  /* 0x016000ffc8007388 */ /* 0x0003e40000000c00 */
.L_x_1031:
[----:B------:R-:W-:Y:S05]  /*28e0*/  BSYNC.RECONVERGENT B0 ;  /* 0x0000000000007941 */ /* 0x000fea0003800200 */
.L_x_1028:
        /* <DEDUP_REMOVED lines=34> */
.L_x_1034:
[----:B------:R2:W-:Y:S02]  /*2b10*/  STS.128 [R200+0x17000], RZ ;  /* 0x017000ffc8007388 */ /* 0x0005e40000000c00 */
.L_x_1033:
[----:B------:R-:W-:Y:S05]  /*2b20*/  BSYNC.RECONVERGENT B0 ;  /* 0x0000000000007941 */ /* 0x000fea0003800200 */
.L_x_1032:
[----:B------:R-:W3:Y:S01]  /*2b30*/  LDCU.64 UR4, c[0x0][0x3d8] ;  /* 0x00007b00ff0477ac */ /* 0x000ee20008000a00 */
[----:B------:R-:W-:Y:S01]  /*2b40*/  IMAD.WIDE.U32 R20, R212, UR12, R22 ;  /* 0x0000000cd4147c25 */ /* 0x000fe2000f8e0016 */
[----:B------:R-:W-:Y:S03]  /*2b50*/  BSSY.RECONVERGENT B0, `(.L_x_1035) ;  /* 0x000002a000007945 */ /* 0x000fe60003800200 */
[----:B------:R-:W-:Y:S01]  /*2b60*/  IMAD R9, R12, UR12, RZ ;  /* 0x0000000c0c097c24 */ /* 0x000fe2000f8e02ff */
[----:B------:R-:W-:-:S03]  /*2b70*/  IADD3 R18, P0, PT, R18, R20, RZ ;  /* 0x0000001412127210 */ /* 0x000fc60007f1e0ff */
[----:B------:R-:W-:-:S05]  /*2b80*/  IMAD R4, R212, UR13, R9 ;  /* 0x0000000dd4047c24 */ /* 0x000fca000f8e0209 */
[----:B------:R-:W-:Y:S01]  /*2b90*/  IADD3.X R19, PT, PT, R15, R21, R4, P0, !PT ;  /* 0x000000150f137210 */ /* 0x000fe200007fe404 */
[----:B---3--:R-:W-:Y:S02]  /*2ba0*/  IMAD R9, R2, UR4, RZ ;  /* 0x0000000402097c24 */ /* 0x008fe4000f8e02ff */
[----:B------:R-:W-:-:S04]  /*2bb0*/  IMAD.WIDE.U32 R18, R10, UR4, R18 ;  /* 0x000000040a127c25 */ /* 0x000fc8000f8e0012 */
[----:B------:R-:W-:-:S05]  /*2bc0*/  IMAD R9, R10, UR5, R9 ;  /* 0x000000050a097c24 */ /* 0x000fca000f8e0209 */
[----:B------:R-:W-:Y:S01]  /*2bd0*/  IADD3 R9, PT, PT, R19, R9, RZ ;  /* 0x0000000913097210 */ /* 0x000fe20007ffe0ff */
[----:B------:R-:W-:Y:S06]  /*2be0*/  @P4 BRA `(.L_x_1036) ;  /* 0x0000000000744947 */ /* 0x000fec0003800000 */
[----:B------:R-:W3:Y:S01]  /*2bf0*/  LDCU UR6, c[0x0][0x440] ;  /* 0x00008800ff0677ac */ /* 0x000ee20008000800 */
[----:B------:R-:W-:Y:S02]  /*2c00*/  IMAD.MOV.U32 R14, RZ, RZ, R18 ;  /* 0x000000ffff0e7224 */ /* 0x000fe400078e0012 */
[----:B------:R-:W-:Y:S01]  /*2c10*/  IMAD.MOV.U32 R15, RZ, RZ, R9 ;  /* 0x000000ffff0f7224 */ /* 0x000fe200078e0009 */
[----:B------:R-:W1:Y:S01]  /*2c20*/  LDCU.64 UR4, c[0x0][0x390] ;  /* 0x00007200ff0477ac */ /* 0x000e620008000a00 */
[----:B------:R-:W-:-:S04]  /*2c30*/  IMAD.WIDE.U32 R20, R203, UR12, R14 ;  /* 0x0000000ccb147c25 */ /* 0x000fc8000f8e000e */
[----:B------:R-:W-:Y:S01]  /*2c40*/  IMAD R2, R203, UR13, R21 ;  /* 0x0000000dcb027c24 */ /* 0x000fe2000f8e0215 */
        /* <DEDUP_REMOVED lines=21> */
.L_x_1037:
[----:B------:R3:W-:Y:S01]  /*2da0*/  STS.128 [R200+0x1c000], RZ ;  /* 0x01c000ffc8007388 */ /* 0x0007e20000000c00 */
[----:B------:R-:W-:Y:S05]  /*2db0*/  BRA `(.L_x_1038) ;  /* 0x00000000000c7947 */ /* 0x000fea0003800000 */
.L_x_1036:
[----:B------:R3:W-:Y:S04]  /*2dc0*/  STS.128 [R200+0x18000], RZ ;  /* 0x018000ffc8007388 */ /* 0x0007e80000000c00 */
[----:B------:R3:W-:Y:S04]  /*2dd0*/  STS.128 [R200+0x1a000], RZ ;  /* 0x01a000ffc8007388 */ /* 0x0007e80000000c00 */
[----:B------:R3:W-:Y:S02]  /*2de0*/  STS.128 [R200+0x1c000], RZ ;  /* 0x01c000ffc8007388 */ /* 0x0007e40000000c00 */
.L_x_1038:
[----:B------:R-:W-:Y:S05]  /*2df0*/  BSYNC.RECONVERGENT B0 ;  /* 0x0000000000007941 */ /* 0x000fea0003800200 */
.L_x_1035:
[----:B------:R1:W-:Y:S01]  /*2e00*/  @P3 STS.128 [R200+0x19000], RZ ;  /* 0x019000ffc8003388 */ /* 0x0003e20000000c00 */
[----:B------:R-:W-:Y:S03]  /*2e10*/  BSSY.RECONVERGENT B0, `(.L_x_1039) ;  /* 0x0000022000007945 */ /* 0x000fe60003800200 */
[----:B------:R1:W-:Y:S04]  /*2e20*/  @P3 STS.128 [R200+0x1b000], RZ ;  /* 0x01b000ffc8003388 */ /* 0x0003e80000000c00 */
[----:B------:R1:W-:Y:S01]  /*2e30*/  @P3 STS.128 [R200+0x1d000], RZ ;  /* 0x01d000ffc8003388 */ /* 0x0003e20000000c00 */
[----:B------:R-:W-:Y:S05]  /*2e40*/  @P3 BRA `(.L_x_1040) ;  /* 0x0000000000783947 */ /* 0x000fea0003800000 */
[----:B------:R-:W2:Y:S01]  /*2e50*/  LDCU UR6, c[0x0][0x440] ;  /* 0x00008800ff0677ac */ /* 0x000ea20008000800 */
[----:B-1-3--:R-:W-:Y:S01]  /*2e60*/  MOV R15, R9 ;  /* 0x00000009000f7202 */ /* 0x00afe20000000f00 */
        /* <DEDUP_REMOVED lines=27> */
.L_x_1041:
[----:B------:R2:W-:Y:S02]  /*3020*/  STS.128 [R200+0x1d000], RZ ;  /* 0x01d000ffc8007388 */ /* 0x0005e40000000c00 */
.L_x_1040:
[----:B------:R-:W-:Y:S05]  /*3030*/  BSYNC.RECONVERGENT B0 ;  /* 0x0000000000007941 */ /* 0x000fea0003800200 */
.L_x_1039:
[----:B------:R-:W3:Y:S01]  /*3040*/  LDCU.64 UR4, c[0x0][0x538] ;  /* 0x0000a700ff0477ac */ /* 0x000ee20008000a00 */
[----:B------:R-:W4:Y:S01]  /*3050*/  S2R R209, SR_TID.X ;  /* 0x0000000000d17919 */ /* 0x000f220000002100 */
[----:B------:R-:W-:Y:S01]  /*3060*/  IMAD.SHL.U32 R2, R17, 0x2, RZ ;  /* 0x0000000211027824 */ /* 0x000fe200078e00ff */
[----:B------:R-:W4:Y:S01]  /*3070*/  LDC R206, c[0x0][0x44c] ;  /* 0x00011300ffce7b82 */ /* 0x000f220000000800 */
[----:B------:R-:W-:Y:S01]  /*3080*/  IMAD.MOV.U32 R213, RZ, RZ, RZ ;  /* 0x000000ffffd57224 */ /* 0x000fe200078e00ff */
[----:B------:R-:W0:Y:S01]  /*3090*/  LDGDEPBAR ;  /* 0x00000000000079af */ /* 0x000e220000000000 */
[----:B------:R-:W-:Y:S01]  /*30a0*/  IADD3 R232, PT, PT, R236, R198, R239 ;  /* 0x000000c6ece87210 */ /* 0x000fe20007ffe0ef */
[----:B------:R-:W1:Y:S01]  /*30b0*/  LDCU UR6, c[0x0][0x3e0] ;  /* 0x00007c00ff0677ac */ /* 0x000e620008000800 */
        /* <DEDUP_REMOVED lines=12> */
[----:B------:R-:W-:Y:S02]  /*3180*/  @P0 LEA.HI.X R11, R8, UR5, R5, 0x2, P1 ;  /* 0x00000005080b0c11 */ /* 0x000fe400088f1405 */
[----:B------:R-:W-:Y:S01]  /*3190*/  LOP3.LUT R2, R2, 0x6, RZ, 0xc0, !PT ;  /* 0x0000000602027812 */ /* 0x000fe200078ec0ff */
[----:B------:R-:W-:Y:S01]  /*31a0*/  IMAD.MOV.U32 R194, RZ, RZ, 0x40 ;  /* 0x00000040ffc27424 */ /* 0x000fe200078e00ff */
[----:B------:R-:W-:Y:S01]  /*31b0*/  SHF.R.U32.HI R9, RZ, 0x2, R17 ;  /* 0x00000002ff097819 */ /* 0x000fe20000011611 */
[----:B------:R-:W3:Y:S01]  /*31c0*/  @P0 LDG.E R5, desc[UR18][R10.64] ;  /* 0x000000120a050981 */ /* 0x000ee2000c1e1900 */
[----:B------:R-:W-:Y:S01]  /*31d0*/  R2P PR, R17, 0x6 ;  /* 0x0000000611007804 */ /* 0x000fe20000000000 */
[----:B------:R-:W-:Y:S01]  /*31e0*/  IMAD.MOV.U32 R192, RZ, RZ, 0x20 ;  /* 0x00000020ffc07424 */ /* 0x000fe200078e00ff */
[----:B------:R-:W-:Y:S01]  /*31f0*/  LOP3.LUT R9, R2, 0xe0, R9, 0xf8, !PT ;  /* 0x000000e002097812 */ /* 0x000fe200078ef809 */
[----:B------:R-:W-:Y:S01]  /*3200*/  IMAD.MOV.U32 R230, RZ, RZ, 0x10 ;  /* 0x00000010ffe67424 */ /* 0x000fe200078e00ff */
[----:B------:R-:W-:Y:S01]  /*3210*/  IADD3 R221, PT, PT, R0, 0x40, -R239 ;  /* 0x0000004000dd7810 */ /* 0x000fe20007ffe8ef */
[----:B------:R-:W-:Y:S01]  /*3220*/  IMAD.IADD R232, R232, 0x1, -R13 ;  /* 0x00000001e8e87824 */ /* 0x000fe200078e0a0d */
[----:B------:R-:W-:Y:S01]  /*3230*/  SEL R194, R194, 0xffffffc0, !P2 ;  /* 0xffffffc0c2c27807 */ /* 0x000fe20005000000 */
[----:B------:R-:W-:Y:S01]  /*3240*/  IMAD.IADD R2, R212, 0x1, R9 ;  /* 0x00000001d4027824 */ /* 0x000fe200078e0209 */
[----:B------:R-:W-:Y:S01]  /*3250*/  SEL R192, R192, 0xffffffe0, !P1 ;  /* 0xffffffe0c0c07807 */ /* 0x000fe20004800000 */
[----:B------:R-:W-:Y:S01]  /*3260*/  IMAD.SHL.U32 R228, R228, 0x8, RZ ;  /* 0x00000008e4e47824 */ /* 0x000fe200078e00ff */
[----:B------:R-:W-:Y:S01]  /*3270*/  CS2R R142, SRZ ;  /* 0x00000000008e7805 */ /* 0x000fe2000001ff00 */
[----:B-1----:R-:W3:Y:S01]  /*3280*/  @P0 MUFU.RCP R4, R4 ;  /* 0x0000000400040308 */ /* 0x002ee20000001000 */
        /* <DEDUP_REMOVED lines=9> */
[----:B------:R-:W-:Y:S01]  /*3320*/  I2FP.F32.S32 R6, R6 ;  /* 0x0000000600067245 */ /* 0x000fe20000201400 */
[----:B------:R-:W-:Y:S01]  /*3330*/  IMAD.IADD R189, R185, 0x1, R194 ;  /* 0x00000001b9bd7824 */ /* 0x000fe200078e02c2 */
[----:B------:R-:W-:Y:S01]  /*3340*/  I2FP.F32.S32 R216, R216 ;  /* 0x000000d800d87245 */ /* 0x000fe20000201400 */
[----:B------:R-:W-:Y:S01]  /*3350*/  VIADD R212, R212, 0x40 ;  /* 0x00000040d4d47836 */ /* 0x000fe20000000000 */
[----:B------:R-:W-:Y:S01]  /*3360*/  I2FP.F32.S32 R214, R214 ;  /* 0x000000d600d67245 */ /* 0x000fe20000201400 */
[----:B------:R-:W-:Y:S01]  /*3370*/  IMAD.IADD R0, R186, 0x1, R7 ;  /* 0x00000001ba007824 */ /* 0x000fe200078e0207 */
[----:B------:R-:W-:Y:S01]  /*3380*/  CS2R R146, SRZ ;  /* 0x0000000000927805 */ /* 0x000fe2000001ff00 */
[----:B------:R-:W-:Y:S01]  /*3390*/  IMAD.MOV.U32 R231, RZ, RZ, R235 ;  /* 0x000000ffffe77224 */ /* 0x000fe200078e00eb */
[----:B------:R-:W-:Y:S01]  /*33a0*/  CS2R R144, SRZ ;  /* 0x0000000000907805 */ /* 0x000fe2000001ff00 */
[----:B------:R-:W-:Y:S01]  /*33b0*/  VIADD R211, R3, 0x1e040 ;  /* 0x0001e04003d37836 */ /* 0x000fe20000000000 */
[----:B------:R-:W-:Y:S01]  /*33c0*/  CS2R R138, SRZ ;  /* 0x00000000008a7805 */ /* 0x000fe2000001ff00 */
[----:B------:R-:W-:Y:S01]  /*33d0*/  VIADD R210, R184, 0x40 ;  /* 0x00000040b8d27836 */ /* 0x000fe20000000000 */
[----:B------:R-:W-:Y:S01]  /*33e0*/  CS2R R136, SRZ ;  /* 0x0000000000887805 */ /* 0x000fe2000001ff00 */
[----:B------:R-:W-:Y:S01]  /*33f0*/  IMAD.MOV.U32 R208, RZ, RZ, 0x20 ;  /* 0x00000020ffd07424 */ /* 0x000fe200078e00ff */
[----:B------:R-:W-:Y:S01]  /*3400*/  CS2R R134, SRZ ;  /* 0x0000000000867805 */ /* 0x000fe2000001ff00 */
[----:B------:R-:W-:Y:S01]  /*3410*/  IMAD.MOV.U32 R207, RZ, RZ, 0x40 ;  /* 0x00000040ffcf7424 */ /* 0x000fe200078e00ff */
        /* <DEDUP_REMOVED lines=41> */
[----:B----4-:R-:W-:Y:S01]  /*36b0*/  LOP3.LUT P5, RZ, R209, 0x2, RZ, 0xc0, !PT ;  /* 0x00000002d1ff7812 */ /* 0x010fe200078ac0ff */
[----:B------:R-:W-:Y:S01]  /*36c0*/  IMAD.IADD R190, R185, 0x1, R192 ;  /* 0x00000001b9be7824 */ /* 0x000fe200078e02c0 */
[----:B------:R-:W1:Y:S01]  /*36d0*/  LDCU UR5, c[0x0][0x440] ;  /* 0x00008800ff0577ac */ /* 0x000e620008000800 */
[----:B------:R-:W-:Y:S01]  /*36e0*/  IMAD.IADD R188, R192, 0x1, R189 ;  /* 0x00000001c0bc7824 */ /* 0x000fe200078e02bd */
[----:B--2---:R-:W-:Y:S01]  /*36f0*/  USHF.L.U32 UR4, UR4, 0x6, URZ ;  /* 0x0000000604047899 */ /* 0x004fe200080006ff */
[----:B---3--:R-:W-:Y:S01]  /*3700*/  @P0 FMUL.FTZ R213, R5, R4 ;  /* 0x0000000405d50220 */ /* 0x008fe20000410000 */
[C---:B------:R-:W-:Y:S01]  /*3710*/  VIADD R4, R2.reuse, 0x11 ;  /* 0x0000001102047836 */ /* 0x040fe20000000000 */
[----:B------:R-:W-:Y:S01]  /*3720*/  LOP3.LUT P0, RZ, R209, 0x4, RZ, 0xc0, !PT ;  /* 0x00000004d1ff7812 */ /* 0x000fe2000780c0ff */
[----:B------:R-:W-:-:S02]  /*3730*/  VIADD R2, R2, 0x19 ;  /* 0x0000001902027836 */ /* 0x000fc40000000000 */
[-C--:B------:R-:W-:Y:S01]  /*3740*/  FMUL.FTZ R219, R8, R213.reuse ;  /* 0x000000d508db7220 */ /* 0x080fe20000410000 */
[-C--:B------:R-:W-:Y:S01]  /*3750*/  FMUL.FTZ R218, R218, R213.reuse ;  /* 0x000000d5dada7220 */ /* 0x080fe20000410000 */
[----:B------:R-:W-:Y:S01]  /*3760*/  I2FP.F32.S32 R4, R4 ;  /* 0x0000000400047245 */ /* 0x000fe20000201400 */
[-C--:B------:R-:W-:Y:S01]  /*3770*/  FMUL.FTZ R217, R6, R213.reuse ;  /* 0x000000d506d97220 */ /* 0x080fe20000410000 */
[----:B------:R-:W-:Y:S01]  /*3780*/  I2FP.F32.S32 R2, R2 ;  /* 0x0000000200027245 */ /* 0x000fe20000201400 */
[-C--:B------:R-:W-:Y:S01]  /*3790*/  FMUL.FTZ R216, R216, R213.reuse ;  /* 0x000000d5d8d87220 */ /* 0x080fe20000410000 */
[----:B------:R-:W-:Y:S01]  /*37a0*/  SEL R230, R230, 0xfffffff0, !P0 ;  /* 0xfffffff0e6e67807 */ /* 0x000fe20004000000 */
[-C--:B------:R-:W-:Y:S01]  /*37b0*/  FMUL.FTZ R215, R4, R213.reuse ;  /* 0x000000d504d77220 */ /* 0x080fe20000410000 */
[-C--:B------:R-:W-:Y:S01]  /*37c0*/  FMUL.FTZ R214, R214, R213.reuse ;  /* 0x000000d5d6d67220 */ /* 0x080fe20000410000 */
[-C--:B------:R-:W-:Y:S01]  /*37d0*/  FMUL.FTZ R220, R220, R213.reuse ;  /* 0x000000d5dcdc7220 */ /* 0x080fe20000410000 */
[----:B------:R-:W-:Y:S01]  /*37e0*/  FMUL.FTZ R213, R2, R213 ;  /* 0x000000d502d57220 */ /* 0x000fe20000410000 */
[----:B------:R-:W-:-:S02]  /*37f0*/  IMAD.IADD R2, R187, 0x1, R7 ;  /* 0x00000001bb027824 */ /* 0x000fc400078e0207 */
[----:B-1----:R-:W-:-:S07]  /*3800*/  IMAD.IADD R229, R199, 0x1, R230 ;  /* 0x00000001c7e57824 */ /* 0x002fce00078e02e6 */
.L_x_1044:
[----:B------:R-:W0:Y:S01]  /*3810*/  LDGDEPBAR ;  /* 0x00000000000079af */ /* 0x000e220000000000 */
[----:B------:R-:W-:Y:S01]  /*3820*/  IADD3 R148, PT, PT, R2, R192, RZ ;  /* 0x000000c002947210 */ /* 0x000fe20007ffe0ff */
[----:B-----5:R-:W-:Y:S01]  /*3830*/  FMUL.FTZ R166, R234, 1.4426950216293334961 ;  /* 0x3fb8aa3beaa67820 */ /* 0x020fe20000410000 */
[----:B------:R-:W-:Y:S02]  /*3840*/  IADD3 R149, PT, PT, R2, R194, RZ ;  /* 0x000000c202957210 */ /* 0x000fe40007ffe0ff */
[----:B------:R-:W-:Y:S02]  /*3850*/  MOV R227, R225 ;  /* 0x000000e100e37202 */ /* 0x000fe40000000f00 */
[----:B------:R-:W-:Y:S02]  /*3860*/  IADD3 R192, PT, PT, R192, R149, RZ ;  /* 0x00000095c0c07210 */ /* 0x000fe40007ffe0ff */
[----:B------:R-:W-:Y:S02]  /*3870*/  FSETP.NEU.FTZ.AND P1, PT, R234, -INF , PT ;  /* 0xff800000ea00780b */ /* 0x000fe40003f3d000 */
[----:B------:R-:W-:Y:S02]  /*3880*/  IADD3 R236, PT, PT, R236, -0x40, RZ ;  /* 0xffffffc0ecec7810 */ /* 0x000fe40007ffe0ff */
[----:B------:R-:W-:Y:S02]  /*3890*/  FSEL R166, R166, RZ, P1 ;  /* 0x000000ffa6a67208 */ /* 0x000fe40000800000 */
[----:B------:R-:W-:Y:S02]  /*38a0*/  FSETP.NEU.FTZ.AND P1, PT, R233, -INF , PT ;  /* 0xff800000e900780b */ /* 0x000fe40003f3d000 */
[----:B------:R-:W-:Y:S02]  /*38b0*/  ISETP.GE.AND P3, PT, R236, R221, PT ;  /* 0x000000ddec00720c */ /* 0x000fe40003f66270 */
[----:B------:R-:W-:Y:S02]  /*38c0*/  IADD3 R237, PT, PT, R237, -0x1, RZ ;  /* 0xffffffffeded7810 */ /* 0x000fe40007ffe0ff */
[----:B------:R-:W-:Y:S02]  /*38d0*/  ISETP.LT.AND P3, PT, R212, R239, P3 ;  /* 0x000000efd400720c */ /* 0x000fe40001f61270 */
[----:B------:R-:W-:Y:S01]  /*38e0*/  ISETP.GT.AND P6, PT, R237, R222, PT ;  /* 0x000000deed00720c */ /* 0x000fe20003fc4270 */
[----:B------:R-:W-:Y:S04]  /*38f0*/  DEPBAR.LE SB0, 0x0 ;  /* 0x000080000000791a */ /* 0x000fe80000000000 */
[----:B------:R-:W-:Y:S06]  /*3900*/  BAR.SYNC.DEFER_BLOCKING 0x0 ;  /* 0x0000000000007b1d */ /* 0x000fec0000010000 */
[C-C-:B------:R-:W-:Y:S02]  /*3910*/  @!P3 VIADDMNMX R168, R232.reuse, 0xffffffc9, R239.reuse, PT ;  /* 0xffffffc9e8a8b846 */ /* 0x140fe400038001ef */
[----:B------:R-:W-:Y:S02]  /*3920*/  @!P3 VIADDMNMX R170, R232, 0xffffffc1, R239, PT ;  /* 0xffffffc1e8aab846 */ /* 0x000fe400038001ef */
[----:B------:R-:W-:Y:S02]  /*3930*/  @!P3 SHF.R.U32.HI R169, RZ, 0x2, R209 ;  /* 0x00000002ffa9b819 */ /* 0x000fe400000116d1 */
[----:B------:R-:W-:Y:S04]  /*3940*/  @!P3 SHF.L.U32 R150, R209, 0x1, RZ ;  /* 0x00000001d196b819 */ /* 0x000fe800000006ff */
[----:B------:R-:W-:Y:S04]  /*3950*/  @!P3 LOP3.LUT R150, R150, 0x6, RZ, 0xc0, !PT ;  /* 0x000000069696b812 */ /* 0x000fe800078ec0ff */
[----:B------:R-:W-:Y:S01]  /*3960*/  @!P3 LOP3.LUT R169, R150, 0xe0, R169, 0xf8, !PT ;  /* 0x000000e096a9b812 */ /* 0x000fe200078ef8a9 */
[----:B------:R-:W-:Y:S01]  /*3970*/  FMUL.FTZ R150, R233, 1.4426950216293334961 ;  /* 0x3fb8aa3be9967820 */ /* 0x000fe20000410000 */
[----:B------:R-:W-:Y:S02]  /*3980*/  LDSM.16.M88.4 R68, [R2] ;  /* 0x000000000244783b */ /* 0x000fe40000000200 */
[----:B------:R-:W-:Y:S02]  /*3990*/  @!P3 LEA R169, R204, R169, 0x6 ;  /* 0x000000a9cca9b211 */ /* 0x000fe400078e30ff */
[----:B------:R-:W-:Y:S02]  /*39a0*/  FSEL R150, R150, RZ, P1 ;  /* 0x000000ff96967208 */ /* 0x000fe40000800000 */
[C---:B------:R-:W-:Y:S01]  /*39b0*/  @!P3 ISETP.GE.AND P2, PT, R169.reuse, R170, PT ;  /* 0x000000aaa900b20c */ /* 0x040fe20003f46270 */
[----:B------:R-:W1:Y:S01]  /*39c0*/  LDSM.16.M88.4 R72, [R185] ;  /* 0x00000000b948783b */ /* 0x000e620000000200 */
[----:B------:R-:W-:Y:S04]  /*39d0*/  @!P3 IADD3 R165, PT, PT, R169, 0x1, RZ ;  /* 0x00000001a9a5b810 */ /* 0x000fe80007ffe0ff */
[----:B------:R-:W-:Y:S01]  /*39e0*/  @!P3 ISETP.GE.AND P1, PT, R165, R168, PT ;  /* 0x000000a8a500b20c */ /* 0x000fe20003f26270 */
        /* <DEDUP_REMOVED lines=68> */
[----:B------:R4:W1:Y:S01]  /*3e30*/  LDSM.16.M88.4 R92, [R192+0x4000] ;  /* 0x00400000c05c783b */ /* 0x0008620000000200 */
[C---:B---3--:R-:W-:Y:S08]  /*3e40*/  HMMA.16816.F32 R4, R76.reuse, R80, R4 ;  /* 0x000000504c04723c */ /* 0x048ff00000001804 */
[C---:B------:R-:W-:Y:S08]  /*3e50*/  HMMA.16816.F32 R8, R76.reuse, R82, R8 ;  /* 0x000000524c08723c */ /* 0x040ff00000001808 */
[C---:B--2---:R-:W-:Y:S03]  /*3e60*/  HMMA.16816.F32 R12, R76.reuse, R72, R12 ;  /* 0x000000484c0c723c */ /* 0x044fe6000000180c */
[----:B----4-:R-:W-:Y:S05]  /*3e70*/  SEL R192, R208, 0xffffffe0, !P5 ;  /* 0xffffffe0d0c07807 */ /* 0x010fea0006800000 */
[----:B------:R-:W-:Y:S03]  /*3e80*/  HMMA.16816.F32 R16, R76, R74, R16 ;  /* 0x0000004a4c10723c */ /* 0x000fe60000001810 */
[----:B------:R-:W-:Y:S05]  /*3e90*/  IADD3 R190, PT, PT, R185, R192, RZ ;  /* 0x000000c0b9be7210 */ /* 0x000fea0007ffe0ff */
[C---:B------:R-:W-:Y:S08]  /*3ea0*/  HMMA.16816.F32 R4, R84.reuse, R88, R4 ;  /* 0x000000585404723c */ /* 0x040ff00000001804 */
[C---:B------:R-:W-:Y:S08]  /*3eb0*/  HMMA.16816.F32 R8, R84.reuse, R90, R8 ;  /* 0x0000005a5408723c */ /* 0x040ff00000001808 */
[C---:B-1----:R-:W-:Y:S08]  /*3ec0*/  HMMA.16816.F32 R12, R84.reuse, R68, R12 ;  /* 0x00000044540c723c */ /* 0x042ff0000000180c */
        /* <DEDUP_REMOVED lines=17> */
[----:B--2---:R-:W-:Y:S01]  /*3fe0*/  FADD.FTZ R173, R220, R151 ;  /* 0x00000097dcad7221 */ /* 0x004fe20000010000 */
[----:B------:R-:W-:Y:S04]  /*3ff0*/  FFMA.FTZ R151, -R151, R151, 1 ;  /* 0x3f80000097977423 */ /* 0x000fe80000010197 */
[----:B------:R-:W-:Y:S04]  /*4000*/  @!P3 FSEL R173, R173, -INF , !P2 ;  /* 0xff800000adadb808 */ /* 0x000fe80005000000 */
[----:B------:R-:W2:Y:S01]  /*4010*/  MUFU.TANH R154, R154 ;  /* 0x0000009a009a7308 */ /* 0x000ea20000002400 */
[----:B-1----:R-:W-:Y:S01]  /*4020*/  FADD.FTZ R171, R219, R152 ;  /* 0x00000098dbab7221 */ /* 0x002fe20000010000 */
[----:B------:R-:W-:Y:S01]  /*4030*/  @!P3 ISETP.GE.AND P2, PT, R165, R170, PT ;  /* 0x000000aaa500b20c */ /* 0x000fe20003f46270 */
[----:B------:R-:W-:Y:S01]  /*4040*/  FMUL.FTZ R159, R12, UR10 ;  /* 0x0000000a0c9f7c20 */ /* 0x000fe20008410000 */
[--C-:B------:R-:W-:Y:S01]  /*4050*/  FFMA.FTZ R250, R173, UR7, -R166.reuse ;  /* 0x00000007adfa7c23 */ /* 0x100fe200080108a6 */
[----:B------:R-:W-:Y:S01]  /*4060*/  @!P3 IADD3 R165, PT, PT, R169, 0x8, RZ ;  /* 0x00000008a9a5b810 */ /* 0x000fe20007ffe0ff */
[----:B------:R-:W-:Y:S01]  /*4070*/  FMUL.FTZ R160, R13, UR10 ;  /* 0x0000000a0da07c20 */ /* 0x000fe20008410000 */
[----:B------:R-:W-:Y:S03]  /*4080*/  @!P3 FSEL R171, R171, -INF , !P2 ;  /* 0xff800000ababb808 */ /* 0x000fe60005000000 */
[----:B------:R-:W1:Y:S01]  /*4090*/  MUFU.TANH R155, R155 ;  /* 0x0000009b009b7308 */ /* 0x000e620000002400 */
[----:B---3--:R-:W-:Y:S01]  /*40a0*/  FADD.FTZ R173, R220, R153 ;  /* 0x00000099dcad7221 */ /* 0x008fe20000010000 */
[----:B------:R-:W-:Y:S01]  /*40b0*/  @!P3 ISETP.GE.AND P2, PT, R169, R168, PT ;  /* 0x000000a8a900b20c */ /* 0x000fe20003f46270 */
[----:B------:R-:W-:Y:S01]  /*40c0*/  FMUL.FTZ R161, R14, UR10 ;  /* 0x0000000a0ea17c20 */ /* 0x000fe20008410000 */
[----:B------:R-:W-:Y:S01]  /*40d0*/  FFMA.FTZ R183, R171, UR7, -R166 ;  /* 0x00000007abb77c23 */ /* 0x000fe200080108a6 */
[----:B------:R-:W-:Y:S01]  /*40e0*/  FMUL.FTZ R162, R15, UR10 ;  /* 0x0000000a0fa27c20 */ /* 0x000fe20008410000 */
[----:B------:R-:W-:Y:S01]  /*40f0*/  @!P3 FSEL R173, R173, -INF , !P2 ;  /* 0xff800000adadb808 */ /* 0x000fe20005000000 */
[----:B------:R-:W-:Y:S03]  /*4100*/  FMUL.FTZ R163, R16, UR10 ;  /* 0x0000000a10a37c20 */ /* 0x000fe60008410000 */
[----:B------:R-:W3:Y:S01]  /*4110*/  MUFU.TANH R156, R156 ;  /* 0x0000009c009c7308 */ /* 0x000ee20000002400 */
[----:B--2---:R-:W-:Y:S01]  /*4120*/  FADD.FTZ R171, R219, R154 ;  /* 0x0000009adbab7221 */ /* 0x004fe20000010000 */
[----:B------:R-:W-:Y:S01]  /*4130*/  FMUL.FTZ R164, R17, UR10 ;  /* 0x0000000a11a47c20 */ /* 0x000fe20008410000 */
[--C-:B------:R-:W-:Y:S01]  /*4140*/  FFMA.FTZ R176, R173, UR7, -R150.reuse ;  /* 0x00000007adb07c23 */ /* 0x100fe20008010896 */
[----:B------:R-:W-:Y:S01]  /*4150*/  FMUL.FTZ R167, R18, UR10 ;  /* 0x0000000a12a77c20 */ /* 0x000fe20008410000 */
[----:B------:R-:W-:Y:S01]  /*4160*/  FMUL.FTZ R252, R19, UR10 ;  /* 0x0000000a13fc7c20 */ /* 0x000fe20008410000 */
[----:B------:R-:W-:Y:S01]  /*4170*/  @!P3 FSEL R171, R171, -INF , !P1 ;  /* 0xff800000ababb808 */ /* 0x000fe20004800000 */
[----:B------:R-:W-:Y:S03]  /*4180*/  FFMA.FTZ R152, -R152, R152, 1 ;  /* 0x3f80000098987423 */ /* 0x000fe60000010198 */
[----:B------:R-:W2:Y:S01]  /*4190*/  MUFU.TANH R157, R157 ;  /* 0x0000009d009d7308 */ /* 0x000ea20000002400 */
[----:B-1----:R-:W-:Y:S01]  /*41a0*/  FADD.FTZ R173, R218, R155 ;  /* 0x0000009bdaad7221 */ /* 0x002fe20000010000 */
[-C--:B------:R-:W-:Y:S01]  /*41b0*/  @!P3 ISETP.GE.AND P1, PT, R165, R170.reuse, PT ;  /* 0x000000aaa500b20c */ /* 0x080fe20003f26270 */
[----:B------:R-:W-:Y:S01]  /*41c0*/  FFMA.FTZ R175, R171, UR7, -R150 ;  /* 0x00000007abaf7c23 */ /* 0x000fe20008010896 */
[----:B------:R-:W-:Y:S01]  /*41d0*/  @!P3 IADD3 R171, PT, PT, R169, 0x9, RZ ;  /* 0x00000009a9abb810 */ /* 0x000fe20007ffe0ff */
[----:B------:R-:W-:Y:S01]  /*41e0*/  FMUL.FTZ R151, R151, UR10 ;  /* 0x0000000a97977c20 */ /* 0x000fe20008410000 */
[----:B------:R-:W-:Y:S01]  /*41f0*/  @!P3 FSEL R173, R173, -INF , !P1 ;  /* 0xff800000adadb808 */ /* 0x000fe20004800000 */
[----:B------:R-:W-:Y:S03]  /*4200*/  FFMA.FTZ R155, -R155, R155, 1 ;  /* 0x3f8000009b9b7423 */ /* 0x000fe6000001019b */
[----:B------:R-:W1:Y:S01]  /*4210*/  MUFU.TANH R158, R158 ;  /* 0x0000009e009e7308 */ /* 0x000e620000002400 */
[----:B---3--:R-:W-:Y:S01]  /*4220*/  FADD.FTZ R177, R217, R156 ;  /* 0x0000009cd9b17221 */ /* 0x008fe20000010000 */
[----:B------:R-:W-:Y:S01]  /*4230*/  @!P3 ISETP.GE.AND P1, PT, R171, R170, PT ;  /* 0x000000aaab00b20c */ /* 0x000fe20003f26270 */
[--C-:B------:R-:W-:Y:S01]  /*4240*/  FFMA.FTZ R182, R173, UR7, -R166.reuse ;  /* 0x00000007adb67c23 */ /* 0x100fe200080108a6 */
[----:B------:R-:W-:Y:S01]  /*4250*/  FFMA.FTZ R156, -R156, R156, 1 ;  /* 0x3f8000009c9c7423 */ /* 0x000fe2000001019c */
[----:B------:R-:W-:Y:S01]  /*4260*/  FFMA.FTZ R153, -R153, R153, 1 ;  /* 0x3f80000099997423 */ /* 0x000fe20000010199 */
[----:B------:R-:W-:Y:S01]  /*4270*/  @!P3 FSEL R177, R177, -INF , !P1 ;  /* 0xff800000b1b1b808 */ /* 0x000fe20004800000 */
[----:B------:R-:W-:Y:S03]  /*4280*/  FFMA.FTZ R154, -R154, R154, 1 ;  /* 0x3f8000009a9a7423 */ /* 0x000fe6000001019a */
[----:B------:R-:W3:Y:S01]  /*4290*/  MUFU.TANH R159, R159 ;  /* 0x0000009f009f7308 */ /* 0x000ee20000002400 */
[----:B--2---:R-:W-:Y:S01]  /*42a0*/  FADD.FTZ R173, R218, R157 ;  /* 0x0000009ddaad7221 */ /* 0x004fe20000010000 */
[-C--:B------:R-:W-:Y:S01]  /*42b0*/  @!P3 ISETP.GE.AND P1, PT, R165, R168.reuse, PT ;  /* 0x000000a8a500b20c */ /* 0x080fe20003f26270 */
[----:B------:R-:W-:Y:S01]  /*42c0*/  FFMA.FTZ R181, R177, UR7, -R166 ;  /* 0x00000007b1b57c23 */ /* 0x000fe200080108a6 */
[----:B------:R-:W-:Y:S01]  /*42d0*/  @!P3 IADD3 R177, PT, PT, R169, 0x10, RZ ;  /* 0x00000010a9b1b810 */ /* 0x000fe20007ffe0ff */
[----:B------:R-:W-:Y:S01]  /*42e0*/  FFMA.FTZ R157, -R157, R157, 1 ;  /* 0x3f8000009d9d7423 */ /* 0x000fe2000001019d */
[----:B------:R-:W-:Y:S04]  /*42f0*/  @!P3 FSEL R173, R173, -INF , !P1 ;  /* 0xff800000adadb808 */ /* 0x000fe80004800000 */
[----:B------:R-:W2:Y:S01]  /*4300*/  MUFU.TANH R160, R160 ;  /* 0x000000a000a07308 */ /* 0x000ea20000002400 */
[----:B-1----:R-:W-:Y:S01]  /*4310*/  FADD.FTZ R165, R217, R158 ;  /* 0x0000009ed9a57221 */ /* 0x002fe20000010000 */
[----:B------:R-:W-:Y:S01]  /*4320*/  @!P3 ISETP.GE.AND P1, PT, R171, R168, PT ;  /* 0x000000a8ab00b20c */ /* 0x000fe20003f26270 */
[--C-:B------:R-:W-:Y:S01]  /*4330*/  FFMA.FTZ R174, R173, UR7, -R150.reuse ;  /* 0x00000007adae7c23 */ /* 0x100fe20008010896 */
[----:B------:R-:W-:Y:S02]  /*4340*/  FFMA.FTZ R158, -R158, R158, 1 ;  /* 0x3f8000009e9e7423 */ /* 0x000fe4000001019e */
[----:B------:R-:W-:Y:S04]  /*4350*/  @!P3 FSEL R165, R165, -INF , !P1 ;  /* 0xff800000a5a5b808 */ /* 0x000fe80004800000 */
[----:B------:R-:W1:Y:S01]  /*4360*/  MUFU.TANH R161, R161 ;  /* 0x000000a100a17308 */ /* 0x000e620000002400 */
[----:B---3--:R-:W-:Y:S01]  /*4370*/  FADD.FTZ R171, R216, R159 ;  /* 0x0000009fd8ab7221 */ /* 0x008fe20000010000 */
[-C--:B------:R-:W-:Y:S01]  /*4380*/  @!P3 ISETP.GE.AND P1, PT, R177, R170.reuse, PT ;  /* 0x000000aab100b20c */ /* 0x080fe20003f26270 */
[----:B------:R-:W-:Y:S01]  /*4390*/  FFMA.FTZ R173, R165, UR7, -R150 ;  /* 0x00000007a5ad7c23 */ /* 0x000fe20008010896 */
[----:B------:R-:W-:Y:S01]  /*43a0*/  @!P3 IADD3 R165, PT, PT, R169, 0x11, RZ ;  /* 0x00000011a9a5b810 */ /* 0x000fe20007ffe0ff */
[----:B------:R-:W-:Y:S01]  /*43b0*/  FFMA.FTZ R159, -R159, R159, 1 ;  /* 0x3f8000009f9f7423 */ /* 0x000fe2000001019f */
[----:B------:R-:W-:Y:S04]  /*43c0*/  @!P3 FSEL R171, R171, -INF , !P1 ;  /* 0xff800000ababb808 */ /* 0x000fe80004800000 */
[----:B------:R-:W3:Y:S01]  /*43d0*/  MUFU.TANH R162, R162 ;  /* 0x000000a200a27308 */ /* 0x000ee20000002400 */
[----:B--2---:R-:W-:Y:S01]  /*43e0*/  FADD.FTZ R179, R215, R160 ;  /* 0x000000a0d7b37221 */ /* 0x004fe20000010000 */
[----:B------:R-:W-:Y:S01]  /*43f0*/  @!P3 ISETP.GE.AND P1, PT, R165, R170, PT ;  /* 0x000000aaa500b20c */ /* 0x000fe20003f26270 */
[--C-:B------:R-:W-:Y:S01]  /*4400*/  FFMA.FTZ R180, R171, UR7, -R166.reuse ;  /* 0x00000007abb47c23 */ /* 0x100fe200080108a6 */
[----:B------:R-:W-:Y:S02]  /*4410*/  FFMA.FTZ R160, -R160, R160, 1 ;  /* 0x3f800000a0a07423 */ /* 0x000fe400000101a0 */
[----:B------:R-:W-:Y:S04]  /*4420*/  @!P3 FSEL R179, R179, -INF , !P1 ;  /* 0xff800000b3b3b808 */ /* 0x000fe80004800000 */
[----:B------:R-:W2:Y:S01]  /*4430*/  MUFU.TANH R163, R163 ;  /* 0x000000a300a37308 */ /* 0x000ea20000002400 */
[----:B-1----:R-:W-:Y:S01]  /*4440*/  FADD.FTZ R171, R216, R161 ;  /* 0x000000a1d8ab7221 */ /* 0x002fe20000010000 */
[-C--:B------:R-:W-:Y:S01]  /*4450*/  @!P3 ISETP.GE.AND P1, PT, R177, R168.reuse, PT ;  /* 0x000000a8b100b20c */ /* 0x080fe20003f26270 */
[----:B------:R-:W-:Y:S01]  /*4460*/  FFMA.FTZ R178, R179, UR7, -R166 ;  /* 0x00000007b3b27c23 */ /* 0x000fe200080108a6 */
[----:B------:R-:W-:Y:S01]  /*4470*/  @!P3 IADD3 R177, PT, PT, R169, 0x18, RZ ;  /* 0x00000018a9b1b810 */ /* 0x000fe20007ffe0ff */
[----:B------:R-:W-:Y:S01]  /*4480*/  FFMA.FTZ R161, -R161, R161, 1 ;  /* 0x3f800000a1a17423 */ /* 0x000fe200000101a1 */
[----:B------:R-:W-:Y:S04]  /*4490*/  @!P3 FSEL R171, R171, -INF , !P1 ;  /* 0xff800000ababb808 */ /* 0x000fe80004800000 */
[----:B------:R-:W1:Y:S01]  /*44a0*/  MUFU.TANH R164, R164 ;  /* 0x000000a400a47308 */ /* 0x000e620000002400 */
[----:B---3--:R-:W-:Y:S01]  /*44b0*/  FADD.FTZ R191, R215, R162 ;  /* 0x000000a2d7bf7221 */ /* 0x008fe20000010000 */
[----:B------:R-:W-:Y:S01]  /*44c0*/  @!P3 ISETP.GE.AND P1, PT, R165, R168, PT ;  /* 0x000000a8a500b20c */ /* 0x000fe20003f26270 */
[--C-:B------:R-:W-:Y:S01]  /*44d0*/  FFMA.FTZ R172, R171, UR7, -R150.reuse ;  /* 0x00000007abac7c23 */ /* 0x100fe20008010896 */
[----:B------:R-:W-:Y:S01]  /*44e0*/  @!P3 IADD3 R169, PT, PT, R169, 0x19, RZ ;  /* 0x00000019a9a9b810 */ /* 0x000fe20007ffe0ff */
[----:B------:R-:W-:Y:S01]  /*44f0*/  FFMA.FTZ R162, -R162, R162, 1 ;  /* 0x3f800000a2a27423 */ /* 0x000fe200000101a2 */
[----:B------:R-:W-:Y:S04]  /*4500*/  @!P3 FSEL R191, R191, -INF , !P1 ;  /* 0xff800000bfbfb808 */ /* 0x000fe80004800000 */
[----:B------:R3:W-:Y:S01]  /*4510*/  MUFU.EX2 R179, R178 ;  /* 0x000000b200b37308 */ /* 0x0007e20000000800 */
[----:B--2---:R-:W-:Y:S01]  /*4520*/  FADD.FTZ R165, R214, R163 ;  /* 0x000000a3d6a57221 */ /* 0x004fe20000010000 */
[----:B------:R-:W-:Y:S01]  /*4530*/  @!P3 ISETP.GE.AND P1, PT, R177, R170, PT ;  /* 0x000000aab100b20c */ /* 0x000fe20003f26270 */
[----:B------:R-:W-:Y:S01]  /*4540*/  FFMA.FTZ R171, R191, UR7, -R150 ;  /* 0x00000007bfab7c23 */ /* 0x000fe20008010896 */
[----:B------:R-:W-:Y:S01]  /*4550*/  @!P3 ISETP.GE.AND P2, PT, R177, R168, PT ;  /* 0x000000a8b100b20c */ /* 0x000fe20003f46270 */
[----:B------:R-:W-:Y:S01]  /*4560*/  FFMA.FTZ R163, -R163, R163, 1 ;  /* 0x3f800000a3a37423 */ /* 0x000fe200000101a3 */
[----:B------:R-:W-:Y:S04]  /*4570*/  @!P3 FSEL R165, R165, -INF , !P1 ;  /* 0xff800000a5a5b808 */ /* 0x000fe80004800000 */
[----:B------:R-:W2:Y:S01]  /*4580*/  MUFU.TANH R167, R167 ;  /* 0x000000a700a77308 */ /* 0x000ea20000002400 */
[----:B-1----:R-:W-:Y:S01]  /*4590*/  FADD.FTZ R191, R213, R164 ;  /* 0x000000a4d5bf7221 */ /* 0x002fe20000010000 */
[----:B------:R-:W-:Y:S01]  /*45a0*/  @!P3 ISETP.GE.AND P1, PT, R169, R170, PT ;  /* 0x000000aaa900b20c */ /* 0x000fe20003f26270 */
[----:B------:R-:W-:Y:S03]  /*45b0*/  FFMA.FTZ R164, -R164, R164, 1 ;  /* 0x3f800000a4a47423 */ /* 0x000fe600000101a4 */
[----:B------:R-:W-:Y:S04]  /*45c0*/  @!P3 FSEL R191, R191, -INF , !P1 ;  /* 0xff800000bfbfb808 */ /* 0x000fe80004800000 */
[----:B------:R-:W1:Y:S01]  /*45d0*/  MUFU.TANH R252, R252 ;  /* 0x000000fc00fc7308 */ /* 0x000e620000002400 */
[--C-:B---3--:R-:W-:Y:S01]  /*45e0*/  FFMA.FTZ R178, R165, UR7, -R166.reuse ;  /* 0x00000007a5b27c23 */ /* 0x108fe200080108a6 */
[----:B------:R-:W-:Y:S01]  /*45f0*/  @!P3 ISETP.GE.AND P1, PT, R169, R168, PT ;  /* 0x000000a8a900b20c */ /* 0x000fe20003f26270 */
[----:B------:R-:W-:Y:S07]  /*4600*/  FFMA.FTZ R166, R191, UR7, -R166 ;  /* 0x00000007bfa67c23 */ /* 0x000fee00080108a6 */
[----:B------:R-:W-:Y:S01]  /*4610*/  MUFU.EX2 R250, R250 ;  /* 0x000000fa00fa7308 */ /* 0x000fe20000000800 */
[----:B--2---:R-:W-:Y:S01]  /*4620*/  FADD.FTZ R165, R214, R167 ;  /* 0x000000a7d6a57221 */ /* 0x004fe20000010000 */
[----:B------:R-:W-:Y:S04]  /*4630*/  FFMA.FTZ R167, -R167, R167, 1 ;  /* 0x3f800000a7a77423 */ /* 0x000fe800000101a7 */
[----:B------:R-:W-:Y:S04]  /*4640*/  @!P3 FSEL R165, R165, -INF , !P2 ;  /* 0xff800000a5a5b808 */ /* 0x000fe80005000000 */
[----:B------:R-:W-:Y:S01]  /*4650*/  MUFU.EX2 R176, R176 ;  /* 0x000000b000b07308 */ /* 0x000fe20000000800 */
[----:B-1----:R-:W-:Y:S01]  /*4660*/  FADD.FTZ R169, R213, R252 ;  /* 0x000000fcd5a97221 */ /* 0x002fe20000010000 */
[----:B------:R-:W-:Y:S01]  /*4670*/  FFMA.FTZ R252, -R252, R252, 1 ;  /* 0x3f800000fcfc7423 */ /* 0x000fe200000101fc */
[--C-:B------:R-:W-:Y:S01]  /*4680*/  FFMA.FTZ R170, R165, UR7, -R150.reuse ;  /* 0x00000007a5aa7c23 */ /* 0x100fe20008010896 */
[----:B------:R-:W-:Y:S02]  /*4690*/  IADD3 R165, PT, PT, R205, R230, RZ ;  /* 0x000000e6cda57210 */ /* 0x000fe40007ffe0ff */
[----:B------:R-:W-:Y:S04]  /*46a0*/  @!P3 FSEL R169, R169, -INF , !P1 ;  /* 0xff800000a9a9b808 */ /* 0x000fe80004800000 */
[----:B------:R-:W1:Y:S01]  /*46b0*/  MUFU.EX2 R183, R183 ;  /* 0x000000b700b77308 */ /* 0x000e620000000800 */
[C---:B------:R-:W-:Y:S01]  /*46c0*/  LEA R94, P1, R198.reuse, R226, 0x2 ;  /* 0x000000e2c65e7211 */ /* 0x040fe200078210ff */
[----:B------:R-:W-:Y:S03]  /*46d0*/  FFMA.FTZ R150, R169, UR7, -R150 ;  /* 0x00000007a9967c23 */ /* 0x000fe60008010896 */
[----:B------:R-:W-:Y:S05]  /*46e0*/  LEA.HI.X R95, R198, R227, RZ, 0x2, P1 ;  /* 0x000000e3c65f7211 */ /* 0x000fea00008f14ff */
[----:B------:R-:W2:Y:S10]  /*46f0*/  MUFU.EX2 R175, R175 ;  /* 0x000000af00af7308 */ /* 0x000eb40000000800 */
[----:B------:R-:W-:Y:S01]  /*4700*/  MUFU.EX2 R182, R182 ;  /* 0x000000b600b67308 */ /* 0x000fe20000000800 */
[----:B-1----:R-:W-:Y:S05]  /*4710*/  F2FP.F16.F32.PACK_AB R194, R183, R250 ;  /* 0x000000fab7c2723e */ /* 0x002fea00000000ff */
[----:B------:R1:W-:Y:S04]  /*4720*/  STS [R199], R194 ;  /* 0x000000c2c7007388 */ /* 0x0003e80000000800 */
[----:B------:R-:W-:Y:S01]  /*4730*/  MUFU.EX2 R169, R150 ;  /* 0x0000009600a97308 */ /* 0x000fe20000000800 */
[----:B--2---:R-:W-:Y:S05]  /*4740*/  F2FP.F16.F32.PACK_AB R168, R175, R176 ;  /* 0x000000b0afa8723e */ /* 0x004fea00000000ff */
[----:B------:R2:W-:Y:S04]  /*4750*/  STS [R199+0x400], R168 ;  /* 0x000400a8c7007388 */ /* 0x0005e80000000800 */
[----:B------:R-:W3:Y:S10]  /*4760*/  MUFU.EX2 R181, R181 ;  /* 0x000000b500b57308 */ /* 0x000ef40000000800 */
[----:B------:R-:W-:Y:S01]  /*4770*/  MUFU.EX2 R174, R174 ;  /* 0x000000ae00ae7308 */ /* 0x000fe20000000800 */
[----:B-1----:R-:W-:Y:S09]  /*4780*/  SEL R194, R207, 0xffffffc0, !P0 ;  /* 0xffffffc0cfc27807 */ /* 0x002ff20004000000 */
[----:B------:R-:W1:Y:S01]  /*4790*/  MUFU.EX2 R173, R173 ;  /* 0x000000ad00ad7308 */ /* 0x000e620000000800 */
[----:B---3--:R-:W-:Y:S02]  /*47a0*/  F2FP.F16.F32.PACK_AB R98, R181, R182 ;  /* 0x000000b6b562723e */ /* 0x008fe400000000ff */
[-C--:B------:R-:W-:Y:S02]  /*47b0*/  IADD3 R149, PT, PT, R187, R194.reuse, RZ ;  /* 0x000000c2bb957210 */ /* 0x080fe40007ffe0ff */
[----:B------:R-:W-:Y:S01]  /*47c0*/  IADD3 R189, PT, PT, R185, R194, RZ ;  /* 0x000000c2b9bd7210 */ /* 0x000fe20007ffe0ff */
[----:B------:R-:W-:Y:S01]  /*47d0*/  STS [R229], R98 ;  /* 0x00000062e5007388 */ /* 0x000fe20000000800 */
[C---:B------:R-:W-:Y:S03]  /*47e0*/  IADD3 R148, PT, PT, R192.reuse, R149, RZ ;  /* 0x00000095c0947210 */ /* 0x040fe60007ffe0ff */
[----:B------:R-:W3:Y:S01]  /*47f0*/  MUFU.EX2 R180, R180 ;  /* 0x000000b400b47308 */ /* 0x000ee20000000800 */
[----:B------:R-:W-:Y:S01]  /*4800*/  IADD3 R188, PT, PT, R192, R189, RZ ;  /* 0x000000bdc0bc7210 */ /* 0x000fe20007ffe0ff */
[----:B--2---:R-:W2:Y:S08]  /*4810*/  LDG.E R168, desc[UR18][R94.64] ;  /* 0x000000125ea87981 */ /* 0x004eb0000c1e1900 */
[----:B------:R-:W-:Y:S01]  /*4820*/  MUFU.EX2 R172, R172 ;  /* 0x000000ac00ac7308 */ /* 0x000fe20000000800 */
[----:B-1----:R-:W-:Y:S05]  /*4830*/  F2FP.F16.F32.PACK_AB R150, R173, R174 ;  /* 0x000000aead96723e */ /* 0x002fea00000000ff */
[----:B------:R1:W-:Y:S04]  /*4840*/  STS [R229+0x400], R150 ;  /* 0x00040096e5007388 */ /* 0x0003e80000000800 */
[----:B------:R-:W4:Y:S01]  /*4850*/  MUFU.EX2 R171, R171 ;  /* 0x000000ab00ab7308 */ /* 0x000f220000000800 */
[----:B---3--:R-:W-:Y:S05]  /*4860*/  F2FP.F16.F32.PACK_AB R251, R179, R180 ;  /* 0x000000b4b3fb723e */ /* 0x008fea00000000ff */
[----:B------:R-:W-:Y:S04]  /*4870*/  STS [R205], R251 ;  /* 0x000000fbcd007388 */ /* 0x000fe80000000800 */
[----:B------:R-:W-:Y:S10]  /*4880*/  MUFU.EX2 R177, R166 ;  /* 0x000000a600b17308 */ /* 0x000ff40000000800 */
[----:B------:R-:W3:Y:S01]  /*4890*/  MUFU.EX2 R170, R170 ;  /* 0x000000aa00aa7308 */ /* 0x000ee20000000800 */
[----:B----4-:R-:W-:Y:S05]  /*48a0*/  F2FP.F16.F32.PACK_AB R227, R171, R172 ;  /* 0x000000acabe3723e */ /* 0x010fea00000000ff */
[----:B------:R4:W-:Y:S01]  /*48b0*/  STS [R205+0x400], R227 ;  /* 0x000400e3cd007388 */ /* 0x0009e20000000800 */
[----:B-1----:R-:W-:Y:S03]  /*48c0*/  IADD3 R150, PT, PT, R187, R192, RZ ;  /* 0x000000c0bb967210 */ /* 0x002fe60007ffe0ff */
[----:B------:R-:W1:Y:S01]  /*48d0*/  MUFU.EX2 R178, R178 ;  /* 0x000000b200b27308 */ /* 0x000e620000000800 */
[----:B---3--:R-:W-:Y:S05]  /*48e0*/  F2FP.F16.F32.PACK_AB R166, R169, R170 ;  /* 0x000000aaa9a6723e */ /* 0x008fea00000000ff */
[----:B------:R3:W-:Y:S01]  /*48f0*/  STS [R165+0x400], R166 ;  /* 0x000400a6a5007388 */ /* 0x0007e20000000800 */
[----:B-1----:R-:W-:Y:S05]  /*4900*/  F2FP.F16.F32.PACK_AB R191, R177, R178 ;  /* 0x000000b2b1bf723e */ /* 0x002fea00000000ff */
[----:B------:R-:W-:Y:S01]  /*4910*/  STS [R165], R191 ;  /* 0x000000bfa5007388 */ /* 0x000fe20000000800 */
[----:B----4-:R-:W-:Y:S05]  /*4920*/  FMUL.FTZ R227, R152, UR10 ;  /* 0x0000000a98e37c20 */ /* 0x010fea0008410000 */
[----:B------:R-:W-:Y:S06]  /*4930*/  LDSM.16.M88.4 R68, [R187+0xc000] ;  /* 0x00c00000bb44783b */ /* 0x000fec0000000200 */
[----:B------:R-:W1:Y:S06]  /*4940*/  LDSM.16.M88.4 R72, [R185+0x6000] ;  /* 0x00600000b948783b */ /* 0x000e6c0000000200 */
[----:B------:R-:W4:Y:S06]  /*4950*/  LDSM.16.M88.4 R76, [R185+0x6800] ;  /* 0x00680000b94c783b */ /* 0x000f2c0000000200 */
[----:B------:R-:W-:Y:S06]  /*4960*/  LDSM.16.M88.4 R80, [R150+0xc000] ;  /* 0x00c000009650783b */ /* 0x000fec0000000200 */
[----:B------:R-:W4:Y:S06]  /*4970*/  LDSM.16.M88.4 R84, [R190+0x6000] ;  /* 0x00600000be54783b */ /* 0x000f2c0000000200 */
[----:B---3--:R3:W2:Y:S06]  /*4980*/  LDG.E R166, desc[UR18][R94.64+0x20] ;  /* 0x000020125ea67981 */ /* 0x0086ac000c1e1900 */
[----:B------:R-:W4:Y:S06]  /*4990*/  LDSM.16.M88.4 R88, [R190+0x6800] ;  /* 0x00680000be58783b */ /* 0x000f2c0000000200 */
[----:B------:R-:W-:Y:S01]  /*49a0*/  LDSM.16.M88.4 R96, [R189+0x6000] ;  /* 0x00600000bd60783b */ /* 0x000fe20000000200 */
[C---:B-1----:R-:W-:Y:S08]  /*49b0*/  HMMA.16816.F32 R4, R68.reuse, R72, RZ ;  /* 0x000000484404723c */ /* 0x042ff000000018ff */
[C---:B------:R-:W-:Y:S01]  /*49c0*/  HMMA.16816.F32 R8, R68.reuse, R74, RZ ;  /* 0x0000004a4408723c */ /* 0x040fe200000018ff */
[----:B---3--:R-:W1:Y:S06]  /*49d0*/  LDSM.16.M88.4 R92, [R149+0xc000] ;  /* 0x00c00000955c783b */ /* 0x008e6c0000000200 */
[----:B------:R-:W-:Y:S01]  /*49e0*/  LDSM.16.M88.4 R72, [R148+0xc000] ;  /* 0x00c000009448783b */ /* 0x000fe20000000200 */
[C---:B----4-:R-:W-:Y:S08]  /*49f0*/  HMMA.16816.F32 R12, R68.reuse, R76, RZ ;  /* 0x0000004c440c723c */ /* 0x050ff000000018ff */
[----:B------:R-:W-:Y:S01]  /*4a00*/  HMMA.16816.F32 R16, R68, R78, RZ ;  /* 0x0000004e4410723c */ /* 0x000fe200000018ff */
[----:B------:R-:W3:Y:S06]  /*4a10*/  LDSM.16.M88.4 R68, [R189+0x6800] ;  /* 0x00680000bd44783b */ /* 0x000eec0000000200 */
[----:B------:R-:W4:Y:S01]  /*4a20*/  LDSM.16.M88.4 R76, [R188+0x6000] ;  /* 0x00600000bc4c783b */ /* 0x000f220000000200 */
[C---:B------:R-:W-:Y:S08]  /*4a30*/  HMMA.16816.F32 R4, R80.reuse, R84, R4 ;  /* 0x000000545004723c */ /* 0x040ff00000001804 */
[C---:B------:R-:W-:Y:S01]  /*4a40*/  HMMA.16816.F32 R8, R80.reuse, R86, R8 ;  /* 0x000000565008723c */ /* 0x040fe20000001808 */
[----:B------:R-:W-:Y:S07]  /*4a50*/  LDSM.16.M88.4 R84, [R187+0xe000] ;  /* 0x00e00000bb54783b */ /* 0x000fee0000000200 */
[C---:B------:R-:W-:Y:S08]  /*4a60*/  HMMA.16816.F32 R12, R80.reuse, R88, R12 ;  /* 0x00000058500c723c */ /* 0x040ff0000000180c */
[----:B------:R-:W-:Y:S01]  /*4a70*/  HMMA.16816.F32 R16, R80, R90, R16 ;  /* 0x0000005a5010723c */ /* 0x000fe20000001810 */
[----:B------:R-:W4:Y:S06]  /*4a80*/  LDSM.16.M88.4 R80, [R188+0x6800] ;  /* 0x00680000bc50783b */ /* 0x000f2c0000000200 */
[----:B------:R-:W4:Y:S01]  /*4a90*/  LDSM.16.M88.4 R88, [R185+0x8000] ;  /* 0x00800000b958783b */ /* 0x000f220000000200 */
[C---:B-1----:R-:W-:Y:S08]  /*4aa0*/  HMMA.16816.F32 R4, R92.reuse, R96, R4 ;  /* 0x000000605c04723c */ /* 0x042ff00000001804 */
[C---:B------:R-:W-:Y:S01]  /*4ab0*/  HMMA.16816.F32 R8, R92.reuse, R98, R8 ;  /* 0x000000625c08723c */ /* 0x040fe20000001808 */
[----:B------:R-:W-:Y:S07]  /*4ac0*/  LDSM.16.M88.4 R96, [R190+0x8000] ;  /* 0x00800000be60783b */ /* 0x000fee0000000200 */
[C---:B---3--:R-:W-:Y:S08]  /*4ad0*/  HMMA.16816.F32 R12, R92.reuse, R68, R12 ;  /* 0x000000445c0c723c */ /* 0x048ff0000000180c */
[----:B------:R-:W-:Y:S01]  /*4ae0*/  HMMA.16816.F32 R16, R92, R70, R16 ;  /* 0x000000465c10723c */ /* 0x000fe20000001810 */
[----:B------:R-:W1:Y:S06]  /*4af0*/  LDSM.16.M88.4 R68, [R185+0x8800] ;  /* 0x00880000b944783b */ /* 0x000e6c0000000200 */
[----:B------:R-:W3:Y:S01]  /*4b00*/  LDSM.16.M88.4 R92, [R150+0xe000] ;  /* 0x00e00000965c783b */ /* 0x000ee20000000200 */
        /* <DEDUP_REMOVED lines=31> */
[C---:B---3--:R-:W-:Y:S08]  /*4d00*/  HMMA.16816.F32 R12, R84.reuse, R72, R12 ;  /* 0x00000048540c723c */ /* 0x048ff0000000180c */
[----:B------:R-:W-:Y:S01]  /*4d10*/  HMMA.16816.F32 R16, R84, R74, R16 ;  /* 0x0000004a5410723c */ /* 0x000fe20000001810 */
[----:B------:R-:W3:Y:S06]  /*4d20*/  LDSM.16.M88.4 R72, [R190+0xa800] ;  /* 0x00a80000be48783b */ /* 0x000eec0000000200 */
        /* <DEDUP_REMOVED lines=9> */
[C---:B------:R-:W-:Y:S08]  /*4dc0*/  HMMA.16816.F32 R8, R76.reuse, R82, R8 ;  /* 0x000000524c08723c */ /* 0x040ff00000001808 */
[C---:B---3--:R-:W-:Y:S08]  /*4dd0*/  HMMA.16816.F32 R12, R76.reuse, R72, R12 ;  /* 0x000000484c0c723c */ /* 0x048ff0000000180c */
[----:B------:R-:W-:Y:S01]  /*4de0*/  HMMA.16816.F32 R16, R76, R74, R16 ;  /* 0x0000004a4c10723c */ /* 0x000fe20000001810 */
[----:B------:R-:W3:Y:S07]  /*4df0*/  LDSM.16.M88.4 R72, [R188+0xa800] ;  /* 0x00a80000bc48783b */ /* 0x000eee0000000200 */
[C---:B--2---:R-:W-:Y:S08]  /*4e00*/  HMMA.16816.F32 R4, R84.reuse, R88, R4 ;  /* 0x000000585404723c */ /* 0x044ff00000001804 */
[C---:B------:R-:W-:Y:S08]  /*4e10*/  HMMA.16816.F32 R8, R84.reuse, R90, R8 ;  /* 0x0000005a5408723c */ /* 0x040ff00000001808 */
[C---:B-1----:R-:W-:Y:S08]  /*4e20*/  HMMA.16816.F32 R12, R84.reuse, R68, R12 ;  /* 0x00000044540c723c */ /* 0x042ff0000000180c */
[----:B------:R-:W-:Y:S08]  /*4e30*/  HMMA.16816.F32 R16, R84, R70, R16 ;  /* 0x000000465410723c */ /* 0x000ff00000001810 */
[C---:B----4-:R-:W-:Y:S08]  /*4e40*/  HMMA.16816.F32 R4, R92.reuse, R96, R4 ;  /* 0x000000605c04723c */ /* 0x050ff00000001804 */
[C---:B------:R-:W-:Y:S08]  /*4e50*/  HMMA.16816.F32 R8, R92.reuse, R98, R8 ;  /* 0x000000625c08723c */ /* 0x040ff00000001808 */
[C---:B---3--:R-:W-:Y:S03]  /*4e60*/  HMMA.16816.F32 R12, R92.reuse, R72, R12 ;  /* 0x000000485c0c723c */ /* 0x048fe6000000180c */
[C---:B------:R-:W-:Y:S01]  /*4e70*/  FADD.FTZ R150, -R168.reuse, R5 ;  /* 0x00000005a8967221 */ /* 0x040fe20000010100 */
[C---:B------:R-:W-:Y:S03]  /*4e80*/  FADD.FTZ R191, -R168.reuse, R4 ;  /* 0x00000004a8bf7221 */ /* 0x040fe60000010100 */
[----:B------:R-:W-:Y:S01]  /*4e90*/  FMUL.FTZ R150, R183, R150 ;  /* 0x00000096b7967220 */ /* 0x000fe20000410000 */
[----:B------:R-:W-:Y:S03]  /*4ea0*/  HMMA.16816.F32 R16, R92, R74, R16 ;  /* 0x0000004a5c10723c */ /* 0x000fe60000001810 */
[----:B------:R-:W-:Y:S01]  /*4eb0*/  FADD.FTZ R183, -R168, R8 ;  /* 0x00000008a8b77221 */ /* 0x000fe20000010100 */
[----:B------:R-:W-:Y:S01]  /*4ec0*/  FMUL.FTZ R191, R250, R191 ;  /* 0x000000bffabf7220 */ /* 0x000fe20000410000 */
[----:B------:R-:W-:Y:S01]  /*4ed0*/  FADD.FTZ R250, -R168, R9 ;  /* 0x00000009a8fa7221 */ /* 0x000fe20000010100 */
[----:B------:R-:W-:Y:S01]  /*4ee0*/  FMUL.FTZ R150, R227, R150 ;  /* 0x00000096e3967220 */ /* 0x000fe20000410000 */
[----:B------:R-:W-:Y:S01]  /*4ef0*/  FMUL.FTZ R183, R182, R183 ;  /* 0x000000b7b6b77220 */ /* 0x000fe20000410000 */
[----:B------:R-:W-:Y:S01]  /*4f00*/  FMUL.FTZ R151, R151, R191 ;  /* 0x000000bf97977220 */ /* 0x000fe20000410000 */
[----:B------:R-:W-:Y:S01]  /*4f10*/  FMUL.FTZ R182, R155, UR10 ;  /* 0x0000000a9bb67c20 */ /* 0x000fe20008410000 */
[----:B------:R-:W-:Y:S01]  /*4f20*/  FMUL.FTZ R250, R181, R250 ;  /* 0x000000fab5fa7220 */ /* 0x000fe20000410000 */
[----:B------:R-:W-:Y:S01]  /*4f30*/  FMUL.FTZ R155, R156, UR10 ;  /* 0x0000000a9c9b7c20 */ /* 0x000fe20008410000 */
[----:B------:R-:W-:Y:S01]  /*4f40*/  FADD.FTZ R152, -R168, R13 ;  /* 0x0000000da8987221 */ /* 0x000fe20000010100 */
[----:B------:R-:W-:Y:S01]  /*4f50*/  F2FP.F16.F32.PACK_AB R150, R150, R151 ;  /* 0x000000979696723e */ /* 0x000fe200000000ff */
[----:B------:R-:W-:Y:S01]  /*4f60*/  FADD.FTZ R181, -R168, R12 ;  /* 0x0000000ca8b57221 */ /* 0x000fe20000010100 */
[----:B------:R-:W-:Y:S01]  /*4f70*/  FMUL.FTZ R182, R182, R183 ;  /* 0x000000b7b6b67220 */ /* 0x000fe20000410000 */
[----:B------:R-:W-:Y:S01]  /*4f80*/  FMUL.FTZ R155, R155, R250 ;  /* 0x000000fa9b9b7220 */ /* 0x000fe20000410000 */
[----:B------:R-:W-:Y:S01]  /*4f90*/  FMUL.FTZ R152, R179, R152 ;  /* 0x00000098b3987220 */ /* 0x000fe20000410000 */
[----:B------:R-:W-:Y:S01]  /*4fa0*/  FMUL.FTZ R151, R160, UR10 ;  /* 0x0000000aa0977c20 */ /* 0x000fe20008410000 */
[C---:B------:R-:W-:Y:S01]  /*4fb0*/  FADD.FTZ R191, -R168.reuse, R16 ;  /* 0x00000010a8bf7221 */ /* 0x040fe20000010100 */
[----:B------:R-:W-:Y:S01]  /*4fc0*/  FADD.FTZ R168, -R168, R17 ;  /* 0x00000011a8a87221 */ /* 0x000fe20000010100 */
[----:B------:R-:W-:Y:S01]  /*4fd0*/  FMUL.FTZ R156, R159, UR10 ;  /* 0x0000000a9f9c7c20 */ /* 0x000fe20008410000 */
[----:B------:R-:W-:Y:S01]  /*4fe0*/  FMUL.FTZ R159, R164, UR10 ;  /* 0x0000000aa49f7c20 */ /* 0x000fe20008410000 */
[----:B------:R-:W-:Y:S01]  /*4ff0*/  FMUL.FTZ R151, R151, R152 ;  /* 0x0000009897977220 */ /* 0x000fe20000410000 */
[----:B------:R-:W-:Y:S01]  /*5000*/  FMUL.FTZ R168, R177, R168 ;  /* 0x000000a8b1a87220 */ /* 0x000fe20000410000 */
[----:B------:R-:W-:Y:S01]  /*5010*/  F2FP.F16.F32.PACK_AB R182, R155, R182 ;  /* 0x000000b69bb6723e */ /* 0x000fe200000000ff */
[----:B------:R-:W-:Y:S01]  /*5020*/  FMUL.FTZ R181, R180, R181 ;  /* 0x000000b5b4b57220 */ /* 0x000fe20000410000 */
[----:B------:R-:W-:Y:S01]  /*5030*/  FMUL.FTZ R191, R178, R191 ;  /* 0x000000bfb2bf7220 */ /* 0x000fe20000410000 */
[----:B------:R-:W-:Y:S01]  /*5040*/  FMUL.FTZ R160, R163, UR10 ;  /* 0x0000000aa3a07c20 */ /* 0x000fe20008410000 */
[C---:B------:R-:W-:Y:S01]  /*5050*/  FADD.FTZ R155, -R166.reuse, R6 ;  /* 0x00000006a69b7221 */ /* 0x040fe20000010100 */
[----:B------:R-:W-:Y:S01]  /*5060*/  FADD.FTZ R152, -R166, R7 ;  /* 0x00000007a6987221 */ /* 0x000fe20000010100 */
[----:B------:R-:W-:Y:S01]  /*5070*/  FMUL.FTZ R159, R159, R168 ;  /* 0x000000a89f9f7220 */ /* 0x000fe20000410000 */
[----:B------:R-:W-:Y:S01]  /*5080*/  FMUL.FTZ R168, R153, UR10 ;  /* 0x0000000a99a87c20 */ /* 0x000fe20008410000 */
[----:B------:R-:W-:Y:S01]  /*5090*/  FMUL.FTZ R156, R156, R181 ;  /* 0x000000b59c9c7220 */ /* 0x000fe20000410000 */
[----:B------:R-:W-:Y:S01]  /*50a0*/  FMUL.FTZ R160, R160, R191 ;  /* 0x000000bfa0a07220 */ /* 0x000fe20000410000 */
[----:B------:R-:W-:Y:S01]  /*50b0*/  FMUL.FTZ R155, R176, R155 ;  /* 0x0000009bb09b7220 */ /* 0x000fe20000410000 */
[----:B------:R-:W-:Y:S01]  /*50c0*/  FMUL.FTZ R152, R175, R152 ;  /* 0x00000098af987220 */ /* 0x000fe20000410000 */
[----:B------:R-:W-:Y:S01]  /*50d0*/  FMUL.FTZ R153, R154, UR10 ;  /* 0x0000000a9a997c20 */ /* 0x000fe20008410000 */
[----:B------:R-:W-:Y:S01]  /*50e0*/  FADD.FTZ R164, -R166, R11 ;  /* 0x0000000ba6a47221 */ /* 0x000fe20000010100 */
[----:B------:R-:W-:Y:S01]  /*50f0*/  FMUL.FTZ R155, R168, R155 ;  /* 0x0000009ba89b7220 */ /* 0x000fe20000410000 */
[----:B------:R-:W-:Y:S01]  /*5100*/  F2FP.F16.F32.PACK_AB R156, R151, R156 ;  /* 0x0000009c979c723e */ /* 0x000fe200000000ff */
[----:B------:R-:W-:Y:S01]  /*5110*/  FMUL.FTZ R152, R153, R152 ;  /* 0x0000009899987220 */ /* 0x000fe20000410000 */
[----:B------:R-:W-:Y:S01]  /*5120*/  F2FP.F16.F32.PACK_AB R160, R159, R160 ;  /* 0x000000a09fa0723e */ /* 0x000fe200000000ff */
[----:B------:R-:W-:Y:S01]  /*5130*/  FMUL.FTZ R168, R157, UR10 ;  /* 0x0000000a9da87c20 */ /* 0x000fe20008410000 */
[C---:B------:R-:W-:Y:S01]  /*5140*/  FADD.FTZ R151, -R166.reuse, R10 ;  /* 0x0000000aa6977221 */ /* 0x040fe20000010100 */
[----:B------:R-:W-:Y:S01]  /*5150*/  FMUL.FTZ R164, R173, R164 ;  /* 0x000000a4ada47220 */ /* 0x000fe20000410000 */
[C---:B------:R-:W-:Y:S01]  /*5160*/  FADD.FTZ R153, -R166.reuse, R14 ;  /* 0x0000000ea6997221 */ /* 0x040fe20000010100 */
[C---:B------:R-:W-:Y:S01]  /*5170*/  FADD.FTZ R154, -R166.reuse, R15 ;  /* 0x0000000fa69a7221 */ /* 0x040fe20000010100 */
[----:B------:R-:W-:Y:S01]  /*5180*/  FADD.FTZ R159, -R166, R18 ;  /* 0x00000012a69f7221 */ /* 0x000fe20000010100 */
[----:B------:R-:W-:Y:S01]  /*5190*/  FMUL.FTZ R157, R158, UR10 ;  /* 0x0000000a9e9d7c20 */ /* 0x000fe20008410000 */
[----:B------:R-:W-:Y:S01]  /*51a0*/  FADD.FTZ R166, -R166, R19 ;  /* 0x00000013a6a67221 */ /* 0x000fe20000010100 */
[----:B------:R-:W-:Y:S01]  /*51b0*/  F2FP.F16.F32.PACK_AB R152, R152, R155 ;  /* 0x0000009b9898723e */ /* 0x000fe200000000ff */
[----:B------:R-:W-:Y:S01]  /*51c0*/  FMUL.FTZ R155, R162, UR10 ;  /* 0x0000000aa29b7c20 */ /* 0x000fe20008410000 */
[----:B------:R-:W-:Y:S01]  /*51d0*/  FMUL.FTZ R164, R157, R164 ;  /* 0x000000a49da47220 */ /* 0x000fe20000410000 */
[----:B------:R-:W-:Y:S01]  /*51e0*/  FMUL.FTZ R151, R174, R151 ;  /* 0x00000097ae977220 */ /* 0x000fe20000410000 */
[----:B------:R-:W-:Y:S01]  /*51f0*/  FMUL.FTZ R153, R172, R153 ;  /* 0x00000099ac997220 */ /* 0x000fe20000410000 */
[----:B------:R-:W-:Y:S01]  /*5200*/  FMUL.FTZ R154, R171, R154 ;  /* 0x0000009aab9a7220 */ /* 0x000fe20000410000 */
[----:B------:R-:W-:Y:S01]  /*5210*/  FMUL.FTZ R159, R170, R159 ;  /* 0x0000009faa9f7220 */ /* 0x000fe20000410000 */
[----:B------:R-:W-:Y:S01]  /*5220*/  FMUL.FTZ R166, R169, R166 ;  /* 0x000000a6a9a67220 */ /* 0x000fe20000410000 */
[----:B------:R-:W-:Y:S01]  /*5230*/  FMUL.FTZ R158, R161, UR10 ;  /* 0x0000000aa19e7c20 */ /* 0x000fe20008410000 */
[----:B------:R-:W-:Y:S01]  /*5240*/  FMUL.FTZ R162, R167, UR10 ;  /* 0x0000000aa7a27c20 */ /* 0x000fe20008410000 */
[----:B------:R-:W-:Y:S01]  /*5250*/  FMUL.FTZ R157, R252, UR10 ;  /* 0x0000000afc9d7c20 */ /* 0x000fe20008410000 */
        /* <DEDUP_REMOVED lines=23> */
[C---:B------:R-:W-:Y:S01]  /*53d0*/  LEA R6, P4, R7.reuse, R246, 0x6 ;  /* 0x000000f607067211 */ /* 0x040fe200078830ff */
        /* <DEDUP_REMOVED lines=39> */
.L_x_1042:
        /* <DEDUP_REMOVED lines=129> */
.L_x_1043:
[----:B------:R-:W-:Y:S01]  /*5e60*/  LDSM.16.M88.4 R148, [R3+0x1e000] ;  /* 0x01e000000394783b */ /* 0x000fe20000000200 */
[----:B------:R-:W-:Y:S01]  /*5e70*/  IMAD.IADD R68, R3, 0x1, R192 ;  /* 0x0000000103447824 */ /* 0x000fe200078e02c0 */
[----:B------:R-:W-:Y:S01]  /*5e80*/  ISETP.GT.AND P2, PT, R237, R222, PT ;  /* 0x000000deed00720c */ /* 0x000fe20003f44270 */
[----:B------:R-:W-:Y:S01]  /*5e90*/  IMAD.MOV.U32 R191, RZ, RZ, R211 ;  /* 0x000000ffffbf7224 */ /* 0x000fe200078e00d3 */
[----:B------:R-:W1:Y:S01]  /*5ea0*/  LDSM.16.MT88.4 R16, [R186+0x12000] ;  /* 0x01200000ba10783b */ /* 0x000e620000004200 */
[----:B------:R-:W-:Y:S01]  /*5eb0*/  @P0 VIADD R191, R240, 0xffffffc0 ;  /* 0xffffffc0f0bf0836 */ /* 0x000fe20000000000 */
[----:B------:R-:W-:Y:S01]  /*5ec0*/  @P6 IADD3 R226, P3, PT, R226, -0x100, RZ ;  /* 0xffffff00e2e26810 */ /* 0x000fe20007f7e0ff */
[----:B------:R-:W-:Y:S01]  /*5ed0*/  VIADD R232, R232, 0xffffffc0 ;  /* 0xffffffc0e8e87836 */ /* 0x000fe20000000000 */
[----:B------:R-:W2:Y:S02]  /*5ee0*/  LDSM.16.M88.4 R92, [R3+0x1f000] ;  /* 0x01f00000035c783b */ /* 0x000ea40000000200 */
[----:B------:R-:W-:Y:S02]  /*5ef0*/  @P6 IADD3.X R225, PT, PT, R225, -0x1, RZ, P3, !PT ;  /* 0xffffffffe1e16810 */ /* 0x000fe40001ffe4ff */
[----:B------:R-:W3:Y:S04]  /*5f00*/  LDSM.16.MT88.4 R80, [R186+0x14000] ;  /* 0x01400000ba50783b */ /* 0x000ee80000004200 */
[----:B------:R-:W-:Y:S04]  /*5f10*/  LDSM.16.M88.4 R152, [R68+0x1e000] ;  /* 0x01e000004498783b */ /* 0x000fe80000000200 */
[----:B------:R3:W-:Y:S04]  /*5f20*/  LDSM.16.M88.4 R160, [R68+0x1f000] ;  /* 0x01f0000044a0783b */ /* 0x0007e80000000200 */
[----:B------:R-:W4:Y:S04]  /*5f30*/  LDSM.16.MT88.4 R96, [R186+0x16000] ;  /* 0x01600000ba60783b */ /* 0x000f280000004200 */
[----:B------:R-:W4:Y:S04]  /*5f40*/  LDSM.16.MT88.4 R156, [R186+0x12800] ;  /* 0x01280000ba9c783b */ /* 0x000f280000004200 */
[----:B------:R-:W4:Y:S04]  /*5f50*/  LDSM.16.MT88.4 R164, [R186+0x14800] ;  /* 0x01480000baa4783b */ /* 0x000f280000004200 */
[----:B------:R-:W4:Y:S04]  /*5f60*/  LDSM.16.MT88.4 R168, [R186+0x16800] ;  /* 0x01680000baa8783b */ /* 0x000f280000004200 */
[----:B------:R-:W-:Y:S01]  /*5f70*/  LDSM.16.MT88.4 R176, [R186+0x13000] ;  /* 0x01300000bab0783b */ /* 0x000fe20000004200 */
[-C--:B-1----:R-:W-:Y:S03]  /*5f80*/  HMMA.16816.F32 R4, R148, R16.reuse, RZ ;  /* 0x000000109404723c */ /* 0x082fe600000018ff */
[----:B------:R-:W1:Y:S04]  /*5f90*/  LDSM.16.M88.4 R172, [R191] ;  /* 0x00000000bfac783b */ /* 0x000e680000000200 */
        /* <DEDUP_REMOVED lines=24> */
[C---:B------:R-:W-:Y:S04]  /*6120*/  HMMA.16816.F32 R88, R160.reuse, R168, R88 ;  /* 0x000000a8a058723c */ /* 0x040fe80000001858 */
[----:B------:R-:W-:Y:S04]  /*6130*/  IMAD.IADD R168, R192, 0x1, R191 ;  /* 0x00000001c0a87824 */ /* 0x000fe800078e02bf */
[-C--:B------:R-:W-:Y:S01]  /*6140*/  HMMA.16816.F32 R92, R160, R170.reuse, R92 ;  /* 0x000000aaa05c723c */ /* 0x080fe2000000185c */
[----:B------:R-:W-:Y:S07]  /*6150*/  LDSM.16.M88.4 R160, [R168+0x1000] ;  /* 0x00100000a8a0783b */ /* 0x000fee0000000200 */
[----:B------:R-:W-:Y:S01]  /*6160*/  HMMA.16816.F32 R96, R152, R170, R96 ;  /* 0x000000aa9860723c */ /* 0x000fe20000001860 */
[----:B------:R-:W3:Y:S03]  /*6170*/  LDSM.16.MT88.4 R152, [R186+0x17000] ;  /* 0x01700000ba98783b */ /* 0x000ee60000004200 */
[C---:B------:R-:W-:Y:S04]  /*6180*/  LEA R170, P1, R228.reuse, R242, 0x2 ;  /* 0x000000f2e4aa7211 */ /* 0x040fe800078210ff */
[-C--:B-1----:R-:W-:Y:S05]  /*6190*/  HMMA.16816.F32 R4, R172, R176.reuse, R4 ;  /* 0x000000b0ac04723c */ /* 0x082fea0000001804 */
[----:B------:R-:W-:Y:S03]  /*61a0*/  LEA.HI.X.SX32 R171, R228, R243, 0x2, P1 ;  /* 0x000000f3e4ab7211 */ /* 0x000fe600008f16ff */
        /* <DEDUP_REMOVED lines=11> */
[-C--:B------:R-:W-:Y:S08]  /*6260*/  HMMA.16816.F32 R76, R180, R150.reuse, R76 ;  /* 0x00000096b44c723c */ /* 0x080ff0000000184c */
[C---:B------:R-:W-:Y:S01]  /*6270*/  HMMA.16816.F32 R80, R172.reuse, R150, R80 ;  /* 0x00000096ac50723c */ /* 0x040fe20000001850 */
[----:B------:R1:W2:Y:S07]  /*6280*/  LDSM.16.M88.4 R148, [R168] ;  /* 0x00000000a894783b */ /* 0x0002ae0000000200 */
[-C--:B---3--:R-:W-:Y:S08]  /*6290*/  HMMA.16816.F32 R84, R172, R152.reuse, R84 ;  /* 0x00000098ac54723c */ /* 0x088ff00000001854 */
[C---:B------:R-:W-:Y:S08]  /*62a0*/  HMMA.16816.F32 R88, R180.reuse, R152, R88 ;  /* 0x00000098b458723c */ /* 0x040ff00000001858 */
[-C--:B------:R-:W-:Y:S03]  /*62b0*/  HMMA.16816.F32 R92, R180, R154.reuse, R92 ;  /* 0x0000009ab45c723c */ /* 0x080fe6000000185c */
[C---:B-1----:R-:W-:Y:S04]  /*62c0*/  LEA R168, P1, R227.reuse, R250, 0x5 ;  /* 0x000000fae3a87211 */ /* 0x042fe800078228ff */
[C---:B------:R-:W-:Y:S01]  /*62d0*/  LEA.HI.X.SX32 R169, R227.reuse, R251, 0x5, P1 ;  /* 0x000000fbe3a97211 */ /* 0x040fe200008f2eff */
[----:B------:R-:W-:Y:S01]  /*62e0*/  HMMA.16816.F32 R96, R172, R154, R96 ;  /* 0x0000009aac60723c */ /* 0x000fe20000001860 */
[----:B------:R-:W1:Y:S03]  /*62f0*/  LDSM.16.MT88.4 R152, [R186+0x17800] ;  /* 0x01780000ba98783b */ /* 0x000e660000004200 */
[C---:B------:R-:W-:Y:S04]  /*6300*/  LEA R180, P1, R227.reuse, R168, 0x5 ;  /* 0x000000a8e3b47211 */ /* 0x040fe800078228ff */
[C---:B------:R-:W-:Y:S01]  /*6310*/  LEA.HI.X.SX32 R181, R227.reuse, R169, 0x5, P1 ;  /* 0x000000a9e3b57211 */ /* 0x040fe200008f2eff */
[-C--:B--2---:R-:W-:Y:S05]  /*6320*/  HMMA.16816.F32 R4, R148, R156.reuse, R4 ;  /* 0x0000009c9404723c */ /* 0x084fea0000001804 */
[C---:B------:R-:W-:Y:S03]  /*6330*/  LEA R172, P1, R227.reuse, R180, 0x5 ;  /* 0x000000b4e3ac7211 */ /* 0x040fe600078228ff */
        /* <DEDUP_REMOVED lines=16> */
[C---:B------:R-:W-:Y:S02]  /*6440*/  LEA.HI.X.SX32 R165, R227.reuse, R183, 0x5, P1 ;  /* 0x000000b7e3a57211 */ /* 0x040fe400008f2eff */
[C---:B------:R-:W-:Y:S02]  /*6450*/  LEA R166, P1, R227.reuse, R164, 0x5 ;  /* 0x000000a4e3a67211 */ /* 0x040fe400078228ff */
[-C--:B-1----:R-:W-:Y:S03]  /*6460*/  HMMA.16816.F32 R84, R148, R152.reuse, R84 ;  /* 0x000000989454723c */ /* 0x082fe60000001854 */
        /* <DEDUP_REMOVED lines=30> */
[----:B------:R-:W-:Y:S01]  /*6650*/  REDG.E.ADD.F32.FTZ.RN.STRONG.GPU desc[UR18][R174.64+0x80], R17 ;  /* 0x00008011ae0079a6 */ /* 0x000fe2000c12f312 */
[C---:B------:R-:W-:Y:S03]  /*6660*/  LEA.HI.X.SX32 R171, R227.reuse, R5, 0x5, P1 ;  /* 0x00000005e3ab7211 */ /* 0x040fe600008f2eff */
[----:B------:R-:W-:Y:S01]  /*6670*/  REDG.E.ADD.F32.FTZ.RN.STRONG.GPU desc[UR18][R156.64+0x80], R18 ;  /* 0x000080129c0079a6 */ /* 0x000fe2000c12f312 */
[C---:B----4-:R-:W-:Y:S03]  /*6680*/  IMAD.WIDE R176, R227.reuse, -0xc0, R170 ;  /* 0xffffff40e3b07825 */ /* 0x050fe600078e02aa */
        /* <DEDUP_REMOVED lines=25> */
[----:B---3--:R-:W-:Y:S01]  /*6820*/  IMAD.MOV.U32 R152, RZ, RZ, R210 ;  /* 0x000000ffff987224 */ /* 0x008fe200078e00d2 */
[C---:B------:R-:W-:Y:S02]  /*6830*/  LEA R172, P1, R227.reuse, R10, 0x5 ;  /* 0x0000000ae3ac7211 */ /* 0x040fe400078228ff */
[----:B------:R-:W-:Y:S01]  /*6840*/  REDG.E.ADD.F32.FTZ.RN.STRONG.GPU desc[UR18][R170.64+0x100], R75 ;  /* 0x0001004baa0079a6 */ /* 0x000fe2000c12f312 */
[----:B------:R-:W-:Y:S01]  /*6850*/  @P0 VIADD R152, R184, 0xffffffc0 ;  /* 0xffffffc0b8980836 */ /* 0x000fe20000000000 */
[C---:B------:R-:W-:Y:S02]  /*6860*/  LEA.HI.X.SX32 R173, R227.reuse, R11, 0x5, P1 ;  /* 0x0000000be3ad7211 */ /* 0x040fe400008f2eff */
        /* <DEDUP_REMOVED lines=38> */
[----:B------:R-:W-:Y:S01]  /*6ad0*/  LDSM.16.MT88.4 R4, [R184+-0x2000] ;  /* 0xffe00000b804783b */ /* 0x000fe20000004200 */
[C---:B------:R-:W-:Y:S03]  /*6ae0*/  LEA R166, P1, R227.reuse, R154, 0x5 ;  /* 0x0000009ae3a67211 */ /* 0x040fe600078228ff */
[----:B------:R-:W1:Y:S01]  /*6af0*/  LDSM.16.MT88.4 R8, [R0] ;  /* 0x000000000008783b */ /* 0x000e620000004200 */
[----:B------:R-:W-:Y:S03]  /*6b00*/  LEA.HI.X.SX32 R167, R227, R155, 0x5, P1 ;  /* 0x0000009be3a77211 */ /* 0x000fe600008f2eff */
[----:B------:R-:W-:Y:S04]  /*6b10*/  REDG.E.ADD.F32.FTZ.RN.STRONG.GPU desc[UR18][R182.64+0x280], R97 ;  /* 0x00028061b60079a6 */ /* 0x000fe8000c12f312 */
[----:B------:R-:W-:Y:S04]  /*6b20*/  REDG.E.ADD.F32.FTZ.RN.STRONG.GPU desc[UR18][R12.64+0x280], R98 ;  /* 0x000280620c0079a6 */ /* 0x000fe8000c12f312 */
[----:B------:R-:W2:Y:S04]  /*6b30*/  LDSM.16.MT88.4 R12, [R152+-0x2000] ;  /* 0xffe00000980c783b */ /* 0x000ea80000004200 */
        /* <DEDUP_REMOVED lines=8> */
[----:B------:R-:W-:Y:S04]  /*6bc0*/  LDSM.16.MT88.4 R148, [R0+0x5800] ;  /* 0x005800000094783b */ /* 0x000fe80000004200 */
[----:B------:R-:W-:Y:S01]  /*6bd0*/  REDG.E.ADD.F32.FTZ.RN.STRONG.GPU desc[UR18][R164.64+0x280], R99 ;  /* 0x00028063a40079a6 */ /* 0x000fe2000c12f312 */
[C---:B--2---:R-:W-:Y:S03]  /*6be0*/  HMMA.16816.F32 R104, R12.reuse, R8, R104 ;  /* 0x000000080c68723c */ /* 0x044fe60000001868 */
[----:B------:R-:W-:Y:S04]  /*6bf0*/  LDSM.16.MT88.4 R96, [R0+0x3800] ;  /* 0x003800000060783b */ /* 0x000fe80000004200 */
[----:B------:R-:W-:Y:S01]  /*6c00*/  REDG.E.ADD.F32.FTZ.RN.STRONG.GPU desc[UR18][R160.64+0x280], R92 ;  /* 0x0002805ca00079a6 */ /* 0x000fe2000c12f312 */
[-C--:B------:R-:W-:Y:S03]  /*6c10*/  HMMA.16816.F32 R108, R12, R10.reuse, R108 ;  /* 0x0000000a0c6c723c */ /* 0x080fe6000000186c */
[----:B------:R-:W-:Y:S04]  /*6c20*/  REDG.E.ADD.F32.FTZ.RN.STRONG.GPU desc[UR18][R162.64+0x280], R93 ;  /* 0x0002805da20079a6 */ /* 0x000fe8000c12f312 */
[----:B------:R-:W-:Y:S01]  /*6c30*/  REDG.E.ADD.F32.FTZ.RN.STRONG.GPU desc[UR18][R154.64+0x280], R94 ;  /* 0x0002805e9a0079a6 */ /* 0x000fe2000c12f312 */
[C---:B------:R-:W-:Y:S03]  /*6c40*/  HMMA.16816.F32 R112, R4.reuse, R10, R112 ;  /* 0x0000000a0470723c */ /* 0x040fe60000001870 */
[----:B------:R-:W1:Y:S04]  /*6c50*/  LDSM.16.MT88.4 R8, [R0+0x4800] ;  /* 0x004800000008783b */ /* 0x000e680000004200 */
[----:B------:R-:W-:Y:S01]  /*6c60*/  REDG.E.ADD.F32.FTZ.RN.STRONG.GPU desc[UR18][R166.64+0x280], R95 ;  /* 0x0002805fa60079a6 */ /* 0x000fe2000c12f312 */
[-C--:B---3--:R-:W-:Y:S03]  /*6c70*/  HMMA.16816.F32 R116, R4, R16.reuse, R116 ;  /* 0x000000100474723c */ /* 0x088fe60000001874 */
[----:B------:R-:W-:Y:S05]  /*6c80*/  LDSM.16.MT88.4 R92, [R152+-0x800] ;  /* 0xfff80000985c783b */ /* 0x000fea0000004200 */
        /* <DEDUP_REMOVED lines=227> */
.L_x_1045:
[----:B------:R-:W-:Y:S05]  /*7ac0*/  @P0 BRA `(.L_x_1046) ;  /* 0x0000000000280947 */ /* 0x000fea0003800000 */
[----:B------:R-:W1:Y:S01]  /*7ad0*/  LDCU.64 UR6, c[0x0][0x5c8] ;  /* 0x0000b900ff0677ac */ /* 0x000e620008000a00 */
[----:B----4-:R-:W-:Y:S01]  /*7ae0*/  SHF.R.S32.HI R7, RZ, 0x1f, R238 ;  /* 0x0000001fff077819 */ /* 0x010fe200000114ee */
        /* <DEDUP_REMOVED lines=8> */
.L_x_1046:
[----:B------:R-:W1:Y:S01]  /*7b70*/  LDCU.64 UR6, c[0x0][0x5c8] ;  /* 0x0000b900ff0677ac */ /* 0x000e620008000a00 */
[----:B------:R-:W-:-:S05]  /*7b80*/  IADD3 R6, PT, PT, R238, R241, RZ ;  /* 0x000000f1ee067210 */ /* 0x000fca0007ffe0ff */
[C---:B-1----:R-:W-:Y:S02]  /*7b90*/  IMAD R2, R6.reuse, UR7, RZ ;  /* 0x0000000706027c24 */ /* 0x042fe4000f8e02ff */
[----:B----4-:R-:W-:-:S05]  /*7ba0*/  IMAD.WIDE.U32 R6, R6, UR6, RZ ;  /* 0x0000000606067c25 */ /* 0x010fca000f8e00ff */
[----:B------:R-:W-:-:S07]  /*7bb0*/  IADD3 R2, PT, PT, R7, R2, RZ ;  /* 0x0000000207027210 */ /* 0x000fce0007ffe0ff */
.L_x_1047:
[----:B------:R-:W-:Y:S01]  /*7bc0*/  BAR.SYNC.DEFER_BLOCKING 0x0 ;  /* 0x0000000000007b1d */ /* 0x000fe20000010000 */
[----:B------:R-:W-:-:S04]  /*7bd0*/  IMAD.SHL.U32 R0, R204, 0x40, RZ ;  /* 0x00000040cc007824 */ /* 0x000fc800078e00ff */
[-C--:B------:R-:W-:Y:S01]  /*7be0*/  IMAD.WIDE.U32 R48, R0, R4.reuse, RZ ;  /* 0x0000000400307225 */ /* 0x080fe200078e00ff */
[----:B------:R-:W-:Y:S01]  /*7bf0*/  SHF.R.S32.HI R7, RZ, 0x1f, R0 ;  /* 0x0000001fff077819 */ /* 0x000fe20000011400 */
[----:B------:R-:W1:Y:S01]  /*7c00*/  LDCU.64 UR4, c[0x0][0x5d8] ;  /* 0x0000bb00ff0477ac */ /* 0x000e620008000a00 */
[----:B------:R-:W-:Y:S01]  /*7c10*/  BSSY.RECONVERGENT B0, `(.L_x_1048) ;  /* 0x0000029000007945 */ /* 0x000fe20003800200 */
[----:B------:R-:W-:Y:S02]  /*7c20*/  LOP3.LUT R47, R48, 0x38, R201, 0xf8, !PT ;  /* 0x00000038302f7812 */ /* 0x000fe400078ef8c9 */
[----:B------:R-:W-:Y:S01]  /*7c30*/  IMAD R45, R7, R4, RZ ;  /* 0x00000004072d7224 */ /* 0x000fe200078e02ff */
[----:B------:R-:W-:Y:S02]  /*7c40*/  SHF.L.U32 R48, R204, 0x6, RZ ;  /* 0x00000006cc307819 */ /* 0x000fe400000006ff */
[----:B------:R-:W-:Y:S01]  /*7c50*/  IADD3 R60, P0, PT, R46, R47, RZ ;  /* 0x0000002f2e3c7210 */ /* 0x000fe20007f1e0ff */
[----:B------:R-:W-:Y:S01]  /*7c60*/  IMAD R45, R0, R5, R45 ;  /* 0x00000005002d7224 */ /* 0x000fe200078e022d */
[----:B------:R-:W-:Y:S01]  /*7c70*/  IADD3 R46, PT, PT, R203, 0x20, RZ ;  /* 0x00000020cb2e7810 */ /* 0x000fe20007ffe0ff */
[----:B------:R-:W-:-:S03]  /*7c80*/  IMAD.IADD R48, R239, 0x1, -R48 ;  /* 0x00000001ef307824 */ /* 0x000fc600078e0a30 */
[----:B------:R-:W-:Y:S02]  /*7c90*/  IADD3.X R61, PT, PT, R44, R49, R45, P0, !PT ;  /* 0x000000312c3d7210 */ /* 0x000fe400007fe42d */
[CC--:B------:R-:W-:Y:S01]  /*7ca0*/  ISETP.GE.AND P3, PT, R203.reuse, R48.reuse, PT ;  /* 0x00000030cb00720c */ /* 0x0c0fe20003f66270 */
[----:B------:R2:W3:Y:S01]  /*7cb0*/  LDS.128 R40, [R200+0x13000] ;  /* 0x01300000c8287984 */ /* 0x0004e20000000c00 */
[C---:B-1----:R-:W-:Y:S01]  /*7cc0*/  IMAD.WIDE.U32 R60, R196.reuse, UR4, R60 ;  /* 0x00000004c43c7c25 */ /* 0x042fe2000f8e003c */
[----:B------:R-:W-:Y:S02]  /*7cd0*/  IADD3 R56, P0, PT, R203, 0x20, RZ ;  /* 0x00000020cb387810 */ /* 0x000fe40007f1e0ff */
[----:B------:R2:W1:Y:S01]  /*7ce0*/  LDS.128 R36, [R200+0x15000] ;  /* 0x01500000c8247984 */ /* 0x0004620000000c00 */
[----:B------:R-:W-:Y:S01]  /*7cf0*/  IMAD R59, R196, UR5, R61 ;  /* 0x00000005c43b7c24 */ /* 0x000fe2000f8e023d */
[----:B------:R-:W-:Y:S01]  /*7d00*/  ISETP.GE.AND P5, PT, R46, R48, PT ;  /* 0x000000302e00720c */ /* 0x000fe20003fa6270 */
        /* <DEDUP_REMOVED lines=25> */
.L_x_1049:
[----:B------:R-:W-:Y:S05]  /*7ea0*/  BSYNC.RECONVERGENT B0 ;  /* 0x0000000000007941 */ /* 0x000fea0003800200 */
.L_x_1048:
        /* <DEDUP_REMOVED lines=17> */
.L_x_1051:
[----:B------:R-:W-:Y:S05]  /*7fc0*/  BSYNC.RECONVERGENT B0 ;  /* 0x0000000000007941 */ /* 0x000fea0003800200 */
.L_x_1050:
        /* <DEDUP_REMOVED lines=25> */
.L_x_1053:
[----:B------:R-:W-:Y:S05]  /*8160*/  BSYNC.RECONVERGENT B0 ;  /* 0x0000000000007941 */ /* 0x000fea0003800200 */
.L_x_1052:
[----:B------:R-:W-:Y:S05]  /*8170*/  @P5 BRA `(.L_x_1013) ;  /* 0x00000000003c5947 */ /* 0x000fea0003800000 */
[----:B------:R-:W4:Y:S01]  /*8180*/  LDCU UR10, c[0x0][0x440] ;  /* 0x00008800ff0a77ac */ /* 0x000f220008000800 */
[----:B------:R-:W-:Y:S02]  /*8190*/  IMAD R57, R57, UR6, RZ ;  /* 0x0000000639397c24 */ /* 0x000fe4000f8e02ff */
[----:B------:R-:W-:Y:S01]  /*81a0*/  IMAD.MOV.U32 R4, RZ, RZ, R32 ;  /* 0x000000ffff047224 */ /* 0x000fe200078e0020 */
[----:B------:R-:W3:Y:S01]  /*81b0*/  LDCU.64 UR4, c[0x0][0x568] ;  /* 0x0000ad00ff0477ac */ /* 0x000ee20008000a00 */
        /* <DEDUP_REMOVED lines=11> */
.L_x_1013:
[----:B------:R-:W-:Y:S05]  /*8270*/  BSYNC.RECONVERGENT B1 ;  /* 0x0000000000017941 */ /* 0x000fea0003800200 */
.L_x_991:
[----:B------:R-:W2:Y:S01]  /*8280*/  LDCU UR5, c[0x0][0x438] ;  /* 0x00008700ff0577ac */ /* 0x000ea20008000800 */
[----:B-1--4-:R-:W1:Y:S08]  /*8290*/  LDC R5, c[0x0][0x370] ;  /* 0x0000dc00ff057b82 */ /* 0x012e700000000800 */
[----:B---3--:R-:W3:Y:S01]  /*82a0*/  LDC R15, c[0x0][0x438] ;  /* 0x00010e00ff0f7b82 */ /* 0x008ee20000000800 */
[----:B--2---:R-:W-:-:S04]  /*82b0*/  UIADD3 UR5, UPT, UPT, UR5, 0x3f, URZ ;  /* 0x0000003f05057890 */ /* 0x004fc8000fffe0ff */
[----:B------:R-:W-:Y:S01]  /*82c0*/  USHF.R.S32.HI UR4, URZ, 0x1f, UR5 ;  /* 0x0000001fff047899 */ /* 0x000fe20008011405 */
[----:B-1----:R-:W-:-:S03]  /*82d0*/  IADD3 R204, PT, PT, R5, R204, RZ ;  /* 0x000000cc05cc7210 */ /* 0x002fc60007ffe0ff */
[----:B------:R-:W-:-:S04]  /*82e0*/  ULEA.HI UR4, UR4, UR5, URZ, 0x6 ;  /* 0x0000000504047291 */ /* 0x000fc8000f8f30ff */
[----:B------:R-:W-:-:S06]  /*82f0*/  USHF.R.S32.HI UR4, URZ, 0x6, UR4 ;  /* 0x00000006ff047899 */ /* 0x000fcc0008011404 */
[----:B------:R-:W-:-:S13]  /*8300*/  ISETP.GE.AND P0, PT, R204, UR4, PT ;  /* 0x00000004cc007c0c */ /* 0x000fda000bf06270 */
[----:B---3--:R-:W-:Y:S05]  /*8310*/  @!P0 BRA `(.L_x_1054) ;  /* 0xffffff80008c8947 */ /* 0x008fea000383ffff */
[----:B------:R-:W-:Y:S05]  /*8320*/  EXIT ;  /* 0x000000000000794d */ /* 0x000fea0003800000 */
.L_x_1055:
        /* <DEDUP_REMOVED lines=13> */
.L_x_1101:


//--------------------- .text._ZN5flash25flash_bwd_dot_do_o_kernelILb0E23Flash_bwd_kernel_traitsILi192ELi64ELi64ELi8ELi4ELi2ELi2ELb0ELb0EN7cutlass6half_tE19Flash_kernel_traitsILi192ELi64ELi64ELi8ES3_EEEEvNS_16Flash_bwd_paramsE --------------------------
	.section	.text._ZN5flash25flash_bwd_dot_do_o_kernelILb0E23Flash_bwd_kernel_traitsILi192ELi64ELi64ELi8ELi4ELi2ELi2ELb0ELb0EN7cutlass6half_tE19Flash_kernel_traitsILi192ELi64ELi64ELi8ES3_EEEEvNS_16Flash_bwd_paramsE,"ax",@progbits
	.align	128
        .global         _ZN5flash25flash_bwd_dot_do_o_kernelILb0E23Flash_bwd_kernel_traitsILi192ELi64ELi64ELi8ELi4ELi2ELi2ELb0ELb0EN7cutlass6half_tE19Flash_kernel_traitsILi192ELi64ELi64ELi8ES3_EEEEvNS_16Flash_bwd_paramsE
        .type           _ZN5flash25flash_bwd_dot_do_o_kernelILb0E23Flash_bwd_kernel_traitsILi192ELi64ELi64ELi8ELi4ELi2ELi2ELb0ELb0EN7cutlass6half_tE19Flash_kernel_traitsILi192ELi64ELi64ELi8ES3_EEEEvNS_16Flash_bwd_paramsE,@function
        .size           _ZN5flash25flash_bwd_dot_do_o_kernelILb0E23Flash_bwd_kernel_traitsILi192ELi64ELi64ELi8ELi4ELi2ELi2ELb0ELb0EN7cutlass6half_tE19Flash_kernel_traitsILi192ELi64ELi64ELi8ES3_EEEEvNS_16Flash_bwd_paramsE,(.L_x_1102 - _ZN5flash25flash_bwd_dot_do_o_kernelILb0E23Flash_bwd_kernel_traitsILi192ELi64ELi64ELi8ELi4ELi2ELi2ELb0ELb0EN7cutlass6half_tE19Flash_kernel_traitsILi192ELi64ELi64ELi8ES3_EEEEvNS_16Flash_bwd_paramsE)
        .other          _ZN5flash25flash_bwd_dot_do_o_kernelILb0E23Flash_bwd_kernel_traitsILi192ELi64ELi64ELi8ELi4ELi2ELi2ELb0ELb0EN7cutlass6half_tE19Flash_kernel_traitsILi192ELi64ELi64ELi8ES3_EEEEvNS_16Flash_bwd_paramsE,@"STO_CUDA_ENTRY STV_DEFAULT"
_ZN5flash25flash_bwd_dot_do_o_kernelILb0E23Flash_bwd_kernel_traitsILi192ELi64ELi64ELi8ELi4ELi2ELi2ELb0ELb0EN7cutlass6half_tE19Flash_kernel_traitsILi192ELi64ELi64ELi8ES3_EEEEvNS_16Flash_bwd_paramsE:
.text._ZN5flash25flash_bwd_dot_do_o_kernelILb0E23Flash_bwd_kernel_traitsILi192ELi64ELi64ELi8ELi4ELi2ELi2ELb0ELb0EN7cutlass6half_tE19Flash_kernel_traitsILi192ELi64ELi64ELi8ES3_EEEEvNS_16Flash_bwd_paramsE:
        /* <DEDUP_REMOVED lines=49> */
.L_x_1056:
[----:B------:R-:W0:Y:S08]  /*0310*/  LDC R58, c[0x0][0x3e0] ;  /* 0x0000f800ff3a7b82 */ /* 0x000e300000000800 */
[----:B------:R-:W1:Y:S01]  /*0320*/  LDC R3, c[0x0][0x444] ;  /* 0x00011100ff037b82 */ /* 0x000e620000000800 */
[----:B0-----:R-:W-:-:S04]  /*0330*/  IMAD R58, R7, R58, UR5 ;  /* 0x00000005073a7e24 */ /* 0x001fc8000f8e023a */
[----:B-1----:R-:W-:-:S07]  /*0340*/  IMAD R58, R58, R3, RZ ;  /* 0x000000033a3a7224 */ /* 0x002fce00078e02ff */
.L_x_1057:
        /* <DEDUP_REMOVED lines=56> */
.L_x_1059:
[----:B------:R-:W-:Y:S05]  /*06d0*/  BSYNC.RECONVERGENT B0 ;  /* 0x0000000000007941 */ /* 0x000fea0003800200 */
.L_x_1058:
        /* <DEDUP_REMOVED lines=19> */
.L_x_1061:
[----:B------:R-:W-:Y:S05]  /*0810*/  BSYNC.RECONVERGENT B0 ;  /* 0x0000000000007941 */ /* 0x000fea0003800200 */
.L_x_1060:
        /* <DEDUP_REMOVED lines=21> */
.L_x_1063:
[----:B------:R-:W-:Y:S05]  /*0970*/  BSYNC.RECONVERGENT B0 ;  /* 0x0000000000007941 */ /* 0x000fea0003800200 */
.L_x_1062:
        /* <DEDUP_REMOVED lines=25> */
.L_x_1065:
[----:B------:R-:W-:Y:S05]  /*0b10*/  BSYNC.RECONVERGENT B0 ;  /* 0x0000000000007941 */ /* 0x000fea0003800200 */
.L_x_1064:
        /* <DEDUP_REMOVED lines=171> */
.L_x_1066:
        /* <DEDUP_REMOVED lines=11> */
.L_x_1102:


//--------------------- .text._ZN5flash25flash_bwd_dot_do_o_kernelILb1E23Flash_bwd_kernel_traitsILi192ELi64ELi64ELi8ELi4ELi2ELi2ELb0ELb0EN7cutlass6half_tE19Flash_kernel_traitsILi192ELi64ELi64ELi8ES3_EEEEvNS_16Flash_bwd_paramsE --------------------------
	.section	.text._ZN5flash25flash_bwd_dot_do_o_kernelILb1E23Flash_bwd_kernel_traitsILi192ELi64ELi64ELi8ELi4ELi2ELi2ELb0ELb0EN7cutlass6half_tE19Flash_kernel_traitsILi192ELi64ELi64ELi8ES3_EEEEvNS_16Flash_bwd_paramsE,"ax",@progbits
	.align	128
        .global         _ZN5flash25flash_bwd_dot_do_o_kernelILb1E23Flash_bwd_kernel_traitsILi192ELi64ELi64ELi8ELi4ELi2ELi2ELb0ELb0EN7cutlass6half_tE19Flash_kernel_traitsILi192ELi64ELi64ELi8ES3_EEEEvNS_16Flash_bwd_paramsE
        .type           _ZN5flash25flash_bwd_dot_do_o_kernelILb1E23Flash_bwd_kernel_traitsILi192ELi64ELi64ELi8ELi4ELi2ELi2ELb0ELb0EN7cutlass6half_tE19Flash_kernel_traitsILi192ELi64ELi64ELi8ES3_EEEEvNS_16Flash_bwd_paramsE,@function
        .size           _ZN5flash25flash_bwd_dot_do_o_kernelILb1E23Flash_bwd_kernel_traitsILi192ELi64ELi64ELi8ELi4ELi2ELi2ELb0ELb0EN7cutlass6half_tE19Flash_kernel_traitsILi192ELi64ELi64ELi8ES3_EEEEvNS_16Flash_bwd_paramsE,(.L_x_1103 - _ZN5flash25flash_bwd_dot_do_o_kernelILb1E23Flash_bwd_kernel_traitsILi192ELi64ELi64ELi8ELi4ELi2ELi2ELb0ELb0EN7cutlass6half_tE19Flash_kernel_traitsILi192ELi64ELi64ELi8ES3_EEEEvNS_16Flash_bwd_paramsE)
        .other          _ZN5flash25flash_bwd_dot_do_o_kernelILb1E23Flash_bwd_kernel_traitsILi192ELi64ELi64ELi8ELi4ELi2ELi2ELb0ELb0EN7cutlass6half_tE19Flash_kernel_traitsILi192ELi64ELi64ELi8ES3_EEEEvNS_16Flash_bwd_paramsE,@"STO_CUDA_ENTRY STV_DEFAULT"
_ZN5flash25flash_bwd_dot_do_o_kernelILb1E23Flash_bwd_kernel_traitsILi192ELi64ELi64ELi8ELi4ELi2ELi2ELb0ELb0EN7cutlass6half_tE19Flash_kernel_traitsILi192ELi64ELi64ELi8ES3_EEEEvNS_16Flash_bwd_paramsE:
.text._ZN5flash25flash_bwd_dot_do_o_kernelILb1E23Flash_bwd_kernel_traitsILi192ELi64ELi64ELi8ELi4ELi2ELi2ELb0ELb0EN7cutlass6half_tE19Flash_kernel_traitsILi192ELi64ELi64ELi8ES3_EEEEvNS_16Flash_bwd_paramsE:
        /* <DEDUP_REMOVED lines=56> */
.L_x_1067:
[-C--:B------:R-:W-:Y:S02]  /*0380*/  IMAD R13, R3, R15.reuse, RZ ;  /* 0x0000000f030d7224 */ /* 0x080fe400078e02ff */
[----:B------:R-:W-:-:S05]  /*0390*/  IMAD.WIDE.U32 R10, R2, R15, RZ ;  /* 0x0000000f020a7225 */ /* 0x000fca00078e00ff */
[----:B------:R-:W-:Y:S02]  /*03a0*/  IADD3 R13, PT, PT, R11, R13, RZ ;  /* 0x0000000d0b0d7210 */ /* 0x000fe40007ffe0ff */
[----:B------:R-:W-:-:S07]  /*03b0*/  MOV R12, R10 ;  /* 0x0000000a000c7202 */ /* 0x000fce0000000f00 */
.L_x_1068:
        /* <DEDUP_REMOVED lines=21> */
.L_x_1069:
[----:B------:R-:W0:Y:S01]  /*0510*/  LDC R5, c[0x0][0x444] ;  /* 0x00011100ff057b82 */ /* 0x000e220000000800 */
[----:B------:R-:W-:-:S04]  /*0520*/  IMAD R54, R7, R0, R61 ;  /* 0x0000000007367224 */ /* 0x000fc800078e023d */
[----:B0-----:R-:W-:-:S07]  /*0530*/  IMAD R54, R54, R5, RZ ;  /* 0x0000000536367224 */ /* 0x001fce00078e02ff */
.L_x_1070:
        /* <DEDUP_REMOVED lines=59> */
.L_x_1072:
[----:B------:R-:W-:Y:S05]  /*08f0*/  BSYNC.RECONVERGENT B0 ;  /* 0x0000000000007941 */ /* 0x000fea0003800200 */
.L_x_1071:
        /* <DEDUP_REMOVED lines=21> */
.L_x_1074:
[----:B------:R-:W-:Y:S05]  /*0a50*/  BSYNC.RECONVERGENT B0 ;  /* 0x0000000000007941 */ /* 0x000fea0003800200 */
.L_x_1073:
        /* <DEDUP_REMOVED lines=28> */
.L_x_1076:
[----:B------:R-:W-:Y:S05]  /*0c20*/  BSYNC.RECONVERGENT B0 ;  /* 0x0000000000007941 */ /* 0x000fea0003800200 */
.L_x_1075:
        /* <DEDUP_REMOVED lines=26> */
.L_x_1078:
[----:B------:R-:W-:Y:S05]  /*0dd0*/  BSYNC.RECONVERGENT B0 ;  /* 0x0000000000007941 */ /* 0x000fea0003800200 */
.L_x_1077:
        /* <DEDUP_REMOVED lines=196> */
.L_x_1079:
        /* <DEDUP_REMOVED lines=14> */
.L_x_1103:


//--------------------- .nv.shared._ZN5flash44flash_bwd_dq_dk_dv_loop_seqk_parallel_kernelI23Flash_bwd_kernel_traitsILi192ELi64ELi64ELi8ELi4ELi2ELi2ELb1ELb1EN7cutlass6half_tE19Flash_kernel_traitsILi192ELi64ELi64ELi8ES3_EELb0ELb1ELb0ELb0ELb0ELb0ELb0EEEvNS_16Flash_bwd_paramsE --------------------------
	.section	.nv.shared._ZN5flash44flash_bwd_dq_dk_dv_loop_seqk_parallel_kernelI23Flash_bwd_kernel_traitsILi192ELi64ELi64ELi8ELi4ELi2ELi2ELb1ELb1EN7cutlass6half_tE19Flash_kernel_traitsILi192ELi64ELi64ELi8ES3_EELb0ELb1ELb0ELb0ELb0ELb0ELb0EEEvNS_16Flash_bwd_paramsE,"aw",@nobits
	.sectionflags	@""
	.align	16
	.zero		1024


//--------------------- .nv.shared.reserved.0     --------------------------
	.section	.nv.shared.reserved.0,"aw",@nobits
	.weak		__nv_reservedSMEM_offset_0_alias
	.size		__nv_reservedSMEM_offset_0_alias, 0, 64
	.other		__nv_reservedSMEM_offset_0_alias,@"STO_CUDA_RESERVED_SHARED STV_DEFAULT"
__nv_reservedSMEM_offset_0_alias:
	.zero		0
	.zero		64


//--------------------- .nv.global                --------------------------
	.section	.nv.global,"aw",@nobits
.nv.global:
	.type		_ZN73_INTERNAL_31cad011_37_flash_bwd_hdim192_fp16_causal_sm80_cu_a6473388_30364cute1_E,@object
	.size		_ZN73_INTERNAL_31cad011_37_flash_bwd_hdim192_fp16_causal_sm80_cu_a6473388_30364cute1_E,(_ZN73_INTERNAL_31cad011_37_flash_bwd_hdim192_fp16_causal_sm80_cu_a6473388_30364cuda3std3__45__cpo6cbeginE - _ZN73_INTERNAL_31cad011_37_flash_bwd_hdim192_fp16_causal_sm80_cu_a6473388_30364cute1_E)
_ZN73_INTERNAL_31cad011_37_flash_bwd_hdim192_fp16_causal_sm80_cu_a6473388_30364cute1_E:
	.zero		1
	.type		_ZN73_INTERNAL_31cad011_37_flash_bwd_hdim192_fp16_causal_sm80_cu_a6473388_30364cuda3std3__45__cpo6cbeginE,@object
	.size		_ZN73_INTERNAL_31cad011_37_flash_bwd_hdim192_fp16_causal_sm80_cu_a6473388_30364cuda3std3__45__cpo6cbeginE,(_ZN73_INTERNAL_31cad011_37_flash_bwd_hdim192_fp16_causal_sm80_cu_a6473388_30364cuda3std3__48in_placeE - _ZN73_INTERNAL_31cad011_37_flash_bwd_hdim192_fp16_causal_sm80_cu_a6473388_30364cuda3std3__45__cpo6cbeginE)
_ZN73_INTERNAL_31cad011_37_flash_bwd_hdim192_fp16_causal_sm80_cu_a6473388_30364cuda3std3__45__cpo6cbeginE:
	.zero		1
	.type		_ZN73_INTERNAL_31cad011_37_flash_bwd_hdim192_fp16_causal_sm80_cu_a6473388_30364cuda3std3__48in_placeE,@object
	.size		_ZN73_INTERNAL_31cad011_37_flash_bwd_hdim192_fp16_causal_sm80_cu_a6473388_30364cuda3std3__48in_placeE,(_ZN73_INTERNAL_31cad011_37_flash_bwd_hdim192_fp16_causal_sm80_cu_a6473388_30364cuda3std6ranges3__45__cpo9iter_moveE - _ZN73_INTERNAL_31cad011_37_flash_bwd_hdim192_fp16_causal_sm80_cu_a6473388_30364cuda3std3__48in_placeE)
_ZN73_INTERNAL_31cad011_37_flash_bwd_hdim192_fp16_causal_sm80_cu_a6473388_30364cuda3std3__48in_placeE:
	.zero		1
	.type		_ZN73_INTERNAL_31cad011_37_flash_bwd_hdim192_fp16_causal_sm80_cu_a6473388_30364cuda3std6ranges3__45__cpo9iter_moveE,@object
	.size		_ZN73_INTERNAL_31cad011_37_flash_bwd_hdim192_fp16_causal_sm80_cu_a6473388_30364cuda3std6ranges3__45__cpo9iter_moveE,(_ZN73_INTERNAL_31cad011_37_flash_bwd_hdim192_fp16_causal_sm80_cu_a6473388_30364cuda3std3__45__cpo5beginE - _ZN73_INTERNAL_31cad011_37_flash_bwd_hdim192_fp16_causal_sm80_cu_a6473388_30364cuda3std6ranges3__45__cpo9iter_moveE)
_ZN73_INTERNAL_31cad011_37_flash_bwd_hdim192_fp16_causal_sm80_cu_a6473388_30364cuda3std6ranges3__45__cpo9iter_moveE:
	.zero		1
	.type		_ZN73_INTERNAL_31cad011_37_flash_bwd_hdim192_fp16_causal_sm80_cu_a6473388_30364cuda3std3__45__cpo5beginE,@object
	.size		_ZN73_INTERNAL_31cad011_37_flash_bwd_hdim192_fp16_causal_sm80_cu_a6473388_30364cuda3std3__45__cpo5beginE,(_ZN73_INTERNAL_31cad011_37_flash_bwd_hdim192_fp16_causal_sm80_cu_a6473388_30364cuda3std3__475_GLOBAL__N__31cad011_37_flash_bwd_hdim192_fp16_causal_sm80_cu_a6473388_30366ignoreE - _ZN73_INTERNAL_31cad011_37_flash_bwd_hdim192_fp16_causal_sm80_cu_a6473388_30364cuda3std3__45__cpo5beginE)
_ZN73_INTERNAL_31cad011_37_flash_bwd_hdim192_fp16_causal_sm80_cu_a6473388_30364cuda3std3__45__cpo5beginE:
	.zero		1
	.type		_ZN73_INTERNAL_31cad011_37_flash_bwd_hdim192_fp16_causal_sm80_cu_a6473388_30364cuda3std3__475_GLOBAL__N__31cad011_37_flash_bwd_hdim192_fp16_causal_sm80_cu_a6473388_30366ignoreE,@object
	.size		_ZN73_INTERNAL_31cad011_37_flash_bwd_hdim192_fp16_causal_sm80_cu_a6473388_30364cuda3std3__475_GLOBAL__N__31cad011_37_flash_bwd_hdim192_fp16_causal_sm80_cu_a6473388_30366ignoreE,(_ZN73_INTERNAL_31cad011_37_flash_bwd_hdim192_fp16_causal_sm80_cu_a6473388_30364cute7productE - _ZN73_INTERNAL_31cad011_37_flash_bwd_hdim192_fp16_causal_sm80_cu_a6473388_30364cuda3std3__475_GLOBAL__N__31cad011_37_flash_bwd_hdim192_fp16_causal_sm80_cu_a6473388_30366ignoreE)
_ZN73_INTERNAL_31cad011_37_flash_bwd_hdim192_fp16_causal_sm80_cu_a6473388_30364cuda3std3__475_GLOBAL__N__31cad011_37_flash_bwd_hdim192_fp16_causal_sm80_cu_a6473388_30366ignoreE:
	.zero		1
	.type		_ZN73_INTERNAL_31cad011_37_flash_bwd_hdim192_fp16_causal_sm80_cu_a6473388_30364cute7productE,@object
	.size		_ZN73_INTERNAL_31cad011_37_flash_bwd_hdim192_fp16_causal_sm80_cu_a6473388_30364cute7productE,(_ZN73_INTERNAL_31cad011_37_flash_bwd_hdim192_fp16_causal_sm80_cu_a6473388_30364cuda3std3__45__cpo3endE - _ZN73_INTERNAL_31cad011_37_flash_bwd_hdim192_fp16_causal_sm80_cu_a6473388_30364cute7productE)
_ZN73_INTERNAL_31cad011_37_flash_bwd_hdim192_fp16_causal_sm80_cu_a6473388_30364cute7productE:
	.zero		1
	.type		_ZN73_INTERNAL_31cad011_37_flash_bwd_hdim192_fp16_causal_sm80_cu_a6473388_30364cuda3std3__45__cpo3endE,@object
	.size		_ZN73_INTERNAL_31cad011_37_flash_bwd_hdim192_fp16_causal_sm80_cu_a6473388_30364cuda3std3__45__cpo3endE,(_ZN73_INTERNAL_31cad011_37_flash_bwd_hdim192_fp16_causal_sm80_cu_a6473388_30364cuda3std3__419piecewise_constructE - _ZN73_INTERNAL_31cad011_37_flash_bwd_hdim192_fp16_causal_sm80_cu_a6473388_30364cuda3std3__45__cpo3endE)
_ZN73_INTERNAL_31cad011_37_flash_bwd_hdim192_fp16_causal_sm80_cu_a6473388_30364cuda3std3__45__cpo3endE:
	.zero		1
	.type		_ZN73_INTERNAL_31cad011_37_flash_bwd_hdim192_fp16_causal_sm80_cu_a6473388_30364cuda3std3__419piecewise_constructE,@object
	.size		_ZN73_INTERNAL_31cad011_37_flash_bwd_hdim192_fp16_causal_sm80_cu_a6473388_30364cuda3std3__419piecewise_constructE,(_ZN73_INTERNAL_31cad011_37_flash_bwd_hdim192_fp16_causal_sm80_cu_a6473388_30364cuda3std3__45__cpo4cendE - _ZN73_INTERNAL_31cad011_37_flash_bwd_hdim192_fp16_causal_sm80_cu_a6473388_30364cuda3std3__419piecewise_constructE)
_ZN73_INTERNAL_31cad011_37_flash_bwd_hdim192_fp16_causal_sm80_cu_a6473388_30364cuda3std3__419piecewise_constructE:
	.zero		1
	.type		_ZN73_INTERNAL_31cad011_37_flash_bwd_hdim192_fp16_causal_sm80_cu_a6473388_30364cuda3std3__45__cpo4cendE,@object
	.size		_ZN73_INTERNAL_31cad011_37_flash_bwd_hdim192_fp16_causal_sm80_cu_a6473388_30364cuda3std3__45__cpo4cendE,(_ZN73_INTERNAL_31cad011_37_flash_bwd_hdim192_fp16_causal_sm80_cu_a6473388_30364cuda3std6ranges3__45__cpo4swapE - _ZN73_INTERNAL_31cad011_37_flash_bwd_hdim192_fp16_causal_sm80_cu_a6473388_30364cuda3std3__45__cpo4cendE)
_ZN73_INTERNAL_31cad011_37_flash_bwd_hdim192_fp16_causal_sm80_cu_a6473388_30364cuda3std3__45__cpo4cendE:
	.zero		1
	.type		_ZN73_INTERNAL_31cad011_37_flash_bwd_hdim192_fp16_causal_sm80_cu_a6473388_30364cuda3std6ranges3__45__cpo4swapE,@object
	.size		_ZN73_INTERNAL_31cad011_37_flash_bwd_hdim192_fp16_causal_sm80_cu_a6473388_30364cuda3std6ranges3__45__cpo4swapE,(.L_7 - _ZN73_INTERNAL_31cad011_37_flash_bwd_hdim192_fp16_causal_sm80_cu_a6473388_30364cuda3std6ranges3__45__cpo4swapE)
_ZN73_INTERNAL_31cad011_37_flash_bwd_hdim192_fp16_causal_sm80_cu_a6473388_30364cuda3std6ranges3__45__cpo4swapE:
	.zero		1
.L_7:


//--------------------- .nv.shared._ZN5flash44flash_bwd_dq_dk_dv_loop_seqk_parallel_kernelI23Flash_bwd_kernel_traitsILi192ELi64ELi64ELi8ELi4ELi2ELi2ELb1ELb1EN7cutlass6half_tE19Flash_kernel_traitsILi192ELi64ELi64ELi8ES3_EELb0ELb1ELb0ELb0ELb0ELb1ELb0EEEvNS_16Flash_bwd_paramsE --------------------------
	.section	.nv.shared._ZN5flash44flash_bwd_dq_dk_dv_loop_seqk_parallel_kernelI23Flash_bwd_kernel_traitsILi192ELi64ELi64ELi8ELi4ELi2ELi2ELb1ELb1EN7cutlass6half_tE19Flash_kernel_traitsILi192ELi64ELi64ELi8ES3_EELb0ELb1ELb0ELb0ELb0ELb1ELb0EEEvNS_16Flash_bwd_paramsE,"aw",@nobits
	.sectionflags	@""
	.align	16
	.zero		1024


//--------------------- .nv.shared._ZN5flash44flash_bwd_dq_dk_dv_loop_seqk_parallel_kernelI23Flash_bwd_kernel_traitsILi192ELi64ELi64ELi8ELi4ELi2ELi2ELb1ELb1EN7cutlass6half_tE19Flash_kernel_traitsILi192ELi64ELi64ELi8ES3_EELb0ELb1ELb0ELb1ELb0ELb0ELb0EEEvNS_16Flash_bwd_paramsE --------------------------
	.section	.nv.shared._ZN5flash44flash_bwd_dq_dk_dv_loop_seqk_parallel_kernelI23Flash_bwd_kernel_traitsILi192ELi64ELi64ELi8ELi4ELi2ELi2ELb1ELb1EN7cutlass6half_tE19Flash_kernel_traitsILi192ELi64ELi64ELi8ES3_EELb0ELb1ELb0ELb1ELb0ELb0ELb0EEEvNS_16Flash_bwd_paramsE,"aw",@nobits
	.sectionflags	@""
	.align	16
	.zero		1024


//--------------------- .nv.shared._ZN5flash44flash_bwd_dq_dk_dv_loop_seqk_parallel_kernelI23Flash_bwd_kernel_traitsILi192ELi64ELi64ELi8ELi4ELi2ELi2ELb0ELb0EN7cutlass6half_tE19Flash_kernel_traitsILi192ELi64ELi64ELi8ES3_EELb0ELb1ELb0ELb0ELb0ELb0ELb0EEEvNS_16Flash_bwd_paramsE --------------------------
	.section	.nv.shared._ZN5flash44flash_bwd_dq_dk_dv_loop_seqk_parallel_kernelI23Flash_bwd_kernel_traitsILi192ELi64ELi64ELi8ELi4ELi2ELi2ELb0ELb0EN7cutlass6half_tE19Flash_kernel_traitsILi192ELi64ELi64ELi8ES3_EELb0ELb1ELb0ELb0ELb0ELb0ELb0EEEvNS_16Flash_bwd_paramsE,"aw",@nobits
	.sectionflags	@""
	.align	16
	.zero		1024


//--------------------- .nv.shared._ZN5flash44flash_bwd_dq_dk_dv_loop_seqk_parallel_kernelI23Flash_bwd_kernel_traitsILi192ELi64ELi64ELi8ELi4ELi2ELi2ELb0ELb0EN7cutlass6half_tE19Flash_kernel_traitsILi192ELi64ELi64ELi8ES3_EELb0ELb1ELb0ELb0ELb0ELb1ELb0EEEvNS_16Flash_bwd_paramsE --------------------------
	.section	.nv.shared._ZN5flash44flash_bwd_dq_dk_dv_loop_seqk_parallel_kernelI23Flash_bwd_kernel_traitsILi192ELi64ELi64ELi8ELi4ELi2ELi2ELb0ELb0EN7cutlass6half_tE19Flash_kernel_traitsILi192ELi64ELi64ELi8ES3_EELb0ELb1ELb0ELb0ELb0ELb1ELb0EEEvNS_16Flash_bwd_paramsE,"aw",@nobits
	.sectionflags	@""
	.align	16
	.zero		1024


//--------------------- .nv.shared._ZN5flash44flash_bwd_dq_dk_dv_loop_seqk_parallel_kernelI23Flash_bwd_kernel_traitsILi192ELi64ELi64ELi8ELi4ELi2ELi2ELb0ELb0EN7cutlass6half_tE19Flash_kernel_traitsILi192ELi64ELi64ELi8ES3_EELb0ELb1ELb0ELb1ELb0ELb0ELb0EEEvNS_16Flash_bwd_paramsE --------------------------
	.section	.nv.shared._ZN5flash44flash_bwd_dq_dk_dv_loop_seqk_parallel_kernelI23Flash_bwd_kernel_traitsILi192ELi64ELi64ELi8ELi4ELi2ELi2ELb0ELb0EN7cutlass6half_tE19Flash_kernel_traitsILi192ELi64ELi64ELi8ES3_EELb0ELb1ELb0ELb1ELb0ELb0ELb0EEEvNS_16Flash_bwd_paramsE,"aw",@nobits
	.sectionflags	@""
	.align	16
	.zero		1024


//--------------------- .nv.shared._ZN5flash27flash_bwd_convert_dq_kernelI23Flash_bwd_kernel_traitsILi192ELi64ELi64ELi8ELi4ELi2ELi2ELb1ELb1EN7cutlass6half_tE19Flash_kernel_traitsILi192ELi64ELi64ELi8ES3_EEEEvNS_16Flash_bwd_paramsEi --------------------------
	.section	.nv.shared._ZN5flash27flash_bwd_convert_dq_kernelI23Flash_bwd_kernel_traitsILi192ELi64ELi64ELi8ELi4ELi2ELi2ELb1ELb1EN7cutlass6half_tE19Flash_kernel_traitsILi192ELi64ELi64ELi8ES3_EEEEvNS_16Flash_bwd_paramsEi,"aw",@nobits
	.sectionflags	@""
	.align	16
	.zero		1024


//--------------------- .nv.shared._ZN5flash44flash_bwd_dq_dk_dv_loop_seqk_parallel_kernelI23Flash_bwd_kernel_traitsILi192ELi64ELi64ELi8ELi4ELi2ELi2ELb1ELb1EN7cutlass6half_tE19Flash_kernel_traitsILi192ELi64ELi64ELi8ES3_EELb1ELb1ELb0ELb0ELb0ELb0ELb0EEEvNS_16Flash_bwd_paramsE --------------------------
	.section	.nv.shared._ZN5flash44flash_bwd_dq_dk_dv_loop_seqk_parallel_kernelI23Flash_bwd_kernel_traitsILi192ELi64ELi64ELi8ELi4ELi2ELi2ELb1ELb1EN7cutlass6half_tE19Flash_kernel_traitsILi192ELi64ELi64ELi8ES3_EELb1ELb1ELb0ELb0ELb0ELb0ELb0EEEvNS_16Flash_bwd_paramsE,"aw",@nobits
	.sectionflags	@""
	.align	16
	.zero		1024


//--------------------- .nv.shared._ZN5flash44flash_bwd_dq_dk_dv_loop_seqk_parallel_kernelI23Flash_bwd_kernel_traitsILi192ELi64ELi64ELi8ELi4ELi2ELi2ELb1ELb1EN7cutlass6half_tE19Flash_kernel_traitsILi192ELi64ELi64ELi8ES3_EELb0ELb1ELb0ELb0ELb0ELb0ELb1EEEvNS_16Flash_bwd_paramsE --------------------------
	.section	.nv.shared._ZN5flash44flash_bwd_dq_dk_dv_loop_seqk_parallel_kernelI23Flash_bwd_kernel_traitsILi192ELi64ELi64ELi8ELi4ELi2ELi2ELb1ELb1EN7cutlass6half_tE19Flash_kernel_traitsILi192ELi64ELi64ELi8ES3_EELb0ELb1ELb0ELb0ELb0ELb0ELb1EEEvNS_16Flash_bwd_paramsE,"aw",@nobits
	.sectionflags	@""
	.align	16
	.zero		1024


//--------------------- .nv.shared._ZN5flash44flash_bwd_dq_dk_dv_loop_seqk_parallel_kernelI23Flash_bwd_kernel_traitsILi192ELi64ELi64ELi8ELi4ELi2ELi2ELb1ELb1EN7cutlass6half_tE19Flash_kernel_traitsILi192ELi64ELi64ELi8ES3_EELb1ELb1ELb0ELb0ELb0ELb1ELb0EEEvNS_16Flash_bwd_paramsE --------------------------
	.section	.nv.shared._ZN5flash44flash_bwd_dq_dk_dv_loop_seqk_parallel_kernelI23Flash_bwd_kernel_traitsILi192ELi64ELi64ELi8ELi4ELi2ELi2ELb1ELb1EN7cutlass6half_tE19Flash_kernel_traitsILi192ELi64ELi64ELi8ES3_EELb1ELb1ELb0ELb0ELb0ELb1ELb0EEEvNS_16Flash_bwd_paramsE,"aw",@nobits
	.sectionflags	@""
	.align	16
	.zero		1024


//--------------------- .nv.shared._ZN5flash44flash_bwd_dq_dk_dv_loop_seqk_parallel_kernelI23Flash_bwd_kernel_traitsILi192ELi64ELi64ELi8ELi4ELi2ELi2ELb1ELb1EN7cutlass6half_tE19Flash_kernel_traitsILi192ELi64ELi64ELi8ES3_EELb0ELb1ELb0ELb0ELb0ELb1ELb1EEEvNS_16Flash_bwd_paramsE --------------------------
	.section	.nv.shared._ZN5flash44flash_bwd_dq_dk_dv_loop_seqk_parallel_kernelI23Flash_bwd_kernel_traitsILi192ELi64ELi64ELi8ELi4ELi2ELi2ELb1ELb1EN7cutlass6half_tE19Flash_kernel_traitsILi192ELi64ELi64ELi8ES3_EELb0ELb1ELb0ELb0ELb0ELb1ELb1EEEvNS_16Flash_bwd_paramsE,"aw",@nobits
	.sectionflags	@""
	.align	16
	.zero		1024


//--------------------- .nv.shared._ZN5flash44flash_bwd_dq_dk_dv_loop_seqk_parallel_kernelI23Flash_bwd_kernel_traitsILi192ELi64ELi64ELi8ELi4ELi2ELi2ELb1ELb1EN7cutlass6half_tE19Flash_kernel_traitsILi192ELi64ELi64ELi8ES3_EELb1ELb1ELb0ELb1ELb0ELb0ELb0EEEvNS_16Flash_bwd_paramsE --------------------------
	.section	.nv.shared._ZN5flash44flash_bwd_dq_dk_dv_loop_seqk_parallel_kernelI23Flash_bwd_kernel_traitsILi192ELi64ELi64ELi8ELi4ELi2ELi2ELb1ELb1EN7cutlass6half_tE19Flash_kernel_traitsILi192ELi64ELi64ELi8ES3_EELb1ELb1ELb0ELb1ELb0ELb0ELb0EEEvNS_16Flash_bwd_paramsE,"aw",@nobits
	.sectionflags	@""
	.align	16
	.zero		1024


//--------------------- .nv.shared._ZN5flash44flash_bwd_dq_dk_dv_loop_seqk_parallel_kernelI23Flash_bwd_kernel_traitsILi192ELi64ELi64ELi8ELi4ELi2ELi2ELb1ELb1EN7cutlass6half_tE19Flash_kernel_traitsILi192ELi64ELi64ELi8ES3_EELb0ELb1ELb0ELb1ELb0ELb0ELb1EEEvNS_16Flash_bwd_paramsE --------------------------
	.section	.nv.shared._ZN5flash44flash_bwd_dq_dk_dv_loop_seqk_parallel_kernelI23Flash_bwd_kernel_traitsILi192ELi64ELi64ELi8ELi4ELi2ELi2ELb1ELb1EN7cutlass6half_tE19Flash_kernel_traitsILi192ELi64ELi64ELi8ES3_EELb0ELb1ELb0ELb1ELb0ELb0ELb1EEEvNS_16Flash_bwd_paramsE,"aw",@nobits
	.sectionflags	@""
	.align	16
	.zero		1024


//--------------------- .nv.shared._ZN5flash25flash_bwd_dot_do_o_kernelILb0E23Flash_bwd_kernel_traitsILi192ELi64ELi64ELi8ELi4ELi2ELi2ELb1ELb1EN7cutlass6half_tE19Flash_kernel_traitsILi192ELi64ELi64ELi8ES3_EEEEvNS_16Flash_bwd_paramsE --------------------------
	.section	.nv.shared._ZN5flash25flash_bwd_dot_do_o_kernelILb0E23Flash_bwd_kernel_traitsILi192ELi64ELi64ELi8ELi4ELi2ELi2ELb1ELb1EN7cutlass6half_tE19Flash_kernel_traitsILi192ELi64ELi64ELi8ES3_EEEEvNS_16Flash_bwd_paramsE,"aw",@nobits
	.sectionflags	@""
	.align	16
	.zero		1024


//--------------------- .nv.shared._ZN5flash25flash_bwd_dot_do_o_kernelILb1E23Flash_bwd_kernel_traitsILi192ELi64ELi64ELi8ELi4ELi2ELi2ELb1ELb1EN7cutlass6half_tE19Flash_kernel_traitsILi192ELi64ELi64ELi8ES3_EEEEvNS_16Flash_bwd_paramsE --------------------------
	.section	.nv.shared._ZN5flash25flash_bwd_dot_do_o_kernelILb1E23Flash_bwd_kernel_traitsILi192ELi64ELi64ELi8ELi4ELi2ELi2ELb1ELb1EN7cutlass6half_tE19Flash_kernel_traitsILi192ELi64ELi64ELi8ES3_EEEEvNS_16Flash_bwd_paramsE,"aw",@nobits
	.sectionflags	@""
	.align	16
	.zero		1024


//--------------------- .nv.shared._ZN5flash27flash_bwd_convert_dq_kernelI23Flash_bwd_kernel_traitsILi192ELi64ELi64ELi8ELi4ELi2ELi2ELb0ELb0EN7cutlass6half_tE19Flash_kernel_traitsILi192ELi64ELi64ELi8ES3_EEEEvNS_16Flash_bwd_paramsEi --------------------------
	.section	.nv.shared._ZN5flash27flash_bwd_convert_dq_kernelI23Flash_bwd_kernel_traitsILi192ELi64ELi64ELi8ELi4ELi2ELi2ELb0ELb0EN7cutlass6half_tE19Flash_kernel_traitsILi192ELi64ELi64ELi8ES3_EEEEvNS_16Flash_bwd_paramsEi,"aw",@nobits
	.sectionflags	@""
	.align	16
	.zero		1024


//--------------------- .nv.shared._ZN5flash44flash_bwd_dq_dk_dv_loop_seqk_parallel_kernelI23Flash_bwd_kernel_traitsILi192ELi64ELi64ELi8ELi4ELi2ELi2ELb0ELb0EN7cutlass6half_tE19Flash_kernel_traitsILi192ELi64ELi64ELi8ES3_EELb1ELb1ELb0ELb0ELb0ELb0ELb0EEEvNS_16Flash_bwd_paramsE --------------------------
	.section	.nv.shared._ZN5flash44flash_bwd_dq_dk_dv_loop_seqk_parallel_kernelI23Flash_bwd_kernel_traitsILi192ELi64ELi64ELi8ELi4ELi2ELi2ELb0ELb0EN7cutlass6half_tE19Flash_kernel_traitsILi192ELi64ELi64ELi8ES3_EELb1ELb1ELb0ELb0ELb0ELb0ELb0EEEvNS_16Flash_bwd_paramsE,"aw",@nobits
	.sectionflags	@""
	.align	16
	.zero		1024


//--------------------- .nv.shared._ZN5flash44flash_bwd_dq_dk_dv_loop_seqk_parallel_kernelI23Flash_bwd_kernel_traitsILi192ELi64ELi64ELi8ELi4ELi2ELi2ELb0ELb0EN7cutlass6half_tE19Flash_kernel_traitsILi192ELi64ELi64ELi8ES3_EELb0ELb1ELb0ELb0ELb0ELb0ELb1EEEvNS_16Flash_bwd_paramsE --------------------------
	.section	.nv.shared._ZN5flash44flash_bwd_dq_dk_dv_loop_seqk_parallel_kernelI23Flash_bwd_kernel_traitsILi192ELi64ELi64ELi8ELi4ELi2ELi2ELb0ELb0EN7cutlass6half_tE19Flash_kernel_traitsILi192ELi64ELi64ELi8ES3_EELb0ELb1ELb0ELb0ELb0ELb0ELb1EEEvNS_16Flash_bwd_paramsE,"aw",@nobits
	.sectionflags	@""
	.align	16
	.zero		1024


//--------------------- .nv.shared._ZN5flash44flash_bwd_dq_dk_dv_loop_seqk_parallel_kernelI23Flash_bwd_kernel_traitsILi192ELi64ELi64ELi8ELi4ELi2ELi2ELb0ELb0EN7cutlass6half_tE19Flash_kernel_traitsILi192ELi64ELi64ELi8ES3_EELb1ELb1ELb0ELb0ELb0ELb1ELb0EEEvNS_16Flash_bwd_paramsE --------------------------
	.section	.nv.shared._ZN5flash44flash_bwd_dq_dk_dv_loop_seqk_parallel_kernelI23Flash_bwd_kernel_traitsILi192ELi64ELi64ELi8ELi4ELi2ELi2ELb0ELb0EN7cutlass6half_tE19Flash_kernel_traitsILi192ELi64ELi64ELi8ES3_EELb1ELb1ELb0ELb0ELb0ELb1ELb0EEEvNS_16Flash_bwd_paramsE,"aw",@nobits
	.sectionflags	@""
	.align	16
	.zero		1024


//--------------------- .nv.shared._ZN5flash44flash_bwd_dq_dk_dv_loop_seqk_parallel_kernelI23Flash_bwd_kernel_traitsILi192ELi64ELi64ELi8ELi4ELi2ELi2ELb0ELb0EN7cutlass6half_tE19Flash_kernel_traitsILi192ELi64ELi64ELi8ES3_EELb0ELb1ELb0ELb0ELb0ELb1ELb1EEEvNS_16Flash_bwd_paramsE --------------------------
	.section	.nv.shared._ZN5flash44flash_bwd_dq_dk_dv_loop_seqk_parallel_kernelI23Flash_bwd_kernel_traitsILi192ELi64ELi64ELi8ELi4ELi2ELi2ELb0ELb0EN7cutlass6half_tE19Flash_kernel_traitsILi192ELi64ELi64ELi8ES3_EELb0ELb1ELb0ELb0ELb0ELb1ELb1EEEvNS_16Flash_bwd_paramsE,"aw",@nobits
	.sectionflags	@""
	.align	16
	.zero		1024


//--------------------- .nv.shared._ZN5flash44flash_bwd_dq_dk_dv_loop_seqk_parallel_kernelI23Flash_bwd_kernel_traitsILi192ELi64ELi64ELi8ELi4ELi2ELi2ELb0ELb0EN7cutlass6half_tE19Flash_kernel_traitsILi192ELi64ELi64ELi8ES3_EELb1ELb1ELb0ELb1ELb0ELb0ELb0EEEvNS_16Flash_bwd_paramsE --------------------------
	.section	.nv.shared._ZN5flash44flash_bwd_dq_dk_dv_loop_seqk_parallel_kernelI23Flash_bwd_kernel_traitsILi192ELi64ELi64ELi8ELi4ELi2ELi2ELb0ELb0EN7cutlass6half_tE19Flash_kernel_traitsILi192ELi64ELi64ELi8ES3_EELb1ELb1ELb0ELb1ELb0ELb0ELb0EEEvNS_16Flash_bwd_paramsE,"aw",@nobits
	.sectionflags	@""
	.align	16
	.zero		1024


//--------------------- .nv.shared._ZN5flash44flash_bwd_dq_dk_dv_loop_seqk_parallel_kernelI23Flash_bwd_kernel_traitsILi192ELi64ELi64ELi8ELi4ELi2ELi2ELb0ELb0EN7cutlass6half_tE19Flash_kernel_traitsILi192ELi64ELi64ELi8ES3_EELb0ELb1ELb0ELb1ELb0ELb0ELb1EEEvNS_16Flash_bwd_paramsE --------------------------
	.section	.nv.shared._ZN5flash44flash_bwd_dq_dk_dv_loop_seqk_parallel_kernelI23Flash_bwd_kernel_traitsILi192ELi64ELi64ELi8ELi4ELi2ELi2ELb0ELb0EN7cutlass6half_tE19Flash_kernel_traitsILi192ELi64ELi64ELi8ES3_EELb0ELb1ELb0ELb1ELb0ELb0ELb1EEEvNS_16Flash_bwd_paramsE,"aw",@nobits
	.sectionflags	@""
	.align	16
	.zero		1024


//--------------------- .nv.shared._ZN5flash25flash_bwd_dot_do_o_kernelILb0E23Flash_bwd_kernel_traitsILi192ELi64ELi64ELi8ELi4ELi2ELi2ELb0ELb0EN7cutlass6half_tE19Flash_kernel_traitsILi192ELi64ELi64ELi8ES3_EEEEvNS_16Flash_bwd_paramsE --------------------------
	.section	.nv.shared._ZN5flash25flash_bwd_dot_do_o_kernelILb0E23Flash_bwd_kernel_traitsILi192ELi64ELi64ELi8ELi4ELi2ELi2ELb0ELb0EN7cutlass6half_tE19Flash_kernel_traitsILi192ELi64ELi64ELi8ES3_EEEEvNS_16Flash_bwd_paramsE,"aw",@nobits
	.sectionflags	@""
	.align	16
	.zero		1024


//--------------------- .nv.shared._ZN5flash25flash_bwd_dot_do_o_kernelILb1E23Flash_bwd_kernel_traitsILi192ELi64ELi64ELi8ELi4ELi2ELi2ELb0ELb0EN7cutlass6half_tE19Flash_kernel_traitsILi192ELi64ELi64ELi8ES3_EEEEvNS_16Flash_bwd_paramsE --------------------------
	.section	.nv.shared._ZN5flash25flash_bwd_dot_do_o_kernelILb1E23Flash_bwd_kernel_traitsILi192ELi64ELi64ELi8ELi4ELi2ELi2ELb0ELb0EN7cutlass6half_tE19Flash_kernel_traitsILi192ELi64ELi64ELi8ES3_EEEEvNS_16Flash_bwd_paramsE,"aw",@nobits
	.sectionflags	@""
	.align	16
	.zero		1024


//--------------------- .nv.constant0._ZN5flash44flash_bwd_dq_dk_dv_loop_seqk_parallel_kernelI23Flash_bwd_kernel_traitsILi192ELi64ELi64ELi8ELi4ELi2ELi2ELb1ELb1EN7cutlass6half_tE19Flash_kernel_traitsILi192ELi64ELi64ELi8ES3_EELb0ELb1ELb0ELb0ELb0ELb0ELb0EEEvNS_16Flash_bwd_paramsE --------------------------
	.section	.nv.constant0._ZN5flash44flash_bwd_dq_dk_dv_loop_seqk_parallel_kernelI23Flash_bwd_kernel_traitsILi192ELi64ELi64ELi8ELi4ELi2ELi2ELb1ELb1EN7cutlass6half_tE19Flash_kernel_traitsILi192ELi64ELi64ELi8ES3_EELb0ELb1ELb0ELb0ELb0ELb0ELb0EEEvNS_16Flash_bwd_paramsE,"a",@progbits
	.sectionflags	@""
	.align	4
.nv.constant0._ZN5flash44flash_bwd_dq_dk_dv_loop_seqk_parallel_kernelI23Flash_bwd_kernel_traitsILi192ELi64ELi64ELi8ELi4ELi2ELi2ELb1ELb1EN7cutlass6half_tE19Flash_kernel_traitsILi192ELi64ELi64ELi8ES3_EELb0ELb1ELb0ELb0ELb0ELb0ELb0EEEvNS_16Flash_bwd_paramsE:
	.zero		1536


//--------------------- .nv.constant0._ZN5flash44flash_bwd_dq_dk_dv_loop_seqk_parallel_kernelI23Flash_bwd_kernel_traitsILi192ELi64ELi64ELi8ELi4ELi2ELi2ELb1ELb1EN7cutlass6half_tE19Flash_kernel_traitsILi192ELi64ELi64ELi8ES3_EELb0ELb1ELb0ELb0ELb0ELb1ELb0EEEvNS_16Flash_bwd_paramsE --------------------------
	.section	.nv.constant0._ZN5flash44flash_bwd_dq_dk_dv_loop_seqk_parallel_kernelI23Flash_bwd_kernel_traitsILi192ELi64ELi64ELi8ELi4ELi2ELi2ELb1ELb1EN7cutlass6half_tE19Flash_kernel_traitsILi192ELi64ELi64ELi8ES3_EELb0ELb1ELb0ELb0ELb0ELb1ELb0EEEvNS_16Flash_bwd_paramsE,"a",@progbits
	.sectionflags	@""
	.align	4
.nv.constant0._ZN5flash44flash_bwd_dq_dk_dv_loop_seqk_parallel_kernelI23Flash_bwd_kernel_traitsILi192ELi64ELi64ELi8ELi4ELi2ELi2ELb1ELb1EN7cutlass6half_tE19Flash_kernel_traitsILi192ELi64ELi64ELi8ES3_EELb0ELb1ELb0ELb0ELb0ELb1ELb0EEEvNS_16Flash_bwd_paramsE:
	.zero		1536


//--------------------- .nv.constant0._ZN5flash44flash_bwd_dq_dk_dv_loop_seqk_parallel_kernelI23Flash_bwd_kernel_traitsILi192ELi64ELi64ELi8ELi4ELi2ELi2ELb1ELb1EN7cutlass6half_tE19Flash_kernel_traitsILi192ELi64ELi64ELi8ES3_EELb0ELb1ELb0ELb1ELb0ELb0ELb0EEEvNS_16Flash_bwd_paramsE --------------------------
	.section	.nv.constant0._ZN5flash44flash_bwd_dq_dk_dv_loop_seqk_parallel_kernelI23Flash_bwd_kernel_traitsILi192ELi64ELi64ELi8ELi4ELi2ELi2ELb1ELb1EN7cutlass6half_tE19Flash_kernel_traitsILi192ELi64ELi64ELi8ES3_EELb0ELb1ELb0ELb1ELb0ELb0ELb0EEEvNS_16Flash_bwd_paramsE,"a",@progbits
	.sectionflags	@""
	.align	4
.nv.constant0._ZN5flash44flash_bwd_dq_dk_dv_loop_seqk_parallel_kernelI23Flash_bwd_kernel_traitsILi192ELi64ELi64ELi8ELi4ELi2ELi2ELb1ELb1EN7cutlass6half_tE19Flash_kernel_traitsILi192ELi64ELi64ELi8ES3_EELb0ELb1ELb0ELb1ELb0ELb0ELb0EEEvNS_16Flash_bwd_paramsE:
	.zero		1536


//--------------------- .nv.constant0._ZN5flash44flash_bwd_dq_dk_dv_loop_seqk_parallel_kernelI23Flash_bwd_kernel_traitsILi192ELi64ELi64ELi8ELi4ELi2ELi2ELb0ELb0EN7cutlass6half_tE19Flash_kernel_traitsILi192ELi64ELi64ELi8ES3_EELb0ELb1ELb0ELb0ELb0ELb0ELb0EEEvNS_16Flash_bwd_paramsE --------------------------
	.section	.nv.constant0._ZN5flash44flash_bwd_dq_dk_dv_loop_seqk_parallel_kernelI23Flash_bwd_kernel_traitsILi192ELi64ELi64ELi8ELi4ELi2ELi2ELb0ELb0EN7cutlass6half_tE19Flash_kernel_traitsILi192ELi64ELi64ELi8ES3_EELb0ELb1ELb0ELb0ELb0ELb0ELb0EEEvNS_16Flash_bwd_paramsE,"a",@progbits
	.sectionflags	@""
	.align	4
.nv.constant0._ZN5flash44flash_bwd_dq_dk_dv_loop_seqk_parallel_kernelI23Flash_bwd_kernel_traitsILi192ELi64ELi64ELi8ELi4ELi2ELi2ELb0ELb0EN7cutlass6half_tE19Flash_kernel_traitsILi192ELi64ELi64ELi8ES3_EELb0ELb1ELb0ELb0ELb0ELb0ELb0EEEvNS_16Flash_bwd_paramsE:
	.zero		1536


//--------------------- .nv.constant0._ZN5flash44flash_bwd_dq_dk_dv_loop_seqk_parallel_kernelI23Flash_bwd_kernel_traitsILi192ELi64ELi64ELi8ELi4ELi2ELi2ELb0ELb0EN7cutlass6half_tE19Flash_kernel_traitsILi192ELi64ELi64ELi8ES3_EELb0ELb1ELb0ELb0ELb0ELb1ELb0EEEvNS_16Flash_bwd_paramsE --------------------------
	.section	.nv.constant0._ZN5flash44flash_bwd_dq_dk_dv_loop_seqk_parallel_kernelI23Flash_bwd_kernel_traitsILi192ELi64ELi64ELi8ELi4ELi2ELi2ELb0ELb0EN7cutlass6half_tE19Flash_kernel_traitsILi192ELi64ELi64ELi8ES3_EELb0ELb1ELb0ELb0ELb0ELb1ELb0EEEvNS_16Flash_bwd_paramsE,"a",@progbits
	.sectionflags	@""
	.align	4
.nv.constant0._ZN5flash44flash_bwd_dq_dk_dv_loop_seqk_parallel_kernelI23Flash_bwd_kernel_traitsILi192ELi64ELi64ELi8ELi4ELi2ELi2ELb0ELb0EN7cutlass6half_tE19Flash_kernel_traitsILi192ELi64ELi64ELi8ES3_EELb0ELb1ELb0ELb0ELb0ELb1ELb0EEEvNS_16Flash_bwd_paramsE:
	.zero		1536


//--------------------- .nv.constant0._ZN5flash44flash_bwd_dq_dk_dv_loop_seqk_parallel_kernelI23Flash_bwd_kernel_traitsILi192ELi64ELi64ELi8ELi4ELi2ELi2ELb0ELb0EN7cutlass6half_tE19Flash_kernel_traitsILi192ELi64ELi64ELi8ES3_EELb0ELb1ELb0ELb1ELb0ELb0ELb0EEEvNS_16Flash_bwd_paramsE --------------------------
	.section	.nv.constant0._ZN5flash44flash_bwd_dq_dk_dv_loop_seqk_parallel_kernelI23Flash_bwd_kernel_traitsILi192ELi64ELi64ELi8ELi4ELi2ELi2ELb0ELb0EN7cutlass6half_tE19Flash_kernel_traitsILi192ELi64ELi64ELi8ES3_EELb0ELb1ELb0ELb1ELb0ELb0ELb0EEEvNS_16Flash_bwd_paramsE,"a",@progbits
	.sectionflags	@""
	.align	4
.nv.constant0._ZN5flash44flash_bwd_dq_dk_dv_loop_seqk_parallel_kernelI23Flash_bwd_kernel_traitsILi192ELi64ELi64ELi8ELi4ELi2ELi2ELb0ELb0EN7cutlass6half_tE19Flash_kernel_traitsILi192ELi64ELi64ELi8ES3_EELb0ELb1ELb0ELb1ELb0ELb0ELb0EEEvNS_16Flash_bwd_paramsE:
	.zero		1536


//--------------------- .nv.constant0._ZN5flash27flash_bwd_convert_dq_kernelI23Flash_bwd_kernel_traitsILi192ELi64ELi64ELi8ELi4ELi2ELi2ELb1ELb1EN7cutlass6half_tE19Flash_kernel_traitsILi192ELi64ELi64ELi8ES3_EEEEvNS_16Flash_bwd_paramsEi --------------------------
	.section	.nv.constant0._ZN5flash27flash_bwd_convert_dq_kernelI23Flash_bwd_kernel_traitsILi192ELi64ELi64ELi8ELi4ELi2ELi2ELb1ELb1EN7cutlass6half_tE19Flash_kernel_traitsILi192ELi64ELi64ELi8ES3_EEEEvNS_16Flash_bwd_paramsEi,"a",@progbits
	.sectionflags	@""
	.align	4
.nv.constant0._ZN5flash27flash_bwd_convert_dq_kernelI23Flash_bwd_kernel_traitsILi192ELi64ELi64ELi8ELi4ELi2ELi2ELb1ELb1EN7cutlass6half_tE19Flash_kernel_traitsILi192ELi64ELi64ELi8ES3_EEEEvNS_16Flash_bwd_paramsEi:
	.zero		1540


//--------------------- .nv.constant0._ZN5flash44flash_bwd_dq_dk_dv_loop_seqk_parallel_kernelI23Flash_bwd_kernel_traitsILi192ELi64ELi64ELi8ELi4ELi2ELi2ELb1ELb1EN7cutlass6half_tE19Flash_kernel_traitsILi192ELi64ELi64ELi8ES3_EELb1ELb1ELb0ELb0ELb0ELb0ELb0EEEvNS_16Flash_bwd_paramsE --------------------------
	.section	.nv.constant0._ZN5flash44flash_bwd_dq_dk_dv_loop_seqk_parallel_kernelI23Flash_bwd_kernel_traitsILi192ELi64ELi64ELi8ELi4ELi2ELi2ELb1ELb1EN7cutlass6half_tE19Flash_kernel_traitsILi192ELi64ELi64ELi8ES3_EELb1ELb1ELb0ELb0ELb0ELb0ELb0EEEvNS_16Flash_bwd_paramsE,"a",@progbits
	.sectionflags	@""
	.align	4
.nv.constant0._ZN5flash44flash_bwd_dq_dk_dv_loop_seqk_parallel_kernelI23Flash_bwd_kernel_traitsILi192ELi64ELi64ELi8ELi4ELi2ELi2ELb1ELb1EN7cutlass6half_tE19Flash_kernel_traitsILi192ELi64ELi64ELi8ES3_EELb1ELb1ELb0ELb0ELb0ELb0ELb0EEEvNS_16Flash_bwd_paramsE:
	.zero		1536


//--------------------- .nv.constant0._ZN5flash44flash_bwd_dq_dk_dv_loop_seqk_parallel_kernelI23Flash_bwd_kernel_traitsILi192ELi64ELi64ELi8ELi4ELi2ELi2ELb1ELb1EN7cutlass6half_tE19Flash_kernel_traitsILi192ELi64ELi64ELi8ES3_EELb0ELb1ELb0ELb0ELb0ELb0ELb1EEEvNS_16Flash_bwd_paramsE --------------------------
	.section	.nv.constant0._ZN5flash44flash_bwd_dq_dk_dv_loop_seqk_parallel_kernelI23Flash_bwd_kernel_traitsILi192ELi64ELi64ELi8ELi4ELi2ELi2ELb1ELb1EN7cutlass6half_tE19Flash_kernel_traitsILi192ELi64ELi64ELi8ES3_EELb0ELb1ELb0ELb0ELb0ELb0ELb1EEEvNS_16Flash_bwd_paramsE,"a",@progbits
	.sectionflags	@""
	.align	4
.nv.constant0._ZN5flash44flash_bwd_dq_dk_dv_loop_seqk_parallel_kernelI23Flash_bwd_kernel_traitsILi192ELi64ELi64ELi8ELi4ELi2ELi2ELb1ELb1EN7cutlass6half_tE19Flash_kernel_traitsILi192ELi64ELi64ELi8ES3_EELb0ELb1ELb0ELb0ELb0ELb0ELb1EEEvNS_16Flash_bwd_paramsE:
	.zero		1536


//--------------------- .nv.constant0._ZN5flash44flash_bwd_dq_dk_dv_loop_seqk_parallel_kernelI23Flash_bwd_kernel_traitsILi192ELi64ELi64ELi8ELi4ELi2ELi2ELb1ELb1EN7cutlass6half_tE19Flash_kernel_traitsILi192ELi64ELi64ELi8ES3_EELb1ELb1ELb0ELb0ELb0ELb1ELb0EEEvNS_16Flash_bwd_paramsE --------------------------
	.section	.nv.constant0._ZN5flash44flash_bwd_dq_dk_dv_loop_seqk_parallel_kernelI23Flash_bwd_kernel_traitsILi192ELi64ELi64ELi8ELi4ELi2ELi2ELb1ELb1EN7cutlass6half_tE19Flash_kernel_traitsILi192ELi64ELi64ELi8ES3_EELb1ELb1ELb0ELb0ELb0ELb1ELb0EEEvNS_16Flash_bwd_paramsE,"a",@progbits
	.sectionflags	@""
	.align	4
.nv.constant0._ZN5flash44flash_bwd_dq_dk_dv_loop_seqk_parallel_kernelI23Flash_bwd_kernel_traitsILi192ELi64ELi64ELi8ELi4ELi2ELi2ELb1ELb1EN7cutlass6half_tE19Flash_kernel_traitsILi192ELi64ELi64ELi8ES3_EELb1ELb1ELb0ELb0ELb0ELb1ELb0EEEvNS_16Flash_bwd_paramsE:
	.zero		1536


//--------------------- .nv.constant0._ZN5flash44flash_bwd_dq_dk_dv_loop_seqk_parallel_kernelI23Flash_bwd_kernel_traitsILi192ELi64ELi64ELi8ELi4ELi2ELi2ELb1ELb1EN7cutlass6half_tE19Flash_kernel_traitsILi192ELi64ELi64ELi8ES3_EELb0ELb1ELb0ELb0ELb0ELb1ELb1EEEvNS_16Flash_bwd_paramsE --------------------------
	.section	.nv.constant0._ZN5flash44flash_bwd_dq_dk_dv_loop_seqk_parallel_kernelI23Flash_bwd_kernel_traitsILi192ELi64ELi64ELi8ELi4ELi2ELi2ELb1ELb1EN7cutlass6half_tE19Flash_kernel_traitsILi192ELi64ELi64ELi8ES3_EELb0ELb1ELb0ELb0ELb0ELb1ELb1EEEvNS_16Flash_bwd_paramsE,"a",@progbits
	.sectionflags	@""
	.align	4
.nv.constant0._ZN5flash44flash_bwd_dq_dk_dv_loop_seqk_parallel_kernelI23Flash_bwd_kernel_traitsILi192ELi64ELi64ELi8ELi4ELi2ELi2ELb1ELb1EN7cutlass6half_tE19Flash_kernel_traitsILi192ELi64ELi64ELi8ES3_EELb0ELb1ELb0ELb0ELb0ELb1ELb1EEEvNS_16Flash_bwd_paramsE:
	.zero		1536


//--------------------- .nv.constant0._ZN5flash44flash_bwd_dq_dk_dv_loop_seqk_parallel_kernelI23Flash_bwd_kernel_traitsILi192ELi64ELi64ELi8ELi4ELi2ELi2ELb1ELb1EN7cutlass6half_tE19Flash_kernel_traitsILi192ELi64ELi64ELi8ES3_EELb1ELb1ELb0ELb1ELb0ELb0ELb0EEEvNS_16Flash_bwd_paramsE --------------------------
	.section	.nv.constant0._ZN5flash44flash_bwd_dq_dk_dv_loop_seqk_parallel_kernelI23Flash_bwd_kernel_traitsILi192ELi64ELi64ELi8ELi4ELi2ELi2ELb1ELb1EN7cutlass6half_tE19Flash_kernel_traitsILi192ELi64ELi64ELi8ES3_EELb1ELb1ELb0ELb1ELb0ELb0ELb0EEEvNS_16Flash_bwd_paramsE,"a",@progbits
	.sectionflags	@""
	.align	4
.nv.constant0._ZN5flash44flash_bwd_dq_dk_dv_loop_seqk_parallel_kernelI23Flash_bwd_kernel_traitsILi192ELi64ELi64ELi8ELi4ELi2ELi2ELb1ELb1EN7cutlass6half_tE19Flash_kernel_traitsILi192ELi64ELi64ELi8ES3_EELb1ELb1ELb0ELb1ELb0ELb0ELb0EEEvNS_16Flash_bwd_paramsE:
	.zero		1536


//--------------------- .nv.constant0._ZN5flash44flash_bwd_dq_dk_dv_loop_seqk_parallel_kernelI23Flash_bwd_kernel_traitsILi192ELi64ELi64ELi8ELi4ELi2ELi2ELb1ELb1EN7cutlass6half_tE19Flash_kernel_traitsILi192ELi64ELi64ELi8ES3_EELb0ELb1ELb0ELb1ELb0ELb0ELb1EEEvNS_16Flash_bwd_paramsE --------------------------
	.section	.nv.constant0._ZN5flash44flash_bwd_dq_dk_dv_loop_seqk_parallel_kernelI23Flash_bwd_kernel_traitsILi192ELi64ELi64ELi8ELi4ELi2ELi2ELb1ELb1EN7cutlass6half_tE19Flash_kernel_traitsILi192ELi64ELi64ELi8ES3_EELb0ELb1ELb0ELb1ELb0ELb0ELb1EEEvNS_16Flash_bwd_paramsE,"a",@progbits
	.sectionflags	@""
	.align	4
.nv.constant0._ZN5flash44flash_bwd_dq_dk_dv_loop_seqk_parallel_kernelI23Flash_bwd_kernel_traitsILi192ELi64ELi64ELi8ELi4ELi2ELi2ELb1ELb1EN7cutlass6half_tE19Flash_kernel_traitsILi192ELi64ELi64ELi8ES3_EELb0ELb1ELb0ELb1ELb0ELb0ELb1EEEvNS_16Flash_bwd_paramsE:
	.zero		1536


//--------------------- .nv.constant0._ZN5flash25flash_bwd_dot_do_o_kernelILb0E23Flash_bwd_kernel_traitsILi192ELi64ELi64ELi8ELi4ELi2ELi2ELb1ELb1EN7cutlass6half_tE19Flash_kernel_traitsILi192ELi64ELi64ELi8ES3_EEEEvNS_16Flash_bwd_paramsE --------------------------
	.section	.nv.constant0._ZN5flash25flash_bwd_dot_do_o_kernelILb0E23Flash_bwd_kernel_traitsILi192ELi64ELi64ELi8ELi4ELi2ELi2ELb1ELb1EN7cutlass6half_tE19Flash_kernel_traitsILi192ELi64ELi64ELi8ES3_EEEEvNS_16Flash_bwd_paramsE,"a",@progbits
	.sectionflags	@""
	.align	4
.nv.constant0._ZN5flash25flash_bwd_dot_do_o_kernelILb0E23Flash_bwd_kernel_traitsILi192ELi64ELi64ELi8ELi4ELi2ELi2ELb1ELb1EN7cutlass6half_tE19Flash_kernel_traitsILi192ELi64ELi64ELi8ES3_EEEEvNS_16Flash_bwd_paramsE:
	.zero		1536


//--------------------- .nv.constant0._ZN5flash25flash_bwd_dot_do_o_kernelILb1E23Flash_bwd_kernel_traitsILi192ELi64ELi64ELi8ELi4ELi2ELi2ELb1ELb1EN7cutlass6half_tE19Flash_kernel_traitsILi192ELi64ELi64ELi8ES3_EEEEvNS_16Flash_bwd_paramsE --------------------------
	.section	.nv.constant0._ZN5flash25flash_bwd_dot_do_o_kernelILb1E23Flash_bwd_kernel_traitsILi192ELi64ELi64ELi8ELi4ELi2ELi2ELb1ELb1EN7cutlass6half_tE19Flash_kernel_traitsILi192ELi64ELi64ELi8ES3_EEEEvNS_16Flash_bwd_paramsE,"a",@progbits
	.sectionflags	@""
	.align	4
.nv.constant0._ZN5flash25flash_bwd_dot_do_o_kernelILb1E23Flash_bwd_kernel_traitsILi192ELi64ELi64ELi8ELi4ELi2ELi2ELb1ELb1EN7cutlass6half_tE19Flash_kernel_traitsILi192ELi64ELi64ELi8ES3_EEEEvNS_16Flash_bwd_paramsE:
	.zero		1536


//--------------------- .nv.constant0._ZN5flash27flash_bwd_convert_dq_kernelI23Flash_bwd_kernel_traitsILi192ELi64ELi64ELi8ELi4ELi2ELi2ELb0ELb0EN7cutlass6half_tE19Flash_kernel_traitsILi192ELi64ELi64ELi8ES3_EEEEvNS_16Flash_bwd_paramsEi --------------------------
	.section	.nv.constant0._ZN5flash27flash_bwd_convert_dq_kernelI23Flash_bwd_kernel_traitsILi192ELi64ELi64ELi8ELi4ELi2ELi2ELb0ELb0EN7cutlass6half_tE19Flash_kernel_traitsILi192ELi64ELi64ELi8ES3_EEEEvNS_16Flash_bwd_paramsEi,"a",@progbits
	.sectionflags	@""
	.align	4
.nv.constant0._ZN5flash27flash_bwd_convert_dq_kernelI23Flash_bwd_kernel_traitsILi192ELi64ELi64ELi8ELi4ELi2ELi2ELb0ELb0EN7cutlass6half_tE19Flash_kernel_traitsILi192ELi64ELi64ELi8ES3_EEEEvNS_16Flash_bwd_paramsEi:
	.zero		1540


//--------------------- .nv.constant0._ZN5flash44flash_bwd_dq_dk_dv_loop_seqk_parallel_kernelI23Flash_bwd_kernel_traitsILi192ELi64ELi64ELi8ELi4ELi2ELi2ELb0ELb0EN7cutlass6half_tE19Flash_kernel_traitsILi192ELi64ELi64ELi8ES3_EELb1ELb1ELb0ELb0ELb0ELb0ELb0EEEvNS_16Flash_bwd_paramsE --------------------------
	.section	.nv.constant0._ZN5flash44flash_bwd_dq_dk_dv_loop_seqk_parallel_kernelI23Flash_bwd_kernel_traitsILi192ELi64ELi64ELi8ELi4ELi2ELi2ELb0ELb0EN7cutlass6half_tE19Flash_kernel_traitsILi192ELi64ELi64ELi8ES3_EELb1ELb1ELb0ELb0ELb0ELb0ELb0EEEvNS_16Flash_bwd_paramsE,"a",@progbits
	.sectionflags	@""
	.align	4
.nv.constant0._ZN5flash44flash_bwd_dq_dk_dv_loop_seqk_parallel_kernelI23Flash_bwd_kernel_traitsILi192ELi64ELi64ELi8ELi4ELi2ELi2ELb0ELb0EN7cutlass6half_tE19Flash_kernel_traitsILi192ELi64ELi64ELi8ES3_EELb1ELb1ELb0ELb0ELb0ELb0ELb0EEEvNS_16Flash_bwd_paramsE:
	.zero		1536


//--------------------- .nv.constant0._ZN5flash44flash_bwd_dq_dk_dv_loop_seqk_parallel_kernelI23Flash_bwd_kernel_traitsILi192ELi64ELi64ELi8ELi4ELi2ELi2ELb0ELb0EN7cutlass6half_tE19Flash_kernel_traitsILi192ELi64ELi64ELi8ES3_EELb0ELb1ELb0ELb0ELb0ELb0ELb1EEEvNS_16Flash_bwd_paramsE --------------------------
	.section	.nv.constant0._ZN5flash44flash_bwd_dq_dk_dv_loop_seqk_parallel_kernelI23Flash_bwd_kernel_traitsILi192ELi64ELi64ELi8ELi4ELi2ELi2ELb0ELb0EN7cutlass6half_tE19Flash_kernel_traitsILi192ELi64ELi64ELi8ES3_EELb0ELb1ELb0ELb0ELb0ELb0ELb1EEEvNS_16Flash_bwd_paramsE,"a",@progbits
	.sectionflags	@""
	.align	4
.nv.constant0._ZN5flash44flash_bwd_dq_dk_dv_loop_seqk_parallel_kernelI23Flash_bwd_kernel_traitsILi192ELi64ELi64ELi8ELi4ELi2ELi2ELb0ELb0EN7cutlass6half_tE19Flash_kernel_traitsILi192ELi64ELi64ELi8ES3_EELb0ELb1ELb0ELb0ELb0ELb0ELb1EEEvNS_16Flash_bwd_paramsE:
	.zero		1536


//--------------------- .nv.constant0._ZN5flash44flash_bwd_dq_dk_dv_loop_seqk_parallel_kernelI23Flash_bwd_kernel_traitsILi192ELi64ELi64ELi8ELi4ELi2ELi2ELb0ELb0EN7cutlass6half_tE19Flash_kernel_traitsILi192ELi64ELi64ELi8ES3_EELb1ELb1ELb0ELb0ELb0ELb1ELb0EEEvNS_16Flash_bwd_paramsE --------------------------
	.section	.nv.constant0._ZN5flash44flash_bwd_dq_dk_dv_loop_seqk_parallel_kernelI23Flash_bwd_kernel_traitsILi192ELi64ELi64ELi8ELi4ELi2ELi2ELb0ELb0EN7cutlass6half_tE19Flash_kernel_traitsILi192ELi64ELi64ELi8ES3_EELb1ELb1ELb0ELb0ELb0ELb1ELb0EEEvNS_16Flash_bwd_paramsE,"a",@progbits
	.sectionflags	@""
	.align	4
.nv.constant0._ZN5flash44flash_bwd_dq_dk_dv_loop_seqk_parallel_kernelI23Flash_bwd_kernel_traitsILi192ELi64ELi64ELi8ELi4ELi2ELi2ELb0ELb0EN7cutlass6half_tE19Flash_kernel_traitsILi192ELi64ELi64ELi8ES3_EELb1ELb1ELb0ELb0ELb0ELb1ELb0EEEvNS_16Flash_bwd_paramsE:
	.zero		1536


//--------------------- .nv.constant0._ZN5flash44flash_bwd_dq_dk_dv_loop_seqk_parallel_kernelI23Flash_bwd_kernel_traitsILi192ELi64ELi64ELi8ELi4ELi2ELi2ELb0ELb0EN7cutlass6half_tE19Flash_kernel_traitsILi192ELi64ELi64ELi8ES3_EELb0ELb1ELb0ELb0ELb0ELb1ELb1EEEvNS_16Flash_bwd_paramsE --------------------------
	.section	.nv.constant0._ZN5flash44flash_bwd_dq_dk_dv_loop_seqk_parallel_kernelI23Flash_bwd_kernel_traitsILi192ELi64ELi64ELi8ELi4ELi2ELi2ELb0ELb0EN7cutlass6half_tE19Flash_kernel_traitsILi192ELi64ELi64ELi8ES3_EELb0ELb1ELb0ELb0ELb0ELb1ELb1EEEvNS_16Flash_bwd_paramsE,"a",@progbits
	.sectionflags	@""
	.align	4
.nv.constant0._ZN5flash44flash_bwd_dq_dk_dv_loop_seqk_parallel_kernelI23Flash_bwd_kernel_traitsILi192ELi64ELi64ELi8ELi4ELi2ELi2ELb0ELb0EN7cutlass6half_tE19Flash_kernel_traitsILi192ELi64ELi64ELi8ES3_EELb0ELb1ELb0ELb0ELb0ELb1ELb1EEEvNS_16Flash_bwd_paramsE:
	.zero		1536


//--------------------- .nv.constant0._ZN5flash44flash_bwd_dq_dk_dv_loop_seqk_parallel_kernelI23Flash_bwd_kernel_traitsILi192ELi64ELi64ELi8ELi4ELi2ELi2ELb0ELb0EN7cutlass6half_tE19Flash_kernel_traitsILi192ELi64ELi64ELi8ES3_EELb1ELb1ELb0ELb1ELb0ELb0ELb0EEEvNS_16Flash_bwd_paramsE --------------------------
	.section	.nv.constant0._ZN5flash44flash_bwd_dq_dk_dv_loop_seqk_parallel_kernelI23Flash_bwd_kernel_traitsILi192ELi64ELi64ELi8ELi4ELi2ELi2ELb0ELb0EN7cutlass6half_tE19Flash_kernel_traitsILi192ELi64ELi64ELi8ES3_EELb1ELb1ELb0ELb1ELb0ELb0ELb0EEEvNS_16Flash_bwd_paramsE,"a",@progbits
	.sectionflags	@""
	.align	4
.nv.constant0._ZN5flash44flash_bwd_dq_dk_dv_loop_seqk_parallel_kernelI23Flash_bwd_kernel_traitsILi192ELi64ELi64ELi8ELi4ELi2ELi2ELb0ELb0EN7cutlass6half_tE19Flash_kernel_traitsILi192ELi64ELi64ELi8ES3_EELb1ELb1ELb0ELb1ELb0ELb0ELb0EEEvNS_16Flash_bwd_paramsE:
	.zero		1536


//--------------------- .nv.constant0._ZN5flash44flash_bwd_dq_dk_dv_loop_seqk_parallel_kernelI23Flash_bwd_kernel_traitsILi192ELi64ELi64ELi8ELi4ELi2ELi2ELb0ELb0EN7cutlass6half_tE19Flash_kernel_traitsILi192ELi64ELi64ELi8ES3_EELb0ELb1ELb0ELb1ELb0ELb0ELb1EEEvNS_16Flash_bwd_paramsE --------------------------
	.section	.nv.constant0._ZN5flash44flash_bwd_dq_dk_dv_loop_seqk_parallel_kernelI23Flash_bwd_kernel_traitsILi192ELi64ELi64ELi8ELi4ELi2ELi2ELb0ELb0EN7cutlass6half_tE19Flash_kernel_traitsILi192ELi64ELi64ELi8ES3_EELb0ELb1ELb0ELb1ELb0ELb0ELb1EEEvNS_16Flash_bwd_paramsE,"a",@progbits
	.sectionflags	@""
	.align	4
.nv.constant0._ZN5flash44flash_bwd_dq_dk_dv_loop_seqk_parallel_kernelI23Flash_bwd_kernel_traitsILi192ELi64ELi64ELi8ELi4ELi2ELi2ELb0ELb0EN7cutlass6half_tE19Flash_kernel_traitsILi192ELi64ELi64ELi8ES3_EELb0ELb1ELb0ELb1ELb0ELb0ELb1EEEvNS_16Flash_bwd_paramsE:
	.zero		1536


//--------------------- .nv.constant0._ZN5flash25flash_bwd_dot_do_o_kernelILb0E23Flash_bwd_kernel_traitsILi192ELi64ELi64ELi8ELi4ELi2ELi2ELb0ELb0EN7cutlass6half_tE19Flash_kernel_traitsILi192ELi64ELi64ELi8ES3_EEEEvNS_16Flash_bwd_paramsE --------------------------
	.section	.nv.constant0._ZN5flash25flash_bwd_dot_do_o_kernelILb0E23Flash_bwd_kernel_traitsILi192ELi64ELi64ELi8ELi4ELi2ELi2ELb0ELb0EN7cutlass6half_tE19Flash_kernel_traitsILi192ELi64ELi64ELi8ES3_EEEEvNS_16Flash_bwd_paramsE,"a",@progbits
	.sectionflags	@""
	.align	4
.nv.constant0._ZN5flash25flash_bwd_dot_do_o_kernelILb0E23Flash_bwd_kernel_traitsILi192ELi64ELi64ELi8ELi4ELi2ELi2ELb0ELb0EN7cutlass6half_tE19Flash_kernel_traitsILi192ELi64ELi64ELi8ES3_EEEEvNS_16Flash_bwd_paramsE:
	.zero		1536


//--------------------- .nv.constant0._ZN5flash25flash_bwd_dot_do_o_kernelILb1E23Flash_bwd_kernel_traitsILi192ELi64ELi64ELi8ELi4ELi2ELi2ELb0ELb0EN7cutlass6half_tE19Flash_kernel_traitsILi192ELi64ELi64ELi8ES3_EEEEvNS_16Flash_bwd_paramsE --------------------------
	.section	.nv.constant0._ZN5flash25flash_bwd_dot_do_o_kernelILb1E23Flash_bwd_kernel_traitsILi192ELi64ELi64ELi8ELi4ELi2ELi2ELb0ELb0EN7cutlass6half_tE19Flash_kernel_traitsILi192ELi64ELi64ELi8ES3_EEEEvNS_16Flash_bwd_paramsE,"a",@progbits
	.sectionflags	@""
	.align	4
.nv.constant0._ZN5flash25flash_bwd_dot_do_o_kernelILb1E23Flash_bwd_kernel_traitsILi192ELi64ELi64ELi8ELi4ELi2ELi2ELb0ELb0EN7cutlass6half_tE19Flash_kernel_traitsILi192ELi64ELi64ELi8ES3_EEEEvNS_16Flash_bwd_paramsE:
	.zero		1536


//--------------------- SYMBOLS --------------------------

	.type		.nv.reservedSmem.offset0,@object
	.size		.nv.reservedSmem.offset0,0x4
	.type		.nv.reservedSmem.cap,@object
	.size		.nv.reservedSmem.cap,0x4
